//
// Generated by NVIDIA NVVM Compiler
//
// Compiler Build ID: CL-36424714
// Cuda compilation tools, release 13.0, V13.0.88
// Based on NVVM 20.0.0
//

.version 9.0
.target sm_100
.address_size 64

	// .globl	_Z16predict_kernel_qPA28_A28_KhPK11LeNet5QuantPh

.visible .entry _Z16predict_kernel_qPA28_A28_KhPK11LeNet5QuantPh(
	.param .u64 .ptr .align 1 _Z16predict_kernel_qPA28_A28_KhPK11LeNet5QuantPh_param_0,
	.param .u64 .ptr .align 1 _Z16predict_kernel_qPA28_A28_KhPK11LeNet5QuantPh_param_1,
	.param .u64 .ptr .align 1 _Z16predict_kernel_qPA28_A28_KhPK11LeNet5QuantPh_param_2
)
{
	.local .align 16 .b8 	__local_depot0[80464];
	.reg .b64 	%SP;
	.reg .b64 	%SPL;
	.reg .pred 	%p<35>;
	.reg .b16 	%rs<390>;
	.reg .b32 	%r<162>;
	.reg .b64 	%rd<114>;
	.reg .b64 	%fd<2991>;

	mov.u64 	%SPL, __local_depot0;
	ld.param.u64 	%rd32, [_Z16predict_kernel_qPA28_A28_KhPK11LeNet5QuantPh_param_0];
	ld.param.u64 	%rd33, [_Z16predict_kernel_qPA28_A28_KhPK11LeNet5QuantPh_param_1];
	cvta.to.global.u64 	%rd1, %rd33;
	add.u64 	%rd2, %SPL, 0;
	add.u64 	%rd3, %SPL, 8192;
	mov.u32 	%r55, %ctaid.x;
	mov.u32 	%r56, %ntid.x;
	mov.u32 	%r57, %tid.x;
	mad.lo.s32 	%r1, %r55, %r56, %r57;
	setp.gt.s32 	%p1, %r1, 9999;
	@%p1 bra 	$L__BB0_50;
	cvta.to.global.u64 	%rd37, %rd32;
	mul.wide.s32 	%rd38, %r1, 784;
	add.s64 	%rd4, %rd37, %rd38;
	mov.f64 	%fd2988, 0d0000000000000000;
	st.local.v2.f64 	[%rd2], {%fd2988, %fd2988};
	st.local.v2.f64 	[%rd2+16], {%fd2988, %fd2988};
	st.local.v2.f64 	[%rd2+32], {%fd2988, %fd2988};
	st.local.v2.f64 	[%rd2+48], {%fd2988, %fd2988};
	st.local.v2.f64 	[%rd2+64], {%fd2988, %fd2988};
	st.local.v2.f64 	[%rd2+80], {%fd2988, %fd2988};
	st.local.v2.f64 	[%rd2+96], {%fd2988, %fd2988};
	st.local.v2.f64 	[%rd2+112], {%fd2988, %fd2988};
	st.local.v2.f64 	[%rd2+128], {%fd2988, %fd2988};
	st.local.v2.f64 	[%rd2+144], {%fd2988, %fd2988};
	st.local.v2.f64 	[%rd2+160], {%fd2988, %fd2988};
	st.local.v2.f64 	[%rd2+176], {%fd2988, %fd2988};
	st.local.v2.f64 	[%rd2+192], {%fd2988, %fd2988};
	st.local.v2.f64 	[%rd2+208], {%fd2988, %fd2988};
	st.local.v2.f64 	[%rd2+224], {%fd2988, %fd2988};
	st.local.v2.f64 	[%rd2+240], {%fd2988, %fd2988};
	st.local.v2.f64 	[%rd2+256], {%fd2988, %fd2988};
	st.local.v2.f64 	[%rd2+272], {%fd2988, %fd2988};
	st.local.v2.f64 	[%rd2+288], {%fd2988, %fd2988};
	st.local.v2.f64 	[%rd2+304], {%fd2988, %fd2988};
	st.local.v2.f64 	[%rd2+320], {%fd2988, %fd2988};
	st.local.v2.f64 	[%rd2+336], {%fd2988, %fd2988};
	st.local.v2.f64 	[%rd2+352], {%fd2988, %fd2988};
	st.local.v2.f64 	[%rd2+368], {%fd2988, %fd2988};
	st.local.v2.f64 	[%rd2+384], {%fd2988, %fd2988};
	st.local.v2.f64 	[%rd2+400], {%fd2988, %fd2988};
	st.local.v2.f64 	[%rd2+416], {%fd2988, %fd2988};
	st.local.v2.f64 	[%rd2+432], {%fd2988, %fd2988};
	st.local.v2.f64 	[%rd2+448], {%fd2988, %fd2988};
	st.local.v2.f64 	[%rd2+464], {%fd2988, %fd2988};
	st.local.v2.f64 	[%rd2+480], {%fd2988, %fd2988};
	st.local.v2.f64 	[%rd2+496], {%fd2988, %fd2988};
	st.local.v2.f64 	[%rd2+512], {%fd2988, %fd2988};
	st.local.v2.f64 	[%rd2+528], {%fd2988, %fd2988};
	st.local.v2.f64 	[%rd2+544], {%fd2988, %fd2988};
	st.local.v2.f64 	[%rd2+560], {%fd2988, %fd2988};
	st.local.v2.f64 	[%rd2+576], {%fd2988, %fd2988};
	st.local.v2.f64 	[%rd2+592], {%fd2988, %fd2988};
	st.local.v2.f64 	[%rd2+608], {%fd2988, %fd2988};
	st.local.v2.f64 	[%rd2+624], {%fd2988, %fd2988};
	st.local.v2.f64 	[%rd2+640], {%fd2988, %fd2988};
	st.local.v2.f64 	[%rd2+656], {%fd2988, %fd2988};
	st.local.v2.f64 	[%rd2+672], {%fd2988, %fd2988};
	st.local.v2.f64 	[%rd2+688], {%fd2988, %fd2988};
	st.local.v2.f64 	[%rd2+704], {%fd2988, %fd2988};
	st.local.v2.f64 	[%rd2+720], {%fd2988, %fd2988};
	st.local.v2.f64 	[%rd2+736], {%fd2988, %fd2988};
	st.local.v2.f64 	[%rd2+752], {%fd2988, %fd2988};
	st.local.v2.f64 	[%rd2+768], {%fd2988, %fd2988};
	st.local.v2.f64 	[%rd2+784], {%fd2988, %fd2988};
	st.local.v2.f64 	[%rd2+800], {%fd2988, %fd2988};
	st.local.v2.f64 	[%rd2+816], {%fd2988, %fd2988};
	st.local.v2.f64 	[%rd2+832], {%fd2988, %fd2988};
	st.local.v2.f64 	[%rd2+848], {%fd2988, %fd2988};
	st.local.v2.f64 	[%rd2+864], {%fd2988, %fd2988};
	st.local.v2.f64 	[%rd2+880], {%fd2988, %fd2988};
	st.local.v2.f64 	[%rd2+896], {%fd2988, %fd2988};
	st.local.v2.f64 	[%rd2+912], {%fd2988, %fd2988};
	st.local.v2.f64 	[%rd2+928], {%fd2988, %fd2988};
	st.local.v2.f64 	[%rd2+944], {%fd2988, %fd2988};
	st.local.v2.f64 	[%rd2+960], {%fd2988, %fd2988};
	st.local.v2.f64 	[%rd2+976], {%fd2988, %fd2988};
	st.local.v2.f64 	[%rd2+992], {%fd2988, %fd2988};
	st.local.v2.f64 	[%rd2+1008], {%fd2988, %fd2988};
	st.local.v2.f64 	[%rd2+1024], {%fd2988, %fd2988};
	st.local.v2.f64 	[%rd2+1040], {%fd2988, %fd2988};
	st.local.v2.f64 	[%rd2+1056], {%fd2988, %fd2988};
	st.local.v2.f64 	[%rd2+1072], {%fd2988, %fd2988};
	st.local.v2.f64 	[%rd2+1088], {%fd2988, %fd2988};
	st.local.v2.f64 	[%rd2+1104], {%fd2988, %fd2988};
	st.local.v2.f64 	[%rd2+1120], {%fd2988, %fd2988};
	st.local.v2.f64 	[%rd2+1136], {%fd2988, %fd2988};
	st.local.v2.f64 	[%rd2+1152], {%fd2988, %fd2988};
	st.local.v2.f64 	[%rd2+1168], {%fd2988, %fd2988};
	st.local.v2.f64 	[%rd2+1184], {%fd2988, %fd2988};
	st.local.v2.f64 	[%rd2+1200], {%fd2988, %fd2988};
	st.local.v2.f64 	[%rd2+1216], {%fd2988, %fd2988};
	st.local.v2.f64 	[%rd2+1232], {%fd2988, %fd2988};
	st.local.v2.f64 	[%rd2+1248], {%fd2988, %fd2988};
	st.local.v2.f64 	[%rd2+1264], {%fd2988, %fd2988};
	st.local.v2.f64 	[%rd2+1280], {%fd2988, %fd2988};
	st.local.v2.f64 	[%rd2+1296], {%fd2988, %fd2988};
	st.local.v2.f64 	[%rd2+1312], {%fd2988, %fd2988};
	st.local.v2.f64 	[%rd2+1328], {%fd2988, %fd2988};
	st.local.v2.f64 	[%rd2+1344], {%fd2988, %fd2988};
	st.local.v2.f64 	[%rd2+1360], {%fd2988, %fd2988};
	st.local.v2.f64 	[%rd2+1376], {%fd2988, %fd2988};
	st.local.v2.f64 	[%rd2+1392], {%fd2988, %fd2988};
	st.local.v2.f64 	[%rd2+1408], {%fd2988, %fd2988};
	st.local.v2.f64 	[%rd2+1424], {%fd2988, %fd2988};
	st.local.v2.f64 	[%rd2+1440], {%fd2988, %fd2988};
	st.local.v2.f64 	[%rd2+1456], {%fd2988, %fd2988};
	st.local.v2.f64 	[%rd2+1472], {%fd2988, %fd2988};
	st.local.v2.f64 	[%rd2+1488], {%fd2988, %fd2988};
	st.local.v2.f64 	[%rd2+1504], {%fd2988, %fd2988};
	st.local.v2.f64 	[%rd2+1520], {%fd2988, %fd2988};
	st.local.v2.f64 	[%rd2+1536], {%fd2988, %fd2988};
	st.local.v2.f64 	[%rd2+1552], {%fd2988, %fd2988};
	st.local.v2.f64 	[%rd2+1568], {%fd2988, %fd2988};
	st.local.v2.f64 	[%rd2+1584], {%fd2988, %fd2988};
	st.local.v2.f64 	[%rd2+1600], {%fd2988, %fd2988};
	st.local.v2.f64 	[%rd2+1616], {%fd2988, %fd2988};
	st.local.v2.f64 	[%rd2+1632], {%fd2988, %fd2988};
	st.local.v2.f64 	[%rd2+1648], {%fd2988, %fd2988};
	st.local.v2.f64 	[%rd2+1664], {%fd2988, %fd2988};
	st.local.v2.f64 	[%rd2+1680], {%fd2988, %fd2988};
	st.local.v2.f64 	[%rd2+1696], {%fd2988, %fd2988};
	st.local.v2.f64 	[%rd2+1712], {%fd2988, %fd2988};
	st.local.v2.f64 	[%rd2+1728], {%fd2988, %fd2988};
	st.local.v2.f64 	[%rd2+1744], {%fd2988, %fd2988};
	st.local.v2.f64 	[%rd2+1760], {%fd2988, %fd2988};
	st.local.v2.f64 	[%rd2+1776], {%fd2988, %fd2988};
	st.local.v2.f64 	[%rd2+1792], {%fd2988, %fd2988};
	st.local.v2.f64 	[%rd2+1808], {%fd2988, %fd2988};
	st.local.v2.f64 	[%rd2+1824], {%fd2988, %fd2988};
	st.local.v2.f64 	[%rd2+1840], {%fd2988, %fd2988};
	st.local.v2.f64 	[%rd2+1856], {%fd2988, %fd2988};
	st.local.v2.f64 	[%rd2+1872], {%fd2988, %fd2988};
	st.local.v2.f64 	[%rd2+1888], {%fd2988, %fd2988};
	st.local.v2.f64 	[%rd2+1904], {%fd2988, %fd2988};
	st.local.v2.f64 	[%rd2+1920], {%fd2988, %fd2988};
	st.local.v2.f64 	[%rd2+1936], {%fd2988, %fd2988};
	st.local.v2.f64 	[%rd2+1952], {%fd2988, %fd2988};
	st.local.v2.f64 	[%rd2+1968], {%fd2988, %fd2988};
	st.local.v2.f64 	[%rd2+1984], {%fd2988, %fd2988};
	st.local.v2.f64 	[%rd2+2000], {%fd2988, %fd2988};
	st.local.v2.f64 	[%rd2+2016], {%fd2988, %fd2988};
	st.local.v2.f64 	[%rd2+2032], {%fd2988, %fd2988};
	st.local.v2.f64 	[%rd2+2048], {%fd2988, %fd2988};
	st.local.v2.f64 	[%rd2+2064], {%fd2988, %fd2988};
	st.local.v2.f64 	[%rd2+2080], {%fd2988, %fd2988};
	st.local.v2.f64 	[%rd2+2096], {%fd2988, %fd2988};
	st.local.v2.f64 	[%rd2+2112], {%fd2988, %fd2988};
	st.local.v2.f64 	[%rd2+2128], {%fd2988, %fd2988};
	st.local.v2.f64 	[%rd2+2144], {%fd2988, %fd2988};
	st.local.v2.f64 	[%rd2+2160], {%fd2988, %fd2988};
	st.local.v2.f64 	[%rd2+2176], {%fd2988, %fd2988};
	st.local.v2.f64 	[%rd2+2192], {%fd2988, %fd2988};
	st.local.v2.f64 	[%rd2+2208], {%fd2988, %fd2988};
	st.local.v2.f64 	[%rd2+2224], {%fd2988, %fd2988};
	st.local.v2.f64 	[%rd2+2240], {%fd2988, %fd2988};
	st.local.v2.f64 	[%rd2+2256], {%fd2988, %fd2988};
	st.local.v2.f64 	[%rd2+2272], {%fd2988, %fd2988};
	st.local.v2.f64 	[%rd2+2288], {%fd2988, %fd2988};
	st.local.v2.f64 	[%rd2+2304], {%fd2988, %fd2988};
	st.local.v2.f64 	[%rd2+2320], {%fd2988, %fd2988};
	st.local.v2.f64 	[%rd2+2336], {%fd2988, %fd2988};
	st.local.v2.f64 	[%rd2+2352], {%fd2988, %fd2988};
	st.local.v2.f64 	[%rd2+2368], {%fd2988, %fd2988};
	st.local.v2.f64 	[%rd2+2384], {%fd2988, %fd2988};
	st.local.v2.f64 	[%rd2+2400], {%fd2988, %fd2988};
	st.local.v2.f64 	[%rd2+2416], {%fd2988, %fd2988};
	st.local.v2.f64 	[%rd2+2432], {%fd2988, %fd2988};
	st.local.v2.f64 	[%rd2+2448], {%fd2988, %fd2988};
	st.local.v2.f64 	[%rd2+2464], {%fd2988, %fd2988};
	st.local.v2.f64 	[%rd2+2480], {%fd2988, %fd2988};
	st.local.v2.f64 	[%rd2+2496], {%fd2988, %fd2988};
	st.local.v2.f64 	[%rd2+2512], {%fd2988, %fd2988};
	st.local.v2.f64 	[%rd2+2528], {%fd2988, %fd2988};
	st.local.v2.f64 	[%rd2+2544], {%fd2988, %fd2988};
	st.local.v2.f64 	[%rd2+2560], {%fd2988, %fd2988};
	st.local.v2.f64 	[%rd2+2576], {%fd2988, %fd2988};
	st.local.v2.f64 	[%rd2+2592], {%fd2988, %fd2988};
	st.local.v2.f64 	[%rd2+2608], {%fd2988, %fd2988};
	st.local.v2.f64 	[%rd2+2624], {%fd2988, %fd2988};
	st.local.v2.f64 	[%rd2+2640], {%fd2988, %fd2988};
	st.local.v2.f64 	[%rd2+2656], {%fd2988, %fd2988};
	st.local.v2.f64 	[%rd2+2672], {%fd2988, %fd2988};
	st.local.v2.f64 	[%rd2+2688], {%fd2988, %fd2988};
	st.local.v2.f64 	[%rd2+2704], {%fd2988, %fd2988};
	st.local.v2.f64 	[%rd2+2720], {%fd2988, %fd2988};
	st.local.v2.f64 	[%rd2+2736], {%fd2988, %fd2988};
	st.local.v2.f64 	[%rd2+2752], {%fd2988, %fd2988};
	st.local.v2.f64 	[%rd2+2768], {%fd2988, %fd2988};
	st.local.v2.f64 	[%rd2+2784], {%fd2988, %fd2988};
	st.local.v2.f64 	[%rd2+2800], {%fd2988, %fd2988};
	st.local.v2.f64 	[%rd2+2816], {%fd2988, %fd2988};
	st.local.v2.f64 	[%rd2+2832], {%fd2988, %fd2988};
	st.local.v2.f64 	[%rd2+2848], {%fd2988, %fd2988};
	st.local.v2.f64 	[%rd2+2864], {%fd2988, %fd2988};
	st.local.v2.f64 	[%rd2+2880], {%fd2988, %fd2988};
	st.local.v2.f64 	[%rd2+2896], {%fd2988, %fd2988};
	st.local.v2.f64 	[%rd2+2912], {%fd2988, %fd2988};
	st.local.v2.f64 	[%rd2+2928], {%fd2988, %fd2988};
	st.local.v2.f64 	[%rd2+2944], {%fd2988, %fd2988};
	st.local.v2.f64 	[%rd2+2960], {%fd2988, %fd2988};
	st.local.v2.f64 	[%rd2+2976], {%fd2988, %fd2988};
	st.local.v2.f64 	[%rd2+2992], {%fd2988, %fd2988};
	st.local.v2.f64 	[%rd2+3008], {%fd2988, %fd2988};
	st.local.v2.f64 	[%rd2+3024], {%fd2988, %fd2988};
	st.local.v2.f64 	[%rd2+3040], {%fd2988, %fd2988};
	st.local.v2.f64 	[%rd2+3056], {%fd2988, %fd2988};
	st.local.v2.f64 	[%rd2+3072], {%fd2988, %fd2988};
	st.local.v2.f64 	[%rd2+3088], {%fd2988, %fd2988};
	st.local.v2.f64 	[%rd2+3104], {%fd2988, %fd2988};
	st.local.v2.f64 	[%rd2+3120], {%fd2988, %fd2988};
	st.local.v2.f64 	[%rd2+3136], {%fd2988, %fd2988};
	st.local.v2.f64 	[%rd2+3152], {%fd2988, %fd2988};
	st.local.v2.f64 	[%rd2+3168], {%fd2988, %fd2988};
	st.local.v2.f64 	[%rd2+3184], {%fd2988, %fd2988};
	st.local.v2.f64 	[%rd2+3200], {%fd2988, %fd2988};
	st.local.v2.f64 	[%rd2+3216], {%fd2988, %fd2988};
	st.local.v2.f64 	[%rd2+3232], {%fd2988, %fd2988};
	st.local.v2.f64 	[%rd2+3248], {%fd2988, %fd2988};
	st.local.v2.f64 	[%rd2+3264], {%fd2988, %fd2988};
	st.local.v2.f64 	[%rd2+3280], {%fd2988, %fd2988};
	st.local.v2.f64 	[%rd2+3296], {%fd2988, %fd2988};
	st.local.v2.f64 	[%rd2+3312], {%fd2988, %fd2988};
	st.local.v2.f64 	[%rd2+3328], {%fd2988, %fd2988};
	st.local.v2.f64 	[%rd2+3344], {%fd2988, %fd2988};
	st.local.v2.f64 	[%rd2+3360], {%fd2988, %fd2988};
	st.local.v2.f64 	[%rd2+3376], {%fd2988, %fd2988};
	st.local.v2.f64 	[%rd2+3392], {%fd2988, %fd2988};
	st.local.v2.f64 	[%rd2+3408], {%fd2988, %fd2988};
	st.local.v2.f64 	[%rd2+3424], {%fd2988, %fd2988};
	st.local.v2.f64 	[%rd2+3440], {%fd2988, %fd2988};
	st.local.v2.f64 	[%rd2+3456], {%fd2988, %fd2988};
	st.local.v2.f64 	[%rd2+3472], {%fd2988, %fd2988};
	st.local.v2.f64 	[%rd2+3488], {%fd2988, %fd2988};
	st.local.v2.f64 	[%rd2+3504], {%fd2988, %fd2988};
	st.local.v2.f64 	[%rd2+3520], {%fd2988, %fd2988};
	st.local.v2.f64 	[%rd2+3536], {%fd2988, %fd2988};
	st.local.v2.f64 	[%rd2+3552], {%fd2988, %fd2988};
	st.local.v2.f64 	[%rd2+3568], {%fd2988, %fd2988};
	st.local.v2.f64 	[%rd2+3584], {%fd2988, %fd2988};
	st.local.v2.f64 	[%rd2+3600], {%fd2988, %fd2988};
	st.local.v2.f64 	[%rd2+3616], {%fd2988, %fd2988};
	st.local.v2.f64 	[%rd2+3632], {%fd2988, %fd2988};
	st.local.v2.f64 	[%rd2+3648], {%fd2988, %fd2988};
	st.local.v2.f64 	[%rd2+3664], {%fd2988, %fd2988};
	st.local.v2.f64 	[%rd2+3680], {%fd2988, %fd2988};
	st.local.v2.f64 	[%rd2+3696], {%fd2988, %fd2988};
	st.local.v2.f64 	[%rd2+3712], {%fd2988, %fd2988};
	st.local.v2.f64 	[%rd2+3728], {%fd2988, %fd2988};
	st.local.v2.f64 	[%rd2+3744], {%fd2988, %fd2988};
	st.local.v2.f64 	[%rd2+3760], {%fd2988, %fd2988};
	st.local.v2.f64 	[%rd2+3776], {%fd2988, %fd2988};
	st.local.v2.f64 	[%rd2+3792], {%fd2988, %fd2988};
	st.local.v2.f64 	[%rd2+3808], {%fd2988, %fd2988};
	st.local.v2.f64 	[%rd2+3824], {%fd2988, %fd2988};
	st.local.v2.f64 	[%rd2+3840], {%fd2988, %fd2988};
	st.local.v2.f64 	[%rd2+3856], {%fd2988, %fd2988};
	st.local.v2.f64 	[%rd2+3872], {%fd2988, %fd2988};
	st.local.v2.f64 	[%rd2+3888], {%fd2988, %fd2988};
	st.local.v2.f64 	[%rd2+3904], {%fd2988, %fd2988};
	st.local.v2.f64 	[%rd2+3920], {%fd2988, %fd2988};
	st.local.v2.f64 	[%rd2+3936], {%fd2988, %fd2988};
	st.local.v2.f64 	[%rd2+3952], {%fd2988, %fd2988};
	st.local.v2.f64 	[%rd2+3968], {%fd2988, %fd2988};
	st.local.v2.f64 	[%rd2+3984], {%fd2988, %fd2988};
	st.local.v2.f64 	[%rd2+4000], {%fd2988, %fd2988};
	st.local.v2.f64 	[%rd2+4016], {%fd2988, %fd2988};
	st.local.v2.f64 	[%rd2+4032], {%fd2988, %fd2988};
	st.local.v2.f64 	[%rd2+4048], {%fd2988, %fd2988};
	st.local.v2.f64 	[%rd2+4064], {%fd2988, %fd2988};
	st.local.v2.f64 	[%rd2+4080], {%fd2988, %fd2988};
	st.local.v2.f64 	[%rd2+4096], {%fd2988, %fd2988};
	st.local.v2.f64 	[%rd2+4112], {%fd2988, %fd2988};
	st.local.v2.f64 	[%rd2+4128], {%fd2988, %fd2988};
	st.local.v2.f64 	[%rd2+4144], {%fd2988, %fd2988};
	st.local.v2.f64 	[%rd2+4160], {%fd2988, %fd2988};
	st.local.v2.f64 	[%rd2+4176], {%fd2988, %fd2988};
	st.local.v2.f64 	[%rd2+4192], {%fd2988, %fd2988};
	st.local.v2.f64 	[%rd2+4208], {%fd2988, %fd2988};
	st.local.v2.f64 	[%rd2+4224], {%fd2988, %fd2988};
	st.local.v2.f64 	[%rd2+4240], {%fd2988, %fd2988};
	st.local.v2.f64 	[%rd2+4256], {%fd2988, %fd2988};
	st.local.v2.f64 	[%rd2+4272], {%fd2988, %fd2988};
	st.local.v2.f64 	[%rd2+4288], {%fd2988, %fd2988};
	st.local.v2.f64 	[%rd2+4304], {%fd2988, %fd2988};
	st.local.v2.f64 	[%rd2+4320], {%fd2988, %fd2988};
	st.local.v2.f64 	[%rd2+4336], {%fd2988, %fd2988};
	st.local.v2.f64 	[%rd2+4352], {%fd2988, %fd2988};
	st.local.v2.f64 	[%rd2+4368], {%fd2988, %fd2988};
	st.local.v2.f64 	[%rd2+4384], {%fd2988, %fd2988};
	st.local.v2.f64 	[%rd2+4400], {%fd2988, %fd2988};
	st.local.v2.f64 	[%rd2+4416], {%fd2988, %fd2988};
	st.local.v2.f64 	[%rd2+4432], {%fd2988, %fd2988};
	st.local.v2.f64 	[%rd2+4448], {%fd2988, %fd2988};
	st.local.v2.f64 	[%rd2+4464], {%fd2988, %fd2988};
	st.local.v2.f64 	[%rd2+4480], {%fd2988, %fd2988};
	st.local.v2.f64 	[%rd2+4496], {%fd2988, %fd2988};
	st.local.v2.f64 	[%rd2+4512], {%fd2988, %fd2988};
	st.local.v2.f64 	[%rd2+4528], {%fd2988, %fd2988};
	st.local.v2.f64 	[%rd2+4544], {%fd2988, %fd2988};
	st.local.v2.f64 	[%rd2+4560], {%fd2988, %fd2988};
	st.local.v2.f64 	[%rd2+4576], {%fd2988, %fd2988};
	st.local.v2.f64 	[%rd2+4592], {%fd2988, %fd2988};
	st.local.v2.f64 	[%rd2+4608], {%fd2988, %fd2988};
	st.local.v2.f64 	[%rd2+4624], {%fd2988, %fd2988};
	st.local.v2.f64 	[%rd2+4640], {%fd2988, %fd2988};
	st.local.v2.f64 	[%rd2+4656], {%fd2988, %fd2988};
	st.local.v2.f64 	[%rd2+4672], {%fd2988, %fd2988};
	st.local.v2.f64 	[%rd2+4688], {%fd2988, %fd2988};
	st.local.v2.f64 	[%rd2+4704], {%fd2988, %fd2988};
	st.local.v2.f64 	[%rd2+4720], {%fd2988, %fd2988};
	st.local.v2.f64 	[%rd2+4736], {%fd2988, %fd2988};
	st.local.v2.f64 	[%rd2+4752], {%fd2988, %fd2988};
	st.local.v2.f64 	[%rd2+4768], {%fd2988, %fd2988};
	st.local.v2.f64 	[%rd2+4784], {%fd2988, %fd2988};
	st.local.v2.f64 	[%rd2+4800], {%fd2988, %fd2988};
	st.local.v2.f64 	[%rd2+4816], {%fd2988, %fd2988};
	st.local.v2.f64 	[%rd2+4832], {%fd2988, %fd2988};
	st.local.v2.f64 	[%rd2+4848], {%fd2988, %fd2988};
	st.local.v2.f64 	[%rd2+4864], {%fd2988, %fd2988};
	st.local.v2.f64 	[%rd2+4880], {%fd2988, %fd2988};
	st.local.v2.f64 	[%rd2+4896], {%fd2988, %fd2988};
	st.local.v2.f64 	[%rd2+4912], {%fd2988, %fd2988};
	st.local.v2.f64 	[%rd2+4928], {%fd2988, %fd2988};
	st.local.v2.f64 	[%rd2+4944], {%fd2988, %fd2988};
	st.local.v2.f64 	[%rd2+4960], {%fd2988, %fd2988};
	st.local.v2.f64 	[%rd2+4976], {%fd2988, %fd2988};
	st.local.v2.f64 	[%rd2+4992], {%fd2988, %fd2988};
	st.local.v2.f64 	[%rd2+5008], {%fd2988, %fd2988};
	st.local.v2.f64 	[%rd2+5024], {%fd2988, %fd2988};
	st.local.v2.f64 	[%rd2+5040], {%fd2988, %fd2988};
	st.local.v2.f64 	[%rd2+5056], {%fd2988, %fd2988};
	st.local.v2.f64 	[%rd2+5072], {%fd2988, %fd2988};
	st.local.v2.f64 	[%rd2+5088], {%fd2988, %fd2988};
	st.local.v2.f64 	[%rd2+5104], {%fd2988, %fd2988};
	st.local.v2.f64 	[%rd2+5120], {%fd2988, %fd2988};
	st.local.v2.f64 	[%rd2+5136], {%fd2988, %fd2988};
	st.local.v2.f64 	[%rd2+5152], {%fd2988, %fd2988};
	st.local.v2.f64 	[%rd2+5168], {%fd2988, %fd2988};
	st.local.v2.f64 	[%rd2+5184], {%fd2988, %fd2988};
	st.local.v2.f64 	[%rd2+5200], {%fd2988, %fd2988};
	st.local.v2.f64 	[%rd2+5216], {%fd2988, %fd2988};
	st.local.v2.f64 	[%rd2+5232], {%fd2988, %fd2988};
	st.local.v2.f64 	[%rd2+5248], {%fd2988, %fd2988};
	st.local.v2.f64 	[%rd2+5264], {%fd2988, %fd2988};
	st.local.v2.f64 	[%rd2+5280], {%fd2988, %fd2988};
	st.local.v2.f64 	[%rd2+5296], {%fd2988, %fd2988};
	st.local.v2.f64 	[%rd2+5312], {%fd2988, %fd2988};
	st.local.v2.f64 	[%rd2+5328], {%fd2988, %fd2988};
	st.local.v2.f64 	[%rd2+5344], {%fd2988, %fd2988};
	st.local.v2.f64 	[%rd2+5360], {%fd2988, %fd2988};
	st.local.v2.f64 	[%rd2+5376], {%fd2988, %fd2988};
	st.local.v2.f64 	[%rd2+5392], {%fd2988, %fd2988};
	st.local.v2.f64 	[%rd2+5408], {%fd2988, %fd2988};
	st.local.v2.f64 	[%rd2+5424], {%fd2988, %fd2988};
	st.local.v2.f64 	[%rd2+5440], {%fd2988, %fd2988};
	st.local.v2.f64 	[%rd2+5456], {%fd2988, %fd2988};
	st.local.v2.f64 	[%rd2+5472], {%fd2988, %fd2988};
	st.local.v2.f64 	[%rd2+5488], {%fd2988, %fd2988};
	st.local.v2.f64 	[%rd2+5504], {%fd2988, %fd2988};
	st.local.v2.f64 	[%rd2+5520], {%fd2988, %fd2988};
	st.local.v2.f64 	[%rd2+5536], {%fd2988, %fd2988};
	st.local.v2.f64 	[%rd2+5552], {%fd2988, %fd2988};
	st.local.v2.f64 	[%rd2+5568], {%fd2988, %fd2988};
	st.local.v2.f64 	[%rd2+5584], {%fd2988, %fd2988};
	st.local.v2.f64 	[%rd2+5600], {%fd2988, %fd2988};
	st.local.v2.f64 	[%rd2+5616], {%fd2988, %fd2988};
	st.local.v2.f64 	[%rd2+5632], {%fd2988, %fd2988};
	st.local.v2.f64 	[%rd2+5648], {%fd2988, %fd2988};
	st.local.v2.f64 	[%rd2+5664], {%fd2988, %fd2988};
	st.local.v2.f64 	[%rd2+5680], {%fd2988, %fd2988};
	st.local.v2.f64 	[%rd2+5696], {%fd2988, %fd2988};
	st.local.v2.f64 	[%rd2+5712], {%fd2988, %fd2988};
	st.local.v2.f64 	[%rd2+5728], {%fd2988, %fd2988};
	st.local.v2.f64 	[%rd2+5744], {%fd2988, %fd2988};
	st.local.v2.f64 	[%rd2+5760], {%fd2988, %fd2988};
	st.local.v2.f64 	[%rd2+5776], {%fd2988, %fd2988};
	st.local.v2.f64 	[%rd2+5792], {%fd2988, %fd2988};
	st.local.v2.f64 	[%rd2+5808], {%fd2988, %fd2988};
	st.local.v2.f64 	[%rd2+5824], {%fd2988, %fd2988};
	st.local.v2.f64 	[%rd2+5840], {%fd2988, %fd2988};
	st.local.v2.f64 	[%rd2+5856], {%fd2988, %fd2988};
	st.local.v2.f64 	[%rd2+5872], {%fd2988, %fd2988};
	st.local.v2.f64 	[%rd2+5888], {%fd2988, %fd2988};
	st.local.v2.f64 	[%rd2+5904], {%fd2988, %fd2988};
	st.local.v2.f64 	[%rd2+5920], {%fd2988, %fd2988};
	st.local.v2.f64 	[%rd2+5936], {%fd2988, %fd2988};
	st.local.v2.f64 	[%rd2+5952], {%fd2988, %fd2988};
	st.local.v2.f64 	[%rd2+5968], {%fd2988, %fd2988};
	st.local.v2.f64 	[%rd2+5984], {%fd2988, %fd2988};
	st.local.v2.f64 	[%rd2+6000], {%fd2988, %fd2988};
	st.local.v2.f64 	[%rd2+6016], {%fd2988, %fd2988};
	st.local.v2.f64 	[%rd2+6032], {%fd2988, %fd2988};
	st.local.v2.f64 	[%rd2+6048], {%fd2988, %fd2988};
	st.local.v2.f64 	[%rd2+6064], {%fd2988, %fd2988};
	st.local.v2.f64 	[%rd2+6080], {%fd2988, %fd2988};
	st.local.v2.f64 	[%rd2+6096], {%fd2988, %fd2988};
	st.local.v2.f64 	[%rd2+6112], {%fd2988, %fd2988};
	st.local.v2.f64 	[%rd2+6128], {%fd2988, %fd2988};
	st.local.v2.f64 	[%rd2+6144], {%fd2988, %fd2988};
	st.local.v2.f64 	[%rd2+6160], {%fd2988, %fd2988};
	st.local.v2.f64 	[%rd2+6176], {%fd2988, %fd2988};
	st.local.v2.f64 	[%rd2+6192], {%fd2988, %fd2988};
	st.local.v2.f64 	[%rd2+6208], {%fd2988, %fd2988};
	st.local.v2.f64 	[%rd2+6224], {%fd2988, %fd2988};
	st.local.v2.f64 	[%rd2+6240], {%fd2988, %fd2988};
	st.local.v2.f64 	[%rd2+6256], {%fd2988, %fd2988};
	st.local.v2.f64 	[%rd2+6272], {%fd2988, %fd2988};
	st.local.v2.f64 	[%rd2+6288], {%fd2988, %fd2988};
	st.local.v2.f64 	[%rd2+6304], {%fd2988, %fd2988};
	st.local.v2.f64 	[%rd2+6320], {%fd2988, %fd2988};
	st.local.v2.f64 	[%rd2+6336], {%fd2988, %fd2988};
	st.local.v2.f64 	[%rd2+6352], {%fd2988, %fd2988};
	st.local.v2.f64 	[%rd2+6368], {%fd2988, %fd2988};
	st.local.v2.f64 	[%rd2+6384], {%fd2988, %fd2988};
	st.local.v2.f64 	[%rd2+6400], {%fd2988, %fd2988};
	st.local.v2.f64 	[%rd2+6416], {%fd2988, %fd2988};
	st.local.v2.f64 	[%rd2+6432], {%fd2988, %fd2988};
	st.local.v2.f64 	[%rd2+6448], {%fd2988, %fd2988};
	st.local.v2.f64 	[%rd2+6464], {%fd2988, %fd2988};
	st.local.v2.f64 	[%rd2+6480], {%fd2988, %fd2988};
	st.local.v2.f64 	[%rd2+6496], {%fd2988, %fd2988};
	st.local.v2.f64 	[%rd2+6512], {%fd2988, %fd2988};
	st.local.v2.f64 	[%rd2+6528], {%fd2988, %fd2988};
	st.local.v2.f64 	[%rd2+6544], {%fd2988, %fd2988};
	st.local.v2.f64 	[%rd2+6560], {%fd2988, %fd2988};
	st.local.v2.f64 	[%rd2+6576], {%fd2988, %fd2988};
	st.local.v2.f64 	[%rd2+6592], {%fd2988, %fd2988};
	st.local.v2.f64 	[%rd2+6608], {%fd2988, %fd2988};
	st.local.v2.f64 	[%rd2+6624], {%fd2988, %fd2988};
	st.local.v2.f64 	[%rd2+6640], {%fd2988, %fd2988};
	st.local.v2.f64 	[%rd2+6656], {%fd2988, %fd2988};
	st.local.v2.f64 	[%rd2+6672], {%fd2988, %fd2988};
	st.local.v2.f64 	[%rd2+6688], {%fd2988, %fd2988};
	st.local.v2.f64 	[%rd2+6704], {%fd2988, %fd2988};
	st.local.v2.f64 	[%rd2+6720], {%fd2988, %fd2988};
	st.local.v2.f64 	[%rd2+6736], {%fd2988, %fd2988};
	st.local.v2.f64 	[%rd2+6752], {%fd2988, %fd2988};
	st.local.v2.f64 	[%rd2+6768], {%fd2988, %fd2988};
	st.local.v2.f64 	[%rd2+6784], {%fd2988, %fd2988};
	st.local.v2.f64 	[%rd2+6800], {%fd2988, %fd2988};
	st.local.v2.f64 	[%rd2+6816], {%fd2988, %fd2988};
	st.local.v2.f64 	[%rd2+6832], {%fd2988, %fd2988};
	st.local.v2.f64 	[%rd2+6848], {%fd2988, %fd2988};
	st.local.v2.f64 	[%rd2+6864], {%fd2988, %fd2988};
	st.local.v2.f64 	[%rd2+6880], {%fd2988, %fd2988};
	st.local.v2.f64 	[%rd2+6896], {%fd2988, %fd2988};
	st.local.v2.f64 	[%rd2+6912], {%fd2988, %fd2988};
	st.local.v2.f64 	[%rd2+6928], {%fd2988, %fd2988};
	st.local.v2.f64 	[%rd2+6944], {%fd2988, %fd2988};
	st.local.v2.f64 	[%rd2+6960], {%fd2988, %fd2988};
	st.local.v2.f64 	[%rd2+6976], {%fd2988, %fd2988};
	st.local.v2.f64 	[%rd2+6992], {%fd2988, %fd2988};
	st.local.v2.f64 	[%rd2+7008], {%fd2988, %fd2988};
	st.local.v2.f64 	[%rd2+7024], {%fd2988, %fd2988};
	st.local.v2.f64 	[%rd2+7040], {%fd2988, %fd2988};
	st.local.v2.f64 	[%rd2+7056], {%fd2988, %fd2988};
	st.local.v2.f64 	[%rd2+7072], {%fd2988, %fd2988};
	st.local.v2.f64 	[%rd2+7088], {%fd2988, %fd2988};
	st.local.v2.f64 	[%rd2+7104], {%fd2988, %fd2988};
	st.local.v2.f64 	[%rd2+7120], {%fd2988, %fd2988};
	st.local.v2.f64 	[%rd2+7136], {%fd2988, %fd2988};
	st.local.v2.f64 	[%rd2+7152], {%fd2988, %fd2988};
	st.local.v2.f64 	[%rd2+7168], {%fd2988, %fd2988};
	st.local.v2.f64 	[%rd2+7184], {%fd2988, %fd2988};
	st.local.v2.f64 	[%rd2+7200], {%fd2988, %fd2988};
	st.local.v2.f64 	[%rd2+7216], {%fd2988, %fd2988};
	st.local.v2.f64 	[%rd2+7232], {%fd2988, %fd2988};
	st.local.v2.f64 	[%rd2+7248], {%fd2988, %fd2988};
	st.local.v2.f64 	[%rd2+7264], {%fd2988, %fd2988};
	st.local.v2.f64 	[%rd2+7280], {%fd2988, %fd2988};
	st.local.v2.f64 	[%rd2+7296], {%fd2988, %fd2988};
	st.local.v2.f64 	[%rd2+7312], {%fd2988, %fd2988};
	st.local.v2.f64 	[%rd2+7328], {%fd2988, %fd2988};
	st.local.v2.f64 	[%rd2+7344], {%fd2988, %fd2988};
	st.local.v2.f64 	[%rd2+7360], {%fd2988, %fd2988};
	st.local.v2.f64 	[%rd2+7376], {%fd2988, %fd2988};
	st.local.v2.f64 	[%rd2+7392], {%fd2988, %fd2988};
	st.local.v2.f64 	[%rd2+7408], {%fd2988, %fd2988};
	st.local.v2.f64 	[%rd2+7424], {%fd2988, %fd2988};
	st.local.v2.f64 	[%rd2+7440], {%fd2988, %fd2988};
	st.local.v2.f64 	[%rd2+7456], {%fd2988, %fd2988};
	st.local.v2.f64 	[%rd2+7472], {%fd2988, %fd2988};
	st.local.v2.f64 	[%rd2+7488], {%fd2988, %fd2988};
	st.local.v2.f64 	[%rd2+7504], {%fd2988, %fd2988};
	st.local.v2.f64 	[%rd2+7520], {%fd2988, %fd2988};
	st.local.v2.f64 	[%rd2+7536], {%fd2988, %fd2988};
	st.local.v2.f64 	[%rd2+7552], {%fd2988, %fd2988};
	st.local.v2.f64 	[%rd2+7568], {%fd2988, %fd2988};
	st.local.v2.f64 	[%rd2+7584], {%fd2988, %fd2988};
	st.local.v2.f64 	[%rd2+7600], {%fd2988, %fd2988};
	st.local.v2.f64 	[%rd2+7616], {%fd2988, %fd2988};
	st.local.v2.f64 	[%rd2+7632], {%fd2988, %fd2988};
	st.local.v2.f64 	[%rd2+7648], {%fd2988, %fd2988};
	st.local.v2.f64 	[%rd2+7664], {%fd2988, %fd2988};
	st.local.v2.f64 	[%rd2+7680], {%fd2988, %fd2988};
	st.local.v2.f64 	[%rd2+7696], {%fd2988, %fd2988};
	st.local.v2.f64 	[%rd2+7712], {%fd2988, %fd2988};
	st.local.v2.f64 	[%rd2+7728], {%fd2988, %fd2988};
	st.local.v2.f64 	[%rd2+7744], {%fd2988, %fd2988};
	st.local.v2.f64 	[%rd2+7760], {%fd2988, %fd2988};
	st.local.v2.f64 	[%rd2+7776], {%fd2988, %fd2988};
	st.local.v2.f64 	[%rd2+7792], {%fd2988, %fd2988};
	st.local.v2.f64 	[%rd2+7808], {%fd2988, %fd2988};
	st.local.v2.f64 	[%rd2+7824], {%fd2988, %fd2988};
	st.local.v2.f64 	[%rd2+7840], {%fd2988, %fd2988};
	st.local.v2.f64 	[%rd2+7856], {%fd2988, %fd2988};
	st.local.v2.f64 	[%rd2+7872], {%fd2988, %fd2988};
	st.local.v2.f64 	[%rd2+7888], {%fd2988, %fd2988};
	st.local.v2.f64 	[%rd2+7904], {%fd2988, %fd2988};
	st.local.v2.f64 	[%rd2+7920], {%fd2988, %fd2988};
	st.local.v2.f64 	[%rd2+7936], {%fd2988, %fd2988};
	st.local.v2.f64 	[%rd2+7952], {%fd2988, %fd2988};
	st.local.v2.f64 	[%rd2+7968], {%fd2988, %fd2988};
	st.local.v2.f64 	[%rd2+7984], {%fd2988, %fd2988};
	st.local.v2.f64 	[%rd2+8000], {%fd2988, %fd2988};
	st.local.v2.f64 	[%rd2+8016], {%fd2988, %fd2988};
	st.local.v2.f64 	[%rd2+8032], {%fd2988, %fd2988};
	st.local.v2.f64 	[%rd2+8048], {%fd2988, %fd2988};
	st.local.v2.f64 	[%rd2+8064], {%fd2988, %fd2988};
	st.local.v2.f64 	[%rd2+8080], {%fd2988, %fd2988};
	st.local.v2.f64 	[%rd2+8096], {%fd2988, %fd2988};
	st.local.v2.f64 	[%rd2+8112], {%fd2988, %fd2988};
	st.local.v2.f64 	[%rd2+8128], {%fd2988, %fd2988};
	st.local.v2.f64 	[%rd2+8144], {%fd2988, %fd2988};
	st.local.v2.f64 	[%rd2+8160], {%fd2988, %fd2988};
	st.local.v2.f64 	[%rd2+8176], {%fd2988, %fd2988};
	add.s64 	%rd108, %rd4, 13;
	mov.b32 	%r139, 0;
	mov.f64 	%fd2989, %fd2988;
$L__BB0_2:
	ld.global.u8 	%rs1, [%rd108+-13];
	cvt.rn.f64.u16 	%fd307, %rs1;
	add.f64 	%fd308, %fd2988, %fd307;
	mul.wide.u16 	%r59, %rs1, %rs1;
	cvt.rn.f64.u32 	%fd309, %r59;
	add.f64 	%fd310, %fd2989, %fd309;
	ld.global.u8 	%rs2, [%rd108+-12];
	cvt.rn.f64.u16 	%fd311, %rs2;
	add.f64 	%fd312, %fd308, %fd311;
	mul.wide.u16 	%r60, %rs2, %rs2;
	cvt.rn.f64.u32 	%fd313, %r60;
	add.f64 	%fd314, %fd310, %fd313;
	ld.global.u8 	%rs3, [%rd108+-11];
	cvt.rn.f64.u16 	%fd315, %rs3;
	add.f64 	%fd316, %fd312, %fd315;
	mul.wide.u16 	%r61, %rs3, %rs3;
	cvt.rn.f64.u32 	%fd317, %r61;
	add.f64 	%fd318, %fd314, %fd317;
	ld.global.u8 	%rs4, [%rd108+-10];
	cvt.rn.f64.u16 	%fd319, %rs4;
	add.f64 	%fd320, %fd316, %fd319;
	mul.wide.u16 	%r62, %rs4, %rs4;
	cvt.rn.f64.u32 	%fd321, %r62;
	add.f64 	%fd322, %fd318, %fd321;
	ld.global.u8 	%rs5, [%rd108+-9];
	cvt.rn.f64.u16 	%fd323, %rs5;
	add.f64 	%fd324, %fd320, %fd323;
	mul.wide.u16 	%r63, %rs5, %rs5;
	cvt.rn.f64.u32 	%fd325, %r63;
	add.f64 	%fd326, %fd322, %fd325;
	ld.global.u8 	%rs6, [%rd108+-8];
	cvt.rn.f64.u16 	%fd327, %rs6;
	add.f64 	%fd328, %fd324, %fd327;
	mul.wide.u16 	%r64, %rs6, %rs6;
	cvt.rn.f64.u32 	%fd329, %r64;
	add.f64 	%fd330, %fd326, %fd329;
	ld.global.u8 	%rs7, [%rd108+-7];
	cvt.rn.f64.u16 	%fd331, %rs7;
	add.f64 	%fd332, %fd328, %fd331;
	mul.wide.u16 	%r65, %rs7, %rs7;
	cvt.rn.f64.u32 	%fd333, %r65;
	add.f64 	%fd334, %fd330, %fd333;
	ld.global.u8 	%rs8, [%rd108+-6];
	cvt.rn.f64.u16 	%fd335, %rs8;
	add.f64 	%fd336, %fd332, %fd335;
	mul.wide.u16 	%r66, %rs8, %rs8;
	cvt.rn.f64.u32 	%fd337, %r66;
	add.f64 	%fd338, %fd334, %fd337;
	ld.global.u8 	%rs9, [%rd108+-5];
	cvt.rn.f64.u16 	%fd339, %rs9;
	add.f64 	%fd340, %fd336, %fd339;
	mul.wide.u16 	%r67, %rs9, %rs9;
	cvt.rn.f64.u32 	%fd341, %r67;
	add.f64 	%fd342, %fd338, %fd341;
	ld.global.u8 	%rs10, [%rd108+-4];
	cvt.rn.f64.u16 	%fd343, %rs10;
	add.f64 	%fd344, %fd340, %fd343;
	mul.wide.u16 	%r68, %rs10, %rs10;
	cvt.rn.f64.u32 	%fd345, %r68;
	add.f64 	%fd346, %fd342, %fd345;
	ld.global.u8 	%rs11, [%rd108+-3];
	cvt.rn.f64.u16 	%fd347, %rs11;
	add.f64 	%fd348, %fd344, %fd347;
	mul.wide.u16 	%r69, %rs11, %rs11;
	cvt.rn.f64.u32 	%fd349, %r69;
	add.f64 	%fd350, %fd346, %fd349;
	ld.global.u8 	%rs12, [%rd108+-2];
	cvt.rn.f64.u16 	%fd351, %rs12;
	add.f64 	%fd352, %fd348, %fd351;
	mul.wide.u16 	%r70, %rs12, %rs12;
	cvt.rn.f64.u32 	%fd353, %r70;
	add.f64 	%fd354, %fd350, %fd353;
	ld.global.u8 	%rs13, [%rd108+-1];
	cvt.rn.f64.u16 	%fd355, %rs13;
	add.f64 	%fd356, %fd352, %fd355;
	mul.wide.u16 	%r71, %rs13, %rs13;
	cvt.rn.f64.u32 	%fd357, %r71;
	add.f64 	%fd358, %fd354, %fd357;
	ld.global.u8 	%rs14, [%rd108];
	cvt.rn.f64.u16 	%fd359, %rs14;
	add.f64 	%fd360, %fd356, %fd359;
	mul.wide.u16 	%r72, %rs14, %rs14;
	cvt.rn.f64.u32 	%fd361, %r72;
	add.f64 	%fd362, %fd358, %fd361;
	ld.global.u8 	%rs15, [%rd108+1];
	cvt.rn.f64.u16 	%fd363, %rs15;
	add.f64 	%fd364, %fd360, %fd363;
	mul.wide.u16 	%r73, %rs15, %rs15;
	cvt.rn.f64.u32 	%fd365, %r73;
	add.f64 	%fd366, %fd362, %fd365;
	ld.global.u8 	%rs16, [%rd108+2];
	cvt.rn.f64.u16 	%fd367, %rs16;
	add.f64 	%fd368, %fd364, %fd367;
	mul.wide.u16 	%r74, %rs16, %rs16;
	cvt.rn.f64.u32 	%fd369, %r74;
	add.f64 	%fd370, %fd366, %fd369;
	ld.global.u8 	%rs17, [%rd108+3];
	cvt.rn.f64.u16 	%fd371, %rs17;
	add.f64 	%fd372, %fd368, %fd371;
	mul.wide.u16 	%r75, %rs17, %rs17;
	cvt.rn.f64.u32 	%fd373, %r75;
	add.f64 	%fd374, %fd370, %fd373;
	ld.global.u8 	%rs18, [%rd108+4];
	cvt.rn.f64.u16 	%fd375, %rs18;
	add.f64 	%fd376, %fd372, %fd375;
	mul.wide.u16 	%r76, %rs18, %rs18;
	cvt.rn.f64.u32 	%fd377, %r76;
	add.f64 	%fd378, %fd374, %fd377;
	ld.global.u8 	%rs19, [%rd108+5];
	cvt.rn.f64.u16 	%fd379, %rs19;
	add.f64 	%fd380, %fd376, %fd379;
	mul.wide.u16 	%r77, %rs19, %rs19;
	cvt.rn.f64.u32 	%fd381, %r77;
	add.f64 	%fd382, %fd378, %fd381;
	ld.global.u8 	%rs20, [%rd108+6];
	cvt.rn.f64.u16 	%fd383, %rs20;
	add.f64 	%fd384, %fd380, %fd383;
	mul.wide.u16 	%r78, %rs20, %rs20;
	cvt.rn.f64.u32 	%fd385, %r78;
	add.f64 	%fd386, %fd382, %fd385;
	ld.global.u8 	%rs21, [%rd108+7];
	cvt.rn.f64.u16 	%fd387, %rs21;
	add.f64 	%fd388, %fd384, %fd387;
	mul.wide.u16 	%r79, %rs21, %rs21;
	cvt.rn.f64.u32 	%fd389, %r79;
	add.f64 	%fd390, %fd386, %fd389;
	ld.global.u8 	%rs22, [%rd108+8];
	cvt.rn.f64.u16 	%fd391, %rs22;
	add.f64 	%fd392, %fd388, %fd391;
	mul.wide.u16 	%r80, %rs22, %rs22;
	cvt.rn.f64.u32 	%fd393, %r80;
	add.f64 	%fd394, %fd390, %fd393;
	ld.global.u8 	%rs23, [%rd108+9];
	cvt.rn.f64.u16 	%fd395, %rs23;
	add.f64 	%fd396, %fd392, %fd395;
	mul.wide.u16 	%r81, %rs23, %rs23;
	cvt.rn.f64.u32 	%fd397, %r81;
	add.f64 	%fd398, %fd394, %fd397;
	ld.global.u8 	%rs24, [%rd108+10];
	cvt.rn.f64.u16 	%fd399, %rs24;
	add.f64 	%fd400, %fd396, %fd399;
	mul.wide.u16 	%r82, %rs24, %rs24;
	cvt.rn.f64.u32 	%fd401, %r82;
	add.f64 	%fd402, %fd398, %fd401;
	ld.global.u8 	%rs25, [%rd108+11];
	cvt.rn.f64.u16 	%fd403, %rs25;
	add.f64 	%fd404, %fd400, %fd403;
	mul.wide.u16 	%r83, %rs25, %rs25;
	cvt.rn.f64.u32 	%fd405, %r83;
	add.f64 	%fd406, %fd402, %fd405;
	ld.global.u8 	%rs26, [%rd108+12];
	cvt.rn.f64.u16 	%fd407, %rs26;
	add.f64 	%fd408, %fd404, %fd407;
	mul.wide.u16 	%r84, %rs26, %rs26;
	cvt.rn.f64.u32 	%fd409, %r84;
	add.f64 	%fd410, %fd406, %fd409;
	ld.global.u8 	%rs27, [%rd108+13];
	cvt.rn.f64.u16 	%fd411, %rs27;
	add.f64 	%fd412, %fd408, %fd411;
	mul.wide.u16 	%r85, %rs27, %rs27;
	cvt.rn.f64.u32 	%fd413, %r85;
	add.f64 	%fd414, %fd410, %fd413;
	ld.global.u8 	%rs28, [%rd108+14];
	cvt.rn.f64.u16 	%fd415, %rs28;
	add.f64 	%fd2988, %fd412, %fd415;
	mul.wide.u16 	%r86, %rs28, %rs28;
	cvt.rn.f64.u32 	%fd416, %r86;
	add.f64 	%fd2989, %fd414, %fd416;
	add.s32 	%r139, %r139, 1;
	add.s64 	%rd108, %rd108, 28;
	setp.ne.s32 	%p2, %r139, 28;
	@%p2 bra 	$L__BB0_2;
	div.rn.f64 	%fd5, %fd2988, 0d4088800000000000;
	div.rn.f64 	%fd417, %fd2989, 0d4088800000000000;
	mul.f64 	%fd418, %fd5, %fd5;
	sub.f64 	%fd419, %fd417, %fd418;
	sqrt.rn.f64 	%fd6, %fd419;
	mov.b32 	%r140, 0;
$L__BB0_4:
	mul.wide.u32 	%rd39, %r140, 28;
	add.s64 	%rd40, %rd4, %rd39;
	mul.wide.u32 	%rd41, %r140, 256;
	add.s64 	%rd42, %rd2, %rd41;
	ld.global.u8 	%rs29, [%rd40];
	cvt.rn.f64.u16 	%fd420, %rs29;
	sub.f64 	%fd421, %fd420, %fd5;
	div.rn.f64 	%fd422, %fd421, %fd6;
	ld.global.u8 	%rs30, [%rd40+1];
	cvt.rn.f64.u16 	%fd423, %rs30;
	sub.f64 	%fd424, %fd423, %fd5;
	div.rn.f64 	%fd425, %fd424, %fd6;
	st.local.v2.f64 	[%rd42+528], {%fd422, %fd425};
	ld.global.u8 	%rs31, [%rd40+2];
	cvt.rn.f64.u16 	%fd426, %rs31;
	sub.f64 	%fd427, %fd426, %fd5;
	div.rn.f64 	%fd428, %fd427, %fd6;
	ld.global.u8 	%rs32, [%rd40+3];
	cvt.rn.f64.u16 	%fd429, %rs32;
	sub.f64 	%fd430, %fd429, %fd5;
	div.rn.f64 	%fd431, %fd430, %fd6;
	st.local.v2.f64 	[%rd42+544], {%fd428, %fd431};
	ld.global.u8 	%rs33, [%rd40+4];
	cvt.rn.f64.u16 	%fd432, %rs33;
	sub.f64 	%fd433, %fd432, %fd5;
	div.rn.f64 	%fd434, %fd433, %fd6;
	ld.global.u8 	%rs34, [%rd40+5];
	cvt.rn.f64.u16 	%fd435, %rs34;
	sub.f64 	%fd436, %fd435, %fd5;
	div.rn.f64 	%fd437, %fd436, %fd6;
	st.local.v2.f64 	[%rd42+560], {%fd434, %fd437};
	ld.global.u8 	%rs35, [%rd40+6];
	cvt.rn.f64.u16 	%fd438, %rs35;
	sub.f64 	%fd439, %fd438, %fd5;
	div.rn.f64 	%fd440, %fd439, %fd6;
	ld.global.u8 	%rs36, [%rd40+7];
	cvt.rn.f64.u16 	%fd441, %rs36;
	sub.f64 	%fd442, %fd441, %fd5;
	div.rn.f64 	%fd443, %fd442, %fd6;
	st.local.v2.f64 	[%rd42+576], {%fd440, %fd443};
	ld.global.u8 	%rs37, [%rd40+8];
	cvt.rn.f64.u16 	%fd444, %rs37;
	sub.f64 	%fd445, %fd444, %fd5;
	div.rn.f64 	%fd446, %fd445, %fd6;
	ld.global.u8 	%rs38, [%rd40+9];
	cvt.rn.f64.u16 	%fd447, %rs38;
	sub.f64 	%fd448, %fd447, %fd5;
	div.rn.f64 	%fd449, %fd448, %fd6;
	st.local.v2.f64 	[%rd42+592], {%fd446, %fd449};
	ld.global.u8 	%rs39, [%rd40+10];
	cvt.rn.f64.u16 	%fd450, %rs39;
	sub.f64 	%fd451, %fd450, %fd5;
	div.rn.f64 	%fd452, %fd451, %fd6;
	ld.global.u8 	%rs40, [%rd40+11];
	cvt.rn.f64.u16 	%fd453, %rs40;
	sub.f64 	%fd454, %fd453, %fd5;
	div.rn.f64 	%fd455, %fd454, %fd6;
	st.local.v2.f64 	[%rd42+608], {%fd452, %fd455};
	ld.global.u8 	%rs41, [%rd40+12];
	cvt.rn.f64.u16 	%fd456, %rs41;
	sub.f64 	%fd457, %fd456, %fd5;
	div.rn.f64 	%fd458, %fd457, %fd6;
	ld.global.u8 	%rs42, [%rd40+13];
	cvt.rn.f64.u16 	%fd459, %rs42;
	sub.f64 	%fd460, %fd459, %fd5;
	div.rn.f64 	%fd461, %fd460, %fd6;
	st.local.v2.f64 	[%rd42+624], {%fd458, %fd461};
	ld.global.u8 	%rs43, [%rd40+14];
	cvt.rn.f64.u16 	%fd462, %rs43;
	sub.f64 	%fd463, %fd462, %fd5;
	div.rn.f64 	%fd464, %fd463, %fd6;
	ld.global.u8 	%rs44, [%rd40+15];
	cvt.rn.f64.u16 	%fd465, %rs44;
	sub.f64 	%fd466, %fd465, %fd5;
	div.rn.f64 	%fd467, %fd466, %fd6;
	st.local.v2.f64 	[%rd42+640], {%fd464, %fd467};
	ld.global.u8 	%rs45, [%rd40+16];
	cvt.rn.f64.u16 	%fd468, %rs45;
	sub.f64 	%fd469, %fd468, %fd5;
	div.rn.f64 	%fd470, %fd469, %fd6;
	ld.global.u8 	%rs46, [%rd40+17];
	cvt.rn.f64.u16 	%fd471, %rs46;
	sub.f64 	%fd472, %fd471, %fd5;
	div.rn.f64 	%fd473, %fd472, %fd6;
	st.local.v2.f64 	[%rd42+656], {%fd470, %fd473};
	ld.global.u8 	%rs47, [%rd40+18];
	cvt.rn.f64.u16 	%fd474, %rs47;
	sub.f64 	%fd475, %fd474, %fd5;
	div.rn.f64 	%fd476, %fd475, %fd6;
	ld.global.u8 	%rs48, [%rd40+19];
	cvt.rn.f64.u16 	%fd477, %rs48;
	sub.f64 	%fd478, %fd477, %fd5;
	div.rn.f64 	%fd479, %fd478, %fd6;
	st.local.v2.f64 	[%rd42+672], {%fd476, %fd479};
	ld.global.u8 	%rs49, [%rd40+20];
	cvt.rn.f64.u16 	%fd480, %rs49;
	sub.f64 	%fd481, %fd480, %fd5;
	div.rn.f64 	%fd482, %fd481, %fd6;
	ld.global.u8 	%rs50, [%rd40+21];
	cvt.rn.f64.u16 	%fd483, %rs50;
	sub.f64 	%fd484, %fd483, %fd5;
	div.rn.f64 	%fd485, %fd484, %fd6;
	st.local.v2.f64 	[%rd42+688], {%fd482, %fd485};
	ld.global.u8 	%rs51, [%rd40+22];
	cvt.rn.f64.u16 	%fd486, %rs51;
	sub.f64 	%fd487, %fd486, %fd5;
	div.rn.f64 	%fd488, %fd487, %fd6;
	ld.global.u8 	%rs52, [%rd40+23];
	cvt.rn.f64.u16 	%fd489, %rs52;
	sub.f64 	%fd490, %fd489, %fd5;
	div.rn.f64 	%fd491, %fd490, %fd6;
	st.local.v2.f64 	[%rd42+704], {%fd488, %fd491};
	ld.global.u8 	%rs53, [%rd40+24];
	cvt.rn.f64.u16 	%fd492, %rs53;
	sub.f64 	%fd493, %fd492, %fd5;
	div.rn.f64 	%fd494, %fd493, %fd6;
	ld.global.u8 	%rs54, [%rd40+25];
	cvt.rn.f64.u16 	%fd495, %rs54;
	sub.f64 	%fd496, %fd495, %fd5;
	div.rn.f64 	%fd497, %fd496, %fd6;
	st.local.v2.f64 	[%rd42+720], {%fd494, %fd497};
	ld.global.u8 	%rs55, [%rd40+26];
	cvt.rn.f64.u16 	%fd498, %rs55;
	sub.f64 	%fd499, %fd498, %fd5;
	div.rn.f64 	%fd500, %fd499, %fd6;
	ld.global.u8 	%rs56, [%rd40+27];
	cvt.rn.f64.u16 	%fd501, %rs56;
	sub.f64 	%fd502, %fd501, %fd5;
	div.rn.f64 	%fd503, %fd502, %fd6;
	st.local.v2.f64 	[%rd42+736], {%fd500, %fd503};
	add.s32 	%r140, %r140, 1;
	setp.ne.s32 	%p3, %r140, 28;
	@%p3 bra 	$L__BB0_4;
	mov.b64 	%rd109, 0;
$L__BB0_6:
	shl.b64 	%rd44, %rd109, 3;
	add.s64 	%rd45, %rd3, %rd44;
	mov.b32 	%r88, 0;
	st.local.v2.u32 	[%rd45], {%r88, %r88};
	add.s64 	%rd9, %rd109, 1;
	setp.lt.u64 	%p4, %rd109, 9033;
	mov.u64 	%rd109, %rd9;
	@%p4 bra 	$L__BB0_6;
	mov.b64 	%rd46, 0;
	st.local.u64 	[%rd3], %rd46;
	st.local.u64 	[%rd3+8], %rd46;
	st.local.u64 	[%rd3+16], %rd46;
	st.local.u64 	[%rd3+24], %rd46;
	st.local.u64 	[%rd3+32], %rd46;
	st.local.u64 	[%rd3+40], %rd46;
	st.local.u64 	[%rd3+48], %rd46;
	st.local.u64 	[%rd3+56], %rd46;
	st.local.u64 	[%rd3+64], %rd46;
	st.local.u64 	[%rd3+72], %rd46;
	st.local.u64 	[%rd3+80], %rd46;
	st.local.u64 	[%rd3+88], %rd46;
	st.local.u64 	[%rd3+96], %rd46;
	st.local.u64 	[%rd3+104], %rd46;
	st.local.u64 	[%rd3+112], %rd46;
	st.local.u64 	[%rd3+120], %rd46;
	st.local.u64 	[%rd3+128], %rd46;
	st.local.u64 	[%rd3+136], %rd46;
	st.local.u64 	[%rd3+144], %rd46;
	st.local.u64 	[%rd3+152], %rd46;
	st.local.u64 	[%rd3+160], %rd46;
	st.local.u64 	[%rd3+168], %rd46;
	st.local.u64 	[%rd3+176], %rd46;
	st.local.u64 	[%rd3+184], %rd46;
	st.local.u64 	[%rd3+192], %rd46;
	st.local.u64 	[%rd3+200], %rd46;
	st.local.u64 	[%rd3+208], %rd46;
	st.local.u64 	[%rd3+216], %rd46;
	st.local.u64 	[%rd3+224], %rd46;
	st.local.u64 	[%rd3+232], %rd46;
	st.local.u64 	[%rd3+240], %rd46;
	st.local.u64 	[%rd3+248], %rd46;
	st.local.u64 	[%rd3+256], %rd46;
	st.local.u64 	[%rd3+264], %rd46;
	st.local.u64 	[%rd3+272], %rd46;
	st.local.u64 	[%rd3+280], %rd46;
	st.local.u64 	[%rd3+288], %rd46;
	st.local.u64 	[%rd3+296], %rd46;
	st.local.u64 	[%rd3+304], %rd46;
	st.local.u64 	[%rd3+312], %rd46;
	st.local.u64 	[%rd3+320], %rd46;
	st.local.u64 	[%rd3+328], %rd46;
	st.local.u64 	[%rd3+336], %rd46;
	st.local.u64 	[%rd3+344], %rd46;
	st.local.u64 	[%rd3+352], %rd46;
	st.local.u64 	[%rd3+360], %rd46;
	st.local.u64 	[%rd3+368], %rd46;
	st.local.u64 	[%rd3+376], %rd46;
	st.local.u64 	[%rd3+384], %rd46;
	st.local.u64 	[%rd3+392], %rd46;
	st.local.u64 	[%rd3+400], %rd46;
	st.local.u64 	[%rd3+408], %rd46;
	st.local.u64 	[%rd3+416], %rd46;
	st.local.u64 	[%rd3+424], %rd46;
	st.local.u64 	[%rd3+432], %rd46;
	st.local.u64 	[%rd3+440], %rd46;
	st.local.u64 	[%rd3+448], %rd46;
	st.local.u64 	[%rd3+456], %rd46;
	st.local.u64 	[%rd3+464], %rd46;
	st.local.u64 	[%rd3+472], %rd46;
	st.local.u64 	[%rd3+480], %rd46;
	st.local.u64 	[%rd3+488], %rd46;
	st.local.u64 	[%rd3+496], %rd46;
	st.local.u64 	[%rd3+504], %rd46;
	st.local.u64 	[%rd3+512], %rd46;
	st.local.u64 	[%rd3+520], %rd46;
	ld.local.v2.f64 	{%fd504, %fd505}, [%rd2+528];
	st.local.f64 	[%rd3+528], %fd504;
	st.local.f64 	[%rd3+536], %fd505;
	ld.local.v2.f64 	{%fd506, %fd507}, [%rd2+544];
	st.local.f64 	[%rd3+544], %fd506;
	st.local.f64 	[%rd3+552], %fd507;
	ld.local.v2.f64 	{%fd508, %fd509}, [%rd2+560];
	st.local.f64 	[%rd3+560], %fd508;
	st.local.f64 	[%rd3+568], %fd509;
	ld.local.v2.f64 	{%fd510, %fd511}, [%rd2+576];
	st.local.f64 	[%rd3+576], %fd510;
	st.local.f64 	[%rd3+584], %fd511;
	ld.local.v2.f64 	{%fd512, %fd513}, [%rd2+592];
	st.local.f64 	[%rd3+592], %fd512;
	st.local.f64 	[%rd3+600], %fd513;
	ld.local.v2.f64 	{%fd514, %fd515}, [%rd2+608];
	st.local.f64 	[%rd3+608], %fd514;
	st.local.f64 	[%rd3+616], %fd515;
	ld.local.v2.f64 	{%fd516, %fd517}, [%rd2+624];
	st.local.f64 	[%rd3+624], %fd516;
	st.local.f64 	[%rd3+632], %fd517;
	ld.local.v2.f64 	{%fd518, %fd519}, [%rd2+640];
	st.local.f64 	[%rd3+640], %fd518;
	st.local.f64 	[%rd3+648], %fd519;
	ld.local.v2.f64 	{%fd520, %fd521}, [%rd2+656];
	st.local.f64 	[%rd3+656], %fd520;
	st.local.f64 	[%rd3+664], %fd521;
	ld.local.v2.f64 	{%fd522, %fd523}, [%rd2+672];
	st.local.f64 	[%rd3+672], %fd522;
	st.local.f64 	[%rd3+680], %fd523;
	ld.local.v2.f64 	{%fd524, %fd525}, [%rd2+688];
	st.local.f64 	[%rd3+688], %fd524;
	st.local.f64 	[%rd3+696], %fd525;
	ld.local.v2.f64 	{%fd526, %fd527}, [%rd2+704];
	st.local.f64 	[%rd3+704], %fd526;
	st.local.f64 	[%rd3+712], %fd527;
	ld.local.v2.f64 	{%fd528, %fd529}, [%rd2+720];
	st.local.f64 	[%rd3+720], %fd528;
	st.local.f64 	[%rd3+728], %fd529;
	ld.local.v2.f64 	{%fd530, %fd531}, [%rd2+736];
	st.local.f64 	[%rd3+736], %fd530;
	st.local.f64 	[%rd3+744], %fd531;
	st.local.u64 	[%rd3+752], %rd46;
	st.local.u64 	[%rd3+760], %rd46;
	st.local.u64 	[%rd3+768], %rd46;
	st.local.u64 	[%rd3+776], %rd46;
	ld.local.v2.f64 	{%fd532, %fd533}, [%rd2+784];
	st.local.f64 	[%rd3+784], %fd532;
	st.local.f64 	[%rd3+792], %fd533;
	ld.local.v2.f64 	{%fd534, %fd535}, [%rd2+800];
	st.local.f64 	[%rd3+800], %fd534;
	st.local.f64 	[%rd3+808], %fd535;
	ld.local.v2.f64 	{%fd536, %fd537}, [%rd2+816];
	st.local.f64 	[%rd3+816], %fd536;
	st.local.f64 	[%rd3+824], %fd537;
	ld.local.v2.f64 	{%fd538, %fd539}, [%rd2+832];
	st.local.f64 	[%rd3+832], %fd538;
	st.local.f64 	[%rd3+840], %fd539;
	ld.local.v2.f64 	{%fd540, %fd541}, [%rd2+848];
	st.local.f64 	[%rd3+848], %fd540;
	st.local.f64 	[%rd3+856], %fd541;
	ld.local.v2.f64 	{%fd542, %fd543}, [%rd2+864];
	st.local.f64 	[%rd3+864], %fd542;
	st.local.f64 	[%rd3+872], %fd543;
	ld.local.v2.f64 	{%fd544, %fd545}, [%rd2+880];
	st.local.f64 	[%rd3+880], %fd544;
	st.local.f64 	[%rd3+888], %fd545;
	ld.local.v2.f64 	{%fd546, %fd547}, [%rd2+896];
	st.local.f64 	[%rd3+896], %fd546;
	st.local.f64 	[%rd3+904], %fd547;
	ld.local.v2.f64 	{%fd548, %fd549}, [%rd2+912];
	st.local.f64 	[%rd3+912], %fd548;
	st.local.f64 	[%rd3+920], %fd549;
	ld.local.v2.f64 	{%fd550, %fd551}, [%rd2+928];
	st.local.f64 	[%rd3+928], %fd550;
	st.local.f64 	[%rd3+936], %fd551;
	ld.local.v2.f64 	{%fd552, %fd553}, [%rd2+944];
	st.local.f64 	[%rd3+944], %fd552;
	st.local.f64 	[%rd3+952], %fd553;
	ld.local.v2.f64 	{%fd554, %fd555}, [%rd2+960];
	st.local.f64 	[%rd3+960], %fd554;
	st.local.f64 	[%rd3+968], %fd555;
	ld.local.v2.f64 	{%fd556, %fd557}, [%rd2+976];
	st.local.f64 	[%rd3+976], %fd556;
	st.local.f64 	[%rd3+984], %fd557;
	ld.local.v2.f64 	{%fd558, %fd559}, [%rd2+992];
	st.local.f64 	[%rd3+992], %fd558;
	st.local.f64 	[%rd3+1000], %fd559;
	st.local.u64 	[%rd3+1008], %rd46;
	st.local.u64 	[%rd3+1016], %rd46;
	st.local.u64 	[%rd3+1024], %rd46;
	st.local.u64 	[%rd3+1032], %rd46;
	ld.local.v2.f64 	{%fd560, %fd561}, [%rd2+1040];
	st.local.f64 	[%rd3+1040], %fd560;
	st.local.f64 	[%rd3+1048], %fd561;
	ld.local.v2.f64 	{%fd562, %fd563}, [%rd2+1056];
	st.local.f64 	[%rd3+1056], %fd562;
	st.local.f64 	[%rd3+1064], %fd563;
	ld.local.v2.f64 	{%fd564, %fd565}, [%rd2+1072];
	st.local.f64 	[%rd3+1072], %fd564;
	st.local.f64 	[%rd3+1080], %fd565;
	ld.local.v2.f64 	{%fd566, %fd567}, [%rd2+1088];
	st.local.f64 	[%rd3+1088], %fd566;
	st.local.f64 	[%rd3+1096], %fd567;
	ld.local.v2.f64 	{%fd568, %fd569}, [%rd2+1104];
	st.local.f64 	[%rd3+1104], %fd568;
	st.local.f64 	[%rd3+1112], %fd569;
	ld.local.v2.f64 	{%fd570, %fd571}, [%rd2+1120];
	st.local.f64 	[%rd3+1120], %fd570;
	st.local.f64 	[%rd3+1128], %fd571;
	ld.local.v2.f64 	{%fd572, %fd573}, [%rd2+1136];
	st.local.f64 	[%rd3+1136], %fd572;
	st.local.f64 	[%rd3+1144], %fd573;
	ld.local.v2.f64 	{%fd574, %fd575}, [%rd2+1152];
	st.local.f64 	[%rd3+1152], %fd574;
	st.local.f64 	[%rd3+1160], %fd575;
	ld.local.v2.f64 	{%fd576, %fd577}, [%rd2+1168];
	st.local.f64 	[%rd3+1168], %fd576;
	st.local.f64 	[%rd3+1176], %fd577;
	ld.local.v2.f64 	{%fd578, %fd579}, [%rd2+1184];
	st.local.f64 	[%rd3+1184], %fd578;
	st.local.f64 	[%rd3+1192], %fd579;
	ld.local.v2.f64 	{%fd580, %fd581}, [%rd2+1200];
	st.local.f64 	[%rd3+1200], %fd580;
	st.local.f64 	[%rd3+1208], %fd581;
	ld.local.v2.f64 	{%fd582, %fd583}, [%rd2+1216];
	st.local.f64 	[%rd3+1216], %fd582;
	st.local.f64 	[%rd3+1224], %fd583;
	ld.local.v2.f64 	{%fd584, %fd585}, [%rd2+1232];
	st.local.f64 	[%rd3+1232], %fd584;
	st.local.f64 	[%rd3+1240], %fd585;
	ld.local.v2.f64 	{%fd586, %fd587}, [%rd2+1248];
	st.local.f64 	[%rd3+1248], %fd586;
	st.local.f64 	[%rd3+1256], %fd587;
	st.local.u64 	[%rd3+1264], %rd46;
	st.local.u64 	[%rd3+1272], %rd46;
	st.local.u64 	[%rd3+1280], %rd46;
	st.local.u64 	[%rd3+1288], %rd46;
	ld.local.v2.f64 	{%fd588, %fd589}, [%rd2+1296];
	st.local.f64 	[%rd3+1296], %fd588;
	st.local.f64 	[%rd3+1304], %fd589;
	ld.local.v2.f64 	{%fd590, %fd591}, [%rd2+1312];
	st.local.f64 	[%rd3+1312], %fd590;
	st.local.f64 	[%rd3+1320], %fd591;
	ld.local.v2.f64 	{%fd592, %fd593}, [%rd2+1328];
	st.local.f64 	[%rd3+1328], %fd592;
	st.local.f64 	[%rd3+1336], %fd593;
	ld.local.v2.f64 	{%fd594, %fd595}, [%rd2+1344];
	st.local.f64 	[%rd3+1344], %fd594;
	st.local.f64 	[%rd3+1352], %fd595;
	ld.local.v2.f64 	{%fd596, %fd597}, [%rd2+1360];
	st.local.f64 	[%rd3+1360], %fd596;
	st.local.f64 	[%rd3+1368], %fd597;
	ld.local.v2.f64 	{%fd598, %fd599}, [%rd2+1376];
	st.local.f64 	[%rd3+1376], %fd598;
	st.local.f64 	[%rd3+1384], %fd599;
	ld.local.v2.f64 	{%fd600, %fd601}, [%rd2+1392];
	st.local.f64 	[%rd3+1392], %fd600;
	st.local.f64 	[%rd3+1400], %fd601;
	ld.local.v2.f64 	{%fd602, %fd603}, [%rd2+1408];
	st.local.f64 	[%rd3+1408], %fd602;
	st.local.f64 	[%rd3+1416], %fd603;
	ld.local.v2.f64 	{%fd604, %fd605}, [%rd2+1424];
	st.local.f64 	[%rd3+1424], %fd604;
	st.local.f64 	[%rd3+1432], %fd605;
	ld.local.v2.f64 	{%fd606, %fd607}, [%rd2+1440];
	st.local.f64 	[%rd3+1440], %fd606;
	st.local.f64 	[%rd3+1448], %fd607;
	ld.local.v2.f64 	{%fd608, %fd609}, [%rd2+1456];
	st.local.f64 	[%rd3+1456], %fd608;
	st.local.f64 	[%rd3+1464], %fd609;
	ld.local.v2.f64 	{%fd610, %fd611}, [%rd2+1472];
	st.local.f64 	[%rd3+1472], %fd610;
	st.local.f64 	[%rd3+1480], %fd611;
	ld.local.v2.f64 	{%fd612, %fd613}, [%rd2+1488];
	st.local.f64 	[%rd3+1488], %fd612;
	st.local.f64 	[%rd3+1496], %fd613;
	ld.local.v2.f64 	{%fd614, %fd615}, [%rd2+1504];
	st.local.f64 	[%rd3+1504], %fd614;
	st.local.f64 	[%rd3+1512], %fd615;
	st.local.u64 	[%rd3+1520], %rd46;
	st.local.u64 	[%rd3+1528], %rd46;
	st.local.u64 	[%rd3+1536], %rd46;
	st.local.u64 	[%rd3+1544], %rd46;
	ld.local.v2.f64 	{%fd616, %fd617}, [%rd2+1552];
	st.local.f64 	[%rd3+1552], %fd616;
	st.local.f64 	[%rd3+1560], %fd617;
	ld.local.v2.f64 	{%fd618, %fd619}, [%rd2+1568];
	st.local.f64 	[%rd3+1568], %fd618;
	st.local.f64 	[%rd3+1576], %fd619;
	ld.local.v2.f64 	{%fd620, %fd621}, [%rd2+1584];
	st.local.f64 	[%rd3+1584], %fd620;
	st.local.f64 	[%rd3+1592], %fd621;
	ld.local.v2.f64 	{%fd622, %fd623}, [%rd2+1600];
	st.local.f64 	[%rd3+1600], %fd622;
	st.local.f64 	[%rd3+1608], %fd623;
	ld.local.v2.f64 	{%fd624, %fd625}, [%rd2+1616];
	st.local.f64 	[%rd3+1616], %fd624;
	st.local.f64 	[%rd3+1624], %fd625;
	ld.local.v2.f64 	{%fd626, %fd627}, [%rd2+1632];
	st.local.f64 	[%rd3+1632], %fd626;
	st.local.f64 	[%rd3+1640], %fd627;
	ld.local.v2.f64 	{%fd628, %fd629}, [%rd2+1648];
	st.local.f64 	[%rd3+1648], %fd628;
	st.local.f64 	[%rd3+1656], %fd629;
	ld.local.v2.f64 	{%fd630, %fd631}, [%rd2+1664];
	st.local.f64 	[%rd3+1664], %fd630;
	st.local.f64 	[%rd3+1672], %fd631;
	ld.local.v2.f64 	{%fd632, %fd633}, [%rd2+1680];
	st.local.f64 	[%rd3+1680], %fd632;
	st.local.f64 	[%rd3+1688], %fd633;
	ld.local.v2.f64 	{%fd634, %fd635}, [%rd2+1696];
	st.local.f64 	[%rd3+1696], %fd634;
	st.local.f64 	[%rd3+1704], %fd635;
	ld.local.v2.f64 	{%fd636, %fd637}, [%rd2+1712];
	st.local.f64 	[%rd3+1712], %fd636;
	st.local.f64 	[%rd3+1720], %fd637;
	ld.local.v2.f64 	{%fd638, %fd639}, [%rd2+1728];
	st.local.f64 	[%rd3+1728], %fd638;
	st.local.f64 	[%rd3+1736], %fd639;
	ld.local.v2.f64 	{%fd640, %fd641}, [%rd2+1744];
	st.local.f64 	[%rd3+1744], %fd640;
	st.local.f64 	[%rd3+1752], %fd641;
	ld.local.v2.f64 	{%fd642, %fd643}, [%rd2+1760];
	st.local.f64 	[%rd3+1760], %fd642;
	st.local.f64 	[%rd3+1768], %fd643;
	st.local.u64 	[%rd3+1776], %rd46;
	st.local.u64 	[%rd3+1784], %rd46;
	st.local.u64 	[%rd3+1792], %rd46;
	st.local.u64 	[%rd3+1800], %rd46;
	ld.local.v2.f64 	{%fd644, %fd645}, [%rd2+1808];
	st.local.f64 	[%rd3+1808], %fd644;
	st.local.f64 	[%rd3+1816], %fd645;
	ld.local.v2.f64 	{%fd646, %fd647}, [%rd2+1824];
	st.local.f64 	[%rd3+1824], %fd646;
	st.local.f64 	[%rd3+1832], %fd647;
	ld.local.v2.f64 	{%fd648, %fd649}, [%rd2+1840];
	st.local.f64 	[%rd3+1840], %fd648;
	st.local.f64 	[%rd3+1848], %fd649;
	ld.local.v2.f64 	{%fd650, %fd651}, [%rd2+1856];
	st.local.f64 	[%rd3+1856], %fd650;
	st.local.f64 	[%rd3+1864], %fd651;
	ld.local.v2.f64 	{%fd652, %fd653}, [%rd2+1872];
	st.local.f64 	[%rd3+1872], %fd652;
	st.local.f64 	[%rd3+1880], %fd653;
	ld.local.v2.f64 	{%fd654, %fd655}, [%rd2+1888];
	st.local.f64 	[%rd3+1888], %fd654;
	st.local.f64 	[%rd3+1896], %fd655;
	ld.local.v2.f64 	{%fd656, %fd657}, [%rd2+1904];
	st.local.f64 	[%rd3+1904], %fd656;
	st.local.f64 	[%rd3+1912], %fd657;
	ld.local.v2.f64 	{%fd658, %fd659}, [%rd2+1920];
	st.local.f64 	[%rd3+1920], %fd658;
	st.local.f64 	[%rd3+1928], %fd659;
	ld.local.v2.f64 	{%fd660, %fd661}, [%rd2+1936];
	st.local.f64 	[%rd3+1936], %fd660;
	st.local.f64 	[%rd3+1944], %fd661;
	ld.local.v2.f64 	{%fd662, %fd663}, [%rd2+1952];
	st.local.f64 	[%rd3+1952], %fd662;
	st.local.f64 	[%rd3+1960], %fd663;
	ld.local.v2.f64 	{%fd664, %fd665}, [%rd2+1968];
	st.local.f64 	[%rd3+1968], %fd664;
	st.local.f64 	[%rd3+1976], %fd665;
	ld.local.v2.f64 	{%fd666, %fd667}, [%rd2+1984];
	st.local.f64 	[%rd3+1984], %fd666;
	st.local.f64 	[%rd3+1992], %fd667;
	ld.local.v2.f64 	{%fd668, %fd669}, [%rd2+2000];
	st.local.f64 	[%rd3+2000], %fd668;
	st.local.f64 	[%rd3+2008], %fd669;
	ld.local.v2.f64 	{%fd670, %fd671}, [%rd2+2016];
	st.local.f64 	[%rd3+2016], %fd670;
	st.local.f64 	[%rd3+2024], %fd671;
	st.local.u64 	[%rd3+2032], %rd46;
	st.local.u64 	[%rd3+2040], %rd46;
	st.local.u64 	[%rd3+2048], %rd46;
	st.local.u64 	[%rd3+2056], %rd46;
	ld.local.v2.f64 	{%fd672, %fd673}, [%rd2+2064];
	st.local.f64 	[%rd3+2064], %fd672;
	st.local.f64 	[%rd3+2072], %fd673;
	ld.local.v2.f64 	{%fd674, %fd675}, [%rd2+2080];
	st.local.f64 	[%rd3+2080], %fd674;
	st.local.f64 	[%rd3+2088], %fd675;
	ld.local.v2.f64 	{%fd676, %fd677}, [%rd2+2096];
	st.local.f64 	[%rd3+2096], %fd676;
	st.local.f64 	[%rd3+2104], %fd677;
	ld.local.v2.f64 	{%fd678, %fd679}, [%rd2+2112];
	st.local.f64 	[%rd3+2112], %fd678;
	st.local.f64 	[%rd3+2120], %fd679;
	ld.local.v2.f64 	{%fd680, %fd681}, [%rd2+2128];
	st.local.f64 	[%rd3+2128], %fd680;
	st.local.f64 	[%rd3+2136], %fd681;
	ld.local.v2.f64 	{%fd682, %fd683}, [%rd2+2144];
	st.local.f64 	[%rd3+2144], %fd682;
	st.local.f64 	[%rd3+2152], %fd683;
	ld.local.v2.f64 	{%fd684, %fd685}, [%rd2+2160];
	st.local.f64 	[%rd3+2160], %fd684;
	st.local.f64 	[%rd3+2168], %fd685;
	ld.local.v2.f64 	{%fd686, %fd687}, [%rd2+2176];
	st.local.f64 	[%rd3+2176], %fd686;
	st.local.f64 	[%rd3+2184], %fd687;
	ld.local.v2.f64 	{%fd688, %fd689}, [%rd2+2192];
	st.local.f64 	[%rd3+2192], %fd688;
	st.local.f64 	[%rd3+2200], %fd689;
	ld.local.v2.f64 	{%fd690, %fd691}, [%rd2+2208];
	st.local.f64 	[%rd3+2208], %fd690;
	st.local.f64 	[%rd3+2216], %fd691;
	ld.local.v2.f64 	{%fd692, %fd693}, [%rd2+2224];
	st.local.f64 	[%rd3+2224], %fd692;
	st.local.f64 	[%rd3+2232], %fd693;
	ld.local.v2.f64 	{%fd694, %fd695}, [%rd2+2240];
	st.local.f64 	[%rd3+2240], %fd694;
	st.local.f64 	[%rd3+2248], %fd695;
	ld.local.v2.f64 	{%fd696, %fd697}, [%rd2+2256];
	st.local.f64 	[%rd3+2256], %fd696;
	st.local.f64 	[%rd3+2264], %fd697;
	ld.local.v2.f64 	{%fd698, %fd699}, [%rd2+2272];
	st.local.f64 	[%rd3+2272], %fd698;
	st.local.f64 	[%rd3+2280], %fd699;
	st.local.u64 	[%rd3+2288], %rd46;
	st.local.u64 	[%rd3+2296], %rd46;
	st.local.u64 	[%rd3+2304], %rd46;
	st.local.u64 	[%rd3+2312], %rd46;
	ld.local.v2.f64 	{%fd700, %fd701}, [%rd2+2320];
	st.local.f64 	[%rd3+2320], %fd700;
	st.local.f64 	[%rd3+2328], %fd701;
	ld.local.v2.f64 	{%fd702, %fd703}, [%rd2+2336];
	st.local.f64 	[%rd3+2336], %fd702;
	st.local.f64 	[%rd3+2344], %fd703;
	ld.local.v2.f64 	{%fd704, %fd705}, [%rd2+2352];
	st.local.f64 	[%rd3+2352], %fd704;
	st.local.f64 	[%rd3+2360], %fd705;
	ld.local.v2.f64 	{%fd706, %fd707}, [%rd2+2368];
	st.local.f64 	[%rd3+2368], %fd706;
	st.local.f64 	[%rd3+2376], %fd707;
	ld.local.v2.f64 	{%fd708, %fd709}, [%rd2+2384];
	st.local.f64 	[%rd3+2384], %fd708;
	st.local.f64 	[%rd3+2392], %fd709;
	ld.local.v2.f64 	{%fd710, %fd711}, [%rd2+2400];
	st.local.f64 	[%rd3+2400], %fd710;
	st.local.f64 	[%rd3+2408], %fd711;
	ld.local.v2.f64 	{%fd712, %fd713}, [%rd2+2416];
	st.local.f64 	[%rd3+2416], %fd712;
	st.local.f64 	[%rd3+2424], %fd713;
	ld.local.v2.f64 	{%fd714, %fd715}, [%rd2+2432];
	st.local.f64 	[%rd3+2432], %fd714;
	st.local.f64 	[%rd3+2440], %fd715;
	ld.local.v2.f64 	{%fd716, %fd717}, [%rd2+2448];
	st.local.f64 	[%rd3+2448], %fd716;
	st.local.f64 	[%rd3+2456], %fd717;
	ld.local.v2.f64 	{%fd718, %fd719}, [%rd2+2464];
	st.local.f64 	[%rd3+2464], %fd718;
	st.local.f64 	[%rd3+2472], %fd719;
	ld.local.v2.f64 	{%fd720, %fd721}, [%rd2+2480];
	st.local.f64 	[%rd3+2480], %fd720;
	st.local.f64 	[%rd3+2488], %fd721;
	ld.local.v2.f64 	{%fd722, %fd723}, [%rd2+2496];
	st.local.f64 	[%rd3+2496], %fd722;
	st.local.f64 	[%rd3+2504], %fd723;
	ld.local.v2.f64 	{%fd724, %fd725}, [%rd2+2512];
	st.local.f64 	[%rd3+2512], %fd724;
	st.local.f64 	[%rd3+2520], %fd725;
	ld.local.v2.f64 	{%fd726, %fd727}, [%rd2+2528];
	st.local.f64 	[%rd3+2528], %fd726;
	st.local.f64 	[%rd3+2536], %fd727;
	st.local.u64 	[%rd3+2544], %rd46;
	st.local.u64 	[%rd3+2552], %rd46;
	st.local.u64 	[%rd3+2560], %rd46;
	st.local.u64 	[%rd3+2568], %rd46;
	ld.local.v2.f64 	{%fd728, %fd729}, [%rd2+2576];
	st.local.f64 	[%rd3+2576], %fd728;
	st.local.f64 	[%rd3+2584], %fd729;
	ld.local.v2.f64 	{%fd730, %fd731}, [%rd2+2592];
	st.local.f64 	[%rd3+2592], %fd730;
	st.local.f64 	[%rd3+2600], %fd731;
	ld.local.v2.f64 	{%fd732, %fd733}, [%rd2+2608];
	st.local.f64 	[%rd3+2608], %fd732;
	st.local.f64 	[%rd3+2616], %fd733;
	ld.local.v2.f64 	{%fd734, %fd735}, [%rd2+2624];
	st.local.f64 	[%rd3+2624], %fd734;
	st.local.f64 	[%rd3+2632], %fd735;
	ld.local.v2.f64 	{%fd736, %fd737}, [%rd2+2640];
	st.local.f64 	[%rd3+2640], %fd736;
	st.local.f64 	[%rd3+2648], %fd737;
	ld.local.v2.f64 	{%fd738, %fd739}, [%rd2+2656];
	st.local.f64 	[%rd3+2656], %fd738;
	st.local.f64 	[%rd3+2664], %fd739;
	ld.local.v2.f64 	{%fd740, %fd741}, [%rd2+2672];
	st.local.f64 	[%rd3+2672], %fd740;
	st.local.f64 	[%rd3+2680], %fd741;
	ld.local.v2.f64 	{%fd742, %fd743}, [%rd2+2688];
	st.local.f64 	[%rd3+2688], %fd742;
	st.local.f64 	[%rd3+2696], %fd743;
	ld.local.v2.f64 	{%fd744, %fd745}, [%rd2+2704];
	st.local.f64 	[%rd3+2704], %fd744;
	st.local.f64 	[%rd3+2712], %fd745;
	ld.local.v2.f64 	{%fd746, %fd747}, [%rd2+2720];
	st.local.f64 	[%rd3+2720], %fd746;
	st.local.f64 	[%rd3+2728], %fd747;
	ld.local.v2.f64 	{%fd748, %fd749}, [%rd2+2736];
	st.local.f64 	[%rd3+2736], %fd748;
	st.local.f64 	[%rd3+2744], %fd749;
	ld.local.v2.f64 	{%fd750, %fd751}, [%rd2+2752];
	st.local.f64 	[%rd3+2752], %fd750;
	st.local.f64 	[%rd3+2760], %fd751;
	ld.local.v2.f64 	{%fd752, %fd753}, [%rd2+2768];
	st.local.f64 	[%rd3+2768], %fd752;
	st.local.f64 	[%rd3+2776], %fd753;
	ld.local.v2.f64 	{%fd754, %fd755}, [%rd2+2784];
	st.local.f64 	[%rd3+2784], %fd754;
	st.local.f64 	[%rd3+2792], %fd755;
	st.local.u64 	[%rd3+2800], %rd46;
	st.local.u64 	[%rd3+2808], %rd46;
	st.local.u64 	[%rd3+2816], %rd46;
	st.local.u64 	[%rd3+2824], %rd46;
	ld.local.v2.f64 	{%fd756, %fd757}, [%rd2+2832];
	st.local.f64 	[%rd3+2832], %fd756;
	st.local.f64 	[%rd3+2840], %fd757;
	ld.local.v2.f64 	{%fd758, %fd759}, [%rd2+2848];
	st.local.f64 	[%rd3+2848], %fd758;
	st.local.f64 	[%rd3+2856], %fd759;
	ld.local.v2.f64 	{%fd760, %fd761}, [%rd2+2864];
	st.local.f64 	[%rd3+2864], %fd760;
	st.local.f64 	[%rd3+2872], %fd761;
	ld.local.v2.f64 	{%fd762, %fd763}, [%rd2+2880];
	st.local.f64 	[%rd3+2880], %fd762;
	st.local.f64 	[%rd3+2888], %fd763;
	ld.local.v2.f64 	{%fd764, %fd765}, [%rd2+2896];
	st.local.f64 	[%rd3+2896], %fd764;
	st.local.f64 	[%rd3+2904], %fd765;
	ld.local.v2.f64 	{%fd766, %fd767}, [%rd2+2912];
	st.local.f64 	[%rd3+2912], %fd766;
	st.local.f64 	[%rd3+2920], %fd767;
	ld.local.v2.f64 	{%fd768, %fd769}, [%rd2+2928];
	st.local.f64 	[%rd3+2928], %fd768;
	st.local.f64 	[%rd3+2936], %fd769;
	ld.local.v2.f64 	{%fd770, %fd771}, [%rd2+2944];
	st.local.f64 	[%rd3+2944], %fd770;
	st.local.f64 	[%rd3+2952], %fd771;
	ld.local.v2.f64 	{%fd772, %fd773}, [%rd2+2960];
	st.local.f64 	[%rd3+2960], %fd772;
	st.local.f64 	[%rd3+2968], %fd773;
	ld.local.v2.f64 	{%fd774, %fd775}, [%rd2+2976];
	st.local.f64 	[%rd3+2976], %fd774;
	st.local.f64 	[%rd3+2984], %fd775;
	ld.local.v2.f64 	{%fd776, %fd777}, [%rd2+2992];
	st.local.f64 	[%rd3+2992], %fd776;
	st.local.f64 	[%rd3+3000], %fd777;
	ld.local.v2.f64 	{%fd778, %fd779}, [%rd2+3008];
	st.local.f64 	[%rd3+3008], %fd778;
	st.local.f64 	[%rd3+3016], %fd779;
	ld.local.v2.f64 	{%fd780, %fd781}, [%rd2+3024];
	st.local.f64 	[%rd3+3024], %fd780;
	st.local.f64 	[%rd3+3032], %fd781;
	ld.local.v2.f64 	{%fd782, %fd783}, [%rd2+3040];
	st.local.f64 	[%rd3+3040], %fd782;
	st.local.f64 	[%rd3+3048], %fd783;
	st.local.u64 	[%rd3+3056], %rd46;
	st.local.u64 	[%rd3+3064], %rd46;
	st.local.u64 	[%rd3+3072], %rd46;
	st.local.u64 	[%rd3+3080], %rd46;
	ld.local.v2.f64 	{%fd784, %fd785}, [%rd2+3088];
	st.local.f64 	[%rd3+3088], %fd784;
	st.local.f64 	[%rd3+3096], %fd785;
	ld.local.v2.f64 	{%fd786, %fd787}, [%rd2+3104];
	st.local.f64 	[%rd3+3104], %fd786;
	st.local.f64 	[%rd3+3112], %fd787;
	ld.local.v2.f64 	{%fd788, %fd789}, [%rd2+3120];
	st.local.f64 	[%rd3+3120], %fd788;
	st.local.f64 	[%rd3+3128], %fd789;
	ld.local.v2.f64 	{%fd790, %fd791}, [%rd2+3136];
	st.local.f64 	[%rd3+3136], %fd790;
	st.local.f64 	[%rd3+3144], %fd791;
	ld.local.v2.f64 	{%fd792, %fd793}, [%rd2+3152];
	st.local.f64 	[%rd3+3152], %fd792;
	st.local.f64 	[%rd3+3160], %fd793;
	ld.local.v2.f64 	{%fd794, %fd795}, [%rd2+3168];
	st.local.f64 	[%rd3+3168], %fd794;
	st.local.f64 	[%rd3+3176], %fd795;
	ld.local.v2.f64 	{%fd796, %fd797}, [%rd2+3184];
	st.local.f64 	[%rd3+3184], %fd796;
	st.local.f64 	[%rd3+3192], %fd797;
	ld.local.v2.f64 	{%fd798, %fd799}, [%rd2+3200];
	st.local.f64 	[%rd3+3200], %fd798;
	st.local.f64 	[%rd3+3208], %fd799;
	ld.local.v2.f64 	{%fd800, %fd801}, [%rd2+3216];
	st.local.f64 	[%rd3+3216], %fd800;
	st.local.f64 	[%rd3+3224], %fd801;
	ld.local.v2.f64 	{%fd802, %fd803}, [%rd2+3232];
	st.local.f64 	[%rd3+3232], %fd802;
	st.local.f64 	[%rd3+3240], %fd803;
	ld.local.v2.f64 	{%fd804, %fd805}, [%rd2+3248];
	st.local.f64 	[%rd3+3248], %fd804;
	st.local.f64 	[%rd3+3256], %fd805;
	ld.local.v2.f64 	{%fd806, %fd807}, [%rd2+3264];
	st.local.f64 	[%rd3+3264], %fd806;
	st.local.f64 	[%rd3+3272], %fd807;
	ld.local.v2.f64 	{%fd808, %fd809}, [%rd2+3280];
	st.local.f64 	[%rd3+3280], %fd808;
	st.local.f64 	[%rd3+3288], %fd809;
	ld.local.v2.f64 	{%fd810, %fd811}, [%rd2+3296];
	st.local.f64 	[%rd3+3296], %fd810;
	st.local.f64 	[%rd3+3304], %fd811;
	st.local.u64 	[%rd3+3312], %rd46;
	st.local.u64 	[%rd3+3320], %rd46;
	st.local.u64 	[%rd3+3328], %rd46;
	st.local.u64 	[%rd3+3336], %rd46;
	ld.local.v2.f64 	{%fd812, %fd813}, [%rd2+3344];
	st.local.f64 	[%rd3+3344], %fd812;
	st.local.f64 	[%rd3+3352], %fd813;
	ld.local.v2.f64 	{%fd814, %fd815}, [%rd2+3360];
	st.local.f64 	[%rd3+3360], %fd814;
	st.local.f64 	[%rd3+3368], %fd815;
	ld.local.v2.f64 	{%fd816, %fd817}, [%rd2+3376];
	st.local.f64 	[%rd3+3376], %fd816;
	st.local.f64 	[%rd3+3384], %fd817;
	ld.local.v2.f64 	{%fd818, %fd819}, [%rd2+3392];
	st.local.f64 	[%rd3+3392], %fd818;
	st.local.f64 	[%rd3+3400], %fd819;
	ld.local.v2.f64 	{%fd820, %fd821}, [%rd2+3408];
	st.local.f64 	[%rd3+3408], %fd820;
	st.local.f64 	[%rd3+3416], %fd821;
	ld.local.v2.f64 	{%fd822, %fd823}, [%rd2+3424];
	st.local.f64 	[%rd3+3424], %fd822;
	st.local.f64 	[%rd3+3432], %fd823;
	ld.local.v2.f64 	{%fd824, %fd825}, [%rd2+3440];
	st.local.f64 	[%rd3+3440], %fd824;
	st.local.f64 	[%rd3+3448], %fd825;
	ld.local.v2.f64 	{%fd826, %fd827}, [%rd2+3456];
	st.local.f64 	[%rd3+3456], %fd826;
	st.local.f64 	[%rd3+3464], %fd827;
	ld.local.v2.f64 	{%fd828, %fd829}, [%rd2+3472];
	st.local.f64 	[%rd3+3472], %fd828;
	st.local.f64 	[%rd3+3480], %fd829;
	ld.local.v2.f64 	{%fd830, %fd831}, [%rd2+3488];
	st.local.f64 	[%rd3+3488], %fd830;
	st.local.f64 	[%rd3+3496], %fd831;
	ld.local.v2.f64 	{%fd832, %fd833}, [%rd2+3504];
	st.local.f64 	[%rd3+3504], %fd832;
	st.local.f64 	[%rd3+3512], %fd833;
	ld.local.v2.f64 	{%fd834, %fd835}, [%rd2+3520];
	st.local.f64 	[%rd3+3520], %fd834;
	st.local.f64 	[%rd3+3528], %fd835;
	ld.local.v2.f64 	{%fd836, %fd837}, [%rd2+3536];
	st.local.f64 	[%rd3+3536], %fd836;
	st.local.f64 	[%rd3+3544], %fd837;
	ld.local.v2.f64 	{%fd838, %fd839}, [%rd2+3552];
	st.local.f64 	[%rd3+3552], %fd838;
	st.local.f64 	[%rd3+3560], %fd839;
	st.local.u64 	[%rd3+3568], %rd46;
	st.local.u64 	[%rd3+3576], %rd46;
	st.local.u64 	[%rd3+3584], %rd46;
	st.local.u64 	[%rd3+3592], %rd46;
	ld.local.v2.f64 	{%fd840, %fd841}, [%rd2+3600];
	st.local.f64 	[%rd3+3600], %fd840;
	st.local.f64 	[%rd3+3608], %fd841;
	ld.local.v2.f64 	{%fd842, %fd843}, [%rd2+3616];
	st.local.f64 	[%rd3+3616], %fd842;
	st.local.f64 	[%rd3+3624], %fd843;
	ld.local.v2.f64 	{%fd844, %fd845}, [%rd2+3632];
	st.local.f64 	[%rd3+3632], %fd844;
	st.local.f64 	[%rd3+3640], %fd845;
	ld.local.v2.f64 	{%fd846, %fd847}, [%rd2+3648];
	st.local.f64 	[%rd3+3648], %fd846;
	st.local.f64 	[%rd3+3656], %fd847;
	ld.local.v2.f64 	{%fd848, %fd849}, [%rd2+3664];
	st.local.f64 	[%rd3+3664], %fd848;
	st.local.f64 	[%rd3+3672], %fd849;
	ld.local.v2.f64 	{%fd850, %fd851}, [%rd2+3680];
	st.local.f64 	[%rd3+3680], %fd850;
	st.local.f64 	[%rd3+3688], %fd851;
	ld.local.v2.f64 	{%fd852, %fd853}, [%rd2+3696];
	st.local.f64 	[%rd3+3696], %fd852;
	st.local.f64 	[%rd3+3704], %fd853;
	ld.local.v2.f64 	{%fd854, %fd855}, [%rd2+3712];
	st.local.f64 	[%rd3+3712], %fd854;
	st.local.f64 	[%rd3+3720], %fd855;
	ld.local.v2.f64 	{%fd856, %fd857}, [%rd2+3728];
	st.local.f64 	[%rd3+3728], %fd856;
	st.local.f64 	[%rd3+3736], %fd857;
	ld.local.v2.f64 	{%fd858, %fd859}, [%rd2+3744];
	st.local.f64 	[%rd3+3744], %fd858;
	st.local.f64 	[%rd3+3752], %fd859;
	ld.local.v2.f64 	{%fd860, %fd861}, [%rd2+3760];
	st.local.f64 	[%rd3+3760], %fd860;
	st.local.f64 	[%rd3+3768], %fd861;
	ld.local.v2.f64 	{%fd862, %fd863}, [%rd2+3776];
	st.local.f64 	[%rd3+3776], %fd862;
	st.local.f64 	[%rd3+3784], %fd863;
	ld.local.v2.f64 	{%fd864, %fd865}, [%rd2+3792];
	st.local.f64 	[%rd3+3792], %fd864;
	st.local.f64 	[%rd3+3800], %fd865;
	ld.local.v2.f64 	{%fd866, %fd867}, [%rd2+3808];
	st.local.f64 	[%rd3+3808], %fd866;
	st.local.f64 	[%rd3+3816], %fd867;
	st.local.u64 	[%rd3+3824], %rd46;
	st.local.u64 	[%rd3+3832], %rd46;
	st.local.u64 	[%rd3+3840], %rd46;
	st.local.u64 	[%rd3+3848], %rd46;
	ld.local.v2.f64 	{%fd868, %fd869}, [%rd2+3856];
	st.local.f64 	[%rd3+3856], %fd868;
	st.local.f64 	[%rd3+3864], %fd869;
	ld.local.v2.f64 	{%fd870, %fd871}, [%rd2+3872];
	st.local.f64 	[%rd3+3872], %fd870;
	st.local.f64 	[%rd3+3880], %fd871;
	ld.local.v2.f64 	{%fd872, %fd873}, [%rd2+3888];
	st.local.f64 	[%rd3+3888], %fd872;
	st.local.f64 	[%rd3+3896], %fd873;
	ld.local.v2.f64 	{%fd874, %fd875}, [%rd2+3904];
	st.local.f64 	[%rd3+3904], %fd874;
	st.local.f64 	[%rd3+3912], %fd875;
	ld.local.v2.f64 	{%fd876, %fd877}, [%rd2+3920];
	st.local.f64 	[%rd3+3920], %fd876;
	st.local.f64 	[%rd3+3928], %fd877;
	ld.local.v2.f64 	{%fd878, %fd879}, [%rd2+3936];
	st.local.f64 	[%rd3+3936], %fd878;
	st.local.f64 	[%rd3+3944], %fd879;
	ld.local.v2.f64 	{%fd880, %fd881}, [%rd2+3952];
	st.local.f64 	[%rd3+3952], %fd880;
	st.local.f64 	[%rd3+3960], %fd881;
	ld.local.v2.f64 	{%fd882, %fd883}, [%rd2+3968];
	st.local.f64 	[%rd3+3968], %fd882;
	st.local.f64 	[%rd3+3976], %fd883;
	ld.local.v2.f64 	{%fd884, %fd885}, [%rd2+3984];
	st.local.f64 	[%rd3+3984], %fd884;
	st.local.f64 	[%rd3+3992], %fd885;
	ld.local.v2.f64 	{%fd886, %fd887}, [%rd2+4000];
	st.local.f64 	[%rd3+4000], %fd886;
	st.local.f64 	[%rd3+4008], %fd887;
	ld.local.v2.f64 	{%fd888, %fd889}, [%rd2+4016];
	st.local.f64 	[%rd3+4016], %fd888;
	st.local.f64 	[%rd3+4024], %fd889;
	ld.local.v2.f64 	{%fd890, %fd891}, [%rd2+4032];
	st.local.f64 	[%rd3+4032], %fd890;
	st.local.f64 	[%rd3+4040], %fd891;
	ld.local.v2.f64 	{%fd892, %fd893}, [%rd2+4048];
	st.local.f64 	[%rd3+4048], %fd892;
	st.local.f64 	[%rd3+4056], %fd893;
	ld.local.v2.f64 	{%fd894, %fd895}, [%rd2+4064];
	st.local.f64 	[%rd3+4064], %fd894;
	st.local.f64 	[%rd3+4072], %fd895;
	st.local.u64 	[%rd3+4080], %rd46;
	st.local.u64 	[%rd3+4088], %rd46;
	st.local.u64 	[%rd3+4096], %rd46;
	st.local.u64 	[%rd3+4104], %rd46;
	ld.local.v2.f64 	{%fd896, %fd897}, [%rd2+4112];
	st.local.f64 	[%rd3+4112], %fd896;
	st.local.f64 	[%rd3+4120], %fd897;
	ld.local.v2.f64 	{%fd898, %fd899}, [%rd2+4128];
	st.local.f64 	[%rd3+4128], %fd898;
	st.local.f64 	[%rd3+4136], %fd899;
	ld.local.v2.f64 	{%fd900, %fd901}, [%rd2+4144];
	st.local.f64 	[%rd3+4144], %fd900;
	st.local.f64 	[%rd3+4152], %fd901;
	ld.local.v2.f64 	{%fd902, %fd903}, [%rd2+4160];
	st.local.f64 	[%rd3+4160], %fd902;
	st.local.f64 	[%rd3+4168], %fd903;
	ld.local.v2.f64 	{%fd904, %fd905}, [%rd2+4176];
	st.local.f64 	[%rd3+4176], %fd904;
	st.local.f64 	[%rd3+4184], %fd905;
	ld.local.v2.f64 	{%fd906, %fd907}, [%rd2+4192];
	st.local.f64 	[%rd3+4192], %fd906;
	st.local.f64 	[%rd3+4200], %fd907;
	ld.local.v2.f64 	{%fd908, %fd909}, [%rd2+4208];
	st.local.f64 	[%rd3+4208], %fd908;
	st.local.f64 	[%rd3+4216], %fd909;
	ld.local.v2.f64 	{%fd910, %fd911}, [%rd2+4224];
	st.local.f64 	[%rd3+4224], %fd910;
	st.local.f64 	[%rd3+4232], %fd911;
	ld.local.v2.f64 	{%fd912, %fd913}, [%rd2+4240];
	st.local.f64 	[%rd3+4240], %fd912;
	st.local.f64 	[%rd3+4248], %fd913;
	ld.local.v2.f64 	{%fd914, %fd915}, [%rd2+4256];
	st.local.f64 	[%rd3+4256], %fd914;
	st.local.f64 	[%rd3+4264], %fd915;
	ld.local.v2.f64 	{%fd916, %fd917}, [%rd2+4272];
	st.local.f64 	[%rd3+4272], %fd916;
	st.local.f64 	[%rd3+4280], %fd917;
	ld.local.v2.f64 	{%fd918, %fd919}, [%rd2+4288];
	st.local.f64 	[%rd3+4288], %fd918;
	st.local.f64 	[%rd3+4296], %fd919;
	ld.local.v2.f64 	{%fd920, %fd921}, [%rd2+4304];
	st.local.f64 	[%rd3+4304], %fd920;
	st.local.f64 	[%rd3+4312], %fd921;
	ld.local.v2.f64 	{%fd922, %fd923}, [%rd2+4320];
	st.local.f64 	[%rd3+4320], %fd922;
	st.local.f64 	[%rd3+4328], %fd923;
	st.local.u64 	[%rd3+4336], %rd46;
	st.local.u64 	[%rd3+4344], %rd46;
	st.local.u64 	[%rd3+4352], %rd46;
	st.local.u64 	[%rd3+4360], %rd46;
	ld.local.v2.f64 	{%fd924, %fd925}, [%rd2+4368];
	st.local.f64 	[%rd3+4368], %fd924;
	st.local.f64 	[%rd3+4376], %fd925;
	ld.local.v2.f64 	{%fd926, %fd927}, [%rd2+4384];
	st.local.f64 	[%rd3+4384], %fd926;
	st.local.f64 	[%rd3+4392], %fd927;
	ld.local.v2.f64 	{%fd928, %fd929}, [%rd2+4400];
	st.local.f64 	[%rd3+4400], %fd928;
	st.local.f64 	[%rd3+4408], %fd929;
	ld.local.v2.f64 	{%fd930, %fd931}, [%rd2+4416];
	st.local.f64 	[%rd3+4416], %fd930;
	st.local.f64 	[%rd3+4424], %fd931;
	ld.local.v2.f64 	{%fd932, %fd933}, [%rd2+4432];
	st.local.f64 	[%rd3+4432], %fd932;
	st.local.f64 	[%rd3+4440], %fd933;
	ld.local.v2.f64 	{%fd934, %fd935}, [%rd2+4448];
	st.local.f64 	[%rd3+4448], %fd934;
	st.local.f64 	[%rd3+4456], %fd935;
	ld.local.v2.f64 	{%fd936, %fd937}, [%rd2+4464];
	st.local.f64 	[%rd3+4464], %fd936;
	st.local.f64 	[%rd3+4472], %fd937;
	ld.local.v2.f64 	{%fd938, %fd939}, [%rd2+4480];
	st.local.f64 	[%rd3+4480], %fd938;
	st.local.f64 	[%rd3+4488], %fd939;
	ld.local.v2.f64 	{%fd940, %fd941}, [%rd2+4496];
	st.local.f64 	[%rd3+4496], %fd940;
	st.local.f64 	[%rd3+4504], %fd941;
	ld.local.v2.f64 	{%fd942, %fd943}, [%rd2+4512];
	st.local.f64 	[%rd3+4512], %fd942;
	st.local.f64 	[%rd3+4520], %fd943;
	ld.local.v2.f64 	{%fd944, %fd945}, [%rd2+4528];
	st.local.f64 	[%rd3+4528], %fd944;
	st.local.f64 	[%rd3+4536], %fd945;
	ld.local.v2.f64 	{%fd946, %fd947}, [%rd2+4544];
	st.local.f64 	[%rd3+4544], %fd946;
	st.local.f64 	[%rd3+4552], %fd947;
	ld.local.v2.f64 	{%fd948, %fd949}, [%rd2+4560];
	st.local.f64 	[%rd3+4560], %fd948;
	st.local.f64 	[%rd3+4568], %fd949;
	ld.local.v2.f64 	{%fd950, %fd951}, [%rd2+4576];
	st.local.f64 	[%rd3+4576], %fd950;
	st.local.f64 	[%rd3+4584], %fd951;
	st.local.u64 	[%rd3+4592], %rd46;
	st.local.u64 	[%rd3+4600], %rd46;
	st.local.u64 	[%rd3+4608], %rd46;
	st.local.u64 	[%rd3+4616], %rd46;
	ld.local.v2.f64 	{%fd952, %fd953}, [%rd2+4624];
	st.local.f64 	[%rd3+4624], %fd952;
	st.local.f64 	[%rd3+4632], %fd953;
	ld.local.v2.f64 	{%fd954, %fd955}, [%rd2+4640];
	st.local.f64 	[%rd3+4640], %fd954;
	st.local.f64 	[%rd3+4648], %fd955;
	ld.local.v2.f64 	{%fd956, %fd957}, [%rd2+4656];
	st.local.f64 	[%rd3+4656], %fd956;
	st.local.f64 	[%rd3+4664], %fd957;
	ld.local.v2.f64 	{%fd958, %fd959}, [%rd2+4672];
	st.local.f64 	[%rd3+4672], %fd958;
	st.local.f64 	[%rd3+4680], %fd959;
	ld.local.v2.f64 	{%fd960, %fd961}, [%rd2+4688];
	st.local.f64 	[%rd3+4688], %fd960;
	st.local.f64 	[%rd3+4696], %fd961;
	ld.local.v2.f64 	{%fd962, %fd963}, [%rd2+4704];
	st.local.f64 	[%rd3+4704], %fd962;
	st.local.f64 	[%rd3+4712], %fd963;
	ld.local.v2.f64 	{%fd964, %fd965}, [%rd2+4720];
	st.local.f64 	[%rd3+4720], %fd964;
	st.local.f64 	[%rd3+4728], %fd965;
	ld.local.v2.f64 	{%fd966, %fd967}, [%rd2+4736];
	st.local.f64 	[%rd3+4736], %fd966;
	st.local.f64 	[%rd3+4744], %fd967;
	ld.local.v2.f64 	{%fd968, %fd969}, [%rd2+4752];
	st.local.f64 	[%rd3+4752], %fd968;
	st.local.f64 	[%rd3+4760], %fd969;
	ld.local.v2.f64 	{%fd970, %fd971}, [%rd2+4768];
	st.local.f64 	[%rd3+4768], %fd970;
	st.local.f64 	[%rd3+4776], %fd971;
	ld.local.v2.f64 	{%fd972, %fd973}, [%rd2+4784];
	st.local.f64 	[%rd3+4784], %fd972;
	st.local.f64 	[%rd3+4792], %fd973;
	ld.local.v2.f64 	{%fd974, %fd975}, [%rd2+4800];
	st.local.f64 	[%rd3+4800], %fd974;
	st.local.f64 	[%rd3+4808], %fd975;
	ld.local.v2.f64 	{%fd976, %fd977}, [%rd2+4816];
	st.local.f64 	[%rd3+4816], %fd976;
	st.local.f64 	[%rd3+4824], %fd977;
	ld.local.v2.f64 	{%fd978, %fd979}, [%rd2+4832];
	st.local.f64 	[%rd3+4832], %fd978;
	st.local.f64 	[%rd3+4840], %fd979;
	st.local.u64 	[%rd3+4848], %rd46;
	st.local.u64 	[%rd3+4856], %rd46;
	st.local.u64 	[%rd3+4864], %rd46;
	st.local.u64 	[%rd3+4872], %rd46;
	ld.local.v2.f64 	{%fd980, %fd981}, [%rd2+4880];
	st.local.f64 	[%rd3+4880], %fd980;
	st.local.f64 	[%rd3+4888], %fd981;
	ld.local.v2.f64 	{%fd982, %fd983}, [%rd2+4896];
	st.local.f64 	[%rd3+4896], %fd982;
	st.local.f64 	[%rd3+4904], %fd983;
	ld.local.v2.f64 	{%fd984, %fd985}, [%rd2+4912];
	st.local.f64 	[%rd3+4912], %fd984;
	st.local.f64 	[%rd3+4920], %fd985;
	ld.local.v2.f64 	{%fd986, %fd987}, [%rd2+4928];
	st.local.f64 	[%rd3+4928], %fd986;
	st.local.f64 	[%rd3+4936], %fd987;
	ld.local.v2.f64 	{%fd988, %fd989}, [%rd2+4944];
	st.local.f64 	[%rd3+4944], %fd988;
	st.local.f64 	[%rd3+4952], %fd989;
	ld.local.v2.f64 	{%fd990, %fd991}, [%rd2+4960];
	st.local.f64 	[%rd3+4960], %fd990;
	st.local.f64 	[%rd3+4968], %fd991;
	ld.local.v2.f64 	{%fd992, %fd993}, [%rd2+4976];
	st.local.f64 	[%rd3+4976], %fd992;
	st.local.f64 	[%rd3+4984], %fd993;
	ld.local.v2.f64 	{%fd994, %fd995}, [%rd2+4992];
	st.local.f64 	[%rd3+4992], %fd994;
	st.local.f64 	[%rd3+5000], %fd995;
	ld.local.v2.f64 	{%fd996, %fd997}, [%rd2+5008];
	st.local.f64 	[%rd3+5008], %fd996;
	st.local.f64 	[%rd3+5016], %fd997;
	ld.local.v2.f64 	{%fd998, %fd999}, [%rd2+5024];
	st.local.f64 	[%rd3+5024], %fd998;
	st.local.f64 	[%rd3+5032], %fd999;
	ld.local.v2.f64 	{%fd1000, %fd1001}, [%rd2+5040];
	st.local.f64 	[%rd3+5040], %fd1000;
	st.local.f64 	[%rd3+5048], %fd1001;
	ld.local.v2.f64 	{%fd1002, %fd1003}, [%rd2+5056];
	st.local.f64 	[%rd3+5056], %fd1002;
	st.local.f64 	[%rd3+5064], %fd1003;
	ld.local.v2.f64 	{%fd1004, %fd1005}, [%rd2+5072];
	st.local.f64 	[%rd3+5072], %fd1004;
	st.local.f64 	[%rd3+5080], %fd1005;
	ld.local.v2.f64 	{%fd1006, %fd1007}, [%rd2+5088];
	st.local.f64 	[%rd3+5088], %fd1006;
	st.local.f64 	[%rd3+5096], %fd1007;
	st.local.u64 	[%rd3+5104], %rd46;
	st.local.u64 	[%rd3+5112], %rd46;
	st.local.u64 	[%rd3+5120], %rd46;
	st.local.u64 	[%rd3+5128], %rd46;
	ld.local.v2.f64 	{%fd1008, %fd1009}, [%rd2+5136];
	st.local.f64 	[%rd3+5136], %fd1008;
	st.local.f64 	[%rd3+5144], %fd1009;
	ld.local.v2.f64 	{%fd1010, %fd1011}, [%rd2+5152];
	st.local.f64 	[%rd3+5152], %fd1010;
	st.local.f64 	[%rd3+5160], %fd1011;
	ld.local.v2.f64 	{%fd1012, %fd1013}, [%rd2+5168];
	st.local.f64 	[%rd3+5168], %fd1012;
	st.local.f64 	[%rd3+5176], %fd1013;
	ld.local.v2.f64 	{%fd1014, %fd1015}, [%rd2+5184];
	st.local.f64 	[%rd3+5184], %fd1014;
	st.local.f64 	[%rd3+5192], %fd1015;
	ld.local.v2.f64 	{%fd1016, %fd1017}, [%rd2+5200];
	st.local.f64 	[%rd3+5200], %fd1016;
	st.local.f64 	[%rd3+5208], %fd1017;
	ld.local.v2.f64 	{%fd1018, %fd1019}, [%rd2+5216];
	st.local.f64 	[%rd3+5216], %fd1018;
	st.local.f64 	[%rd3+5224], %fd1019;
	ld.local.v2.f64 	{%fd1020, %fd1021}, [%rd2+5232];
	st.local.f64 	[%rd3+5232], %fd1020;
	st.local.f64 	[%rd3+5240], %fd1021;
	ld.local.v2.f64 	{%fd1022, %fd1023}, [%rd2+5248];
	st.local.f64 	[%rd3+5248], %fd1022;
	st.local.f64 	[%rd3+5256], %fd1023;
	ld.local.v2.f64 	{%fd1024, %fd1025}, [%rd2+5264];
	st.local.f64 	[%rd3+5264], %fd1024;
	st.local.f64 	[%rd3+5272], %fd1025;
	ld.local.v2.f64 	{%fd1026, %fd1027}, [%rd2+5280];
	st.local.f64 	[%rd3+5280], %fd1026;
	st.local.f64 	[%rd3+5288], %fd1027;
	ld.local.v2.f64 	{%fd1028, %fd1029}, [%rd2+5296];
	st.local.f64 	[%rd3+5296], %fd1028;
	st.local.f64 	[%rd3+5304], %fd1029;
	ld.local.v2.f64 	{%fd1030, %fd1031}, [%rd2+5312];
	st.local.f64 	[%rd3+5312], %fd1030;
	st.local.f64 	[%rd3+5320], %fd1031;
	ld.local.v2.f64 	{%fd1032, %fd1033}, [%rd2+5328];
	st.local.f64 	[%rd3+5328], %fd1032;
	st.local.f64 	[%rd3+5336], %fd1033;
	ld.local.v2.f64 	{%fd1034, %fd1035}, [%rd2+5344];
	st.local.f64 	[%rd3+5344], %fd1034;
	st.local.f64 	[%rd3+5352], %fd1035;
	st.local.u64 	[%rd3+5360], %rd46;
	st.local.u64 	[%rd3+5368], %rd46;
	st.local.u64 	[%rd3+5376], %rd46;
	st.local.u64 	[%rd3+5384], %rd46;
	ld.local.v2.f64 	{%fd1036, %fd1037}, [%rd2+5392];
	st.local.f64 	[%rd3+5392], %fd1036;
	st.local.f64 	[%rd3+5400], %fd1037;
	ld.local.v2.f64 	{%fd1038, %fd1039}, [%rd2+5408];
	st.local.f64 	[%rd3+5408], %fd1038;
	st.local.f64 	[%rd3+5416], %fd1039;
	ld.local.v2.f64 	{%fd1040, %fd1041}, [%rd2+5424];
	st.local.f64 	[%rd3+5424], %fd1040;
	st.local.f64 	[%rd3+5432], %fd1041;
	ld.local.v2.f64 	{%fd1042, %fd1043}, [%rd2+5440];
	st.local.f64 	[%rd3+5440], %fd1042;
	st.local.f64 	[%rd3+5448], %fd1043;
	ld.local.v2.f64 	{%fd1044, %fd1045}, [%rd2+5456];
	st.local.f64 	[%rd3+5456], %fd1044;
	st.local.f64 	[%rd3+5464], %fd1045;
	ld.local.v2.f64 	{%fd1046, %fd1047}, [%rd2+5472];
	st.local.f64 	[%rd3+5472], %fd1046;
	st.local.f64 	[%rd3+5480], %fd1047;
	ld.local.v2.f64 	{%fd1048, %fd1049}, [%rd2+5488];
	st.local.f64 	[%rd3+5488], %fd1048;
	st.local.f64 	[%rd3+5496], %fd1049;
	ld.local.v2.f64 	{%fd1050, %fd1051}, [%rd2+5504];
	st.local.f64 	[%rd3+5504], %fd1050;
	st.local.f64 	[%rd3+5512], %fd1051;
	ld.local.v2.f64 	{%fd1052, %fd1053}, [%rd2+5520];
	st.local.f64 	[%rd3+5520], %fd1052;
	st.local.f64 	[%rd3+5528], %fd1053;
	ld.local.v2.f64 	{%fd1054, %fd1055}, [%rd2+5536];
	st.local.f64 	[%rd3+5536], %fd1054;
	st.local.f64 	[%rd3+5544], %fd1055;
	ld.local.v2.f64 	{%fd1056, %fd1057}, [%rd2+5552];
	st.local.f64 	[%rd3+5552], %fd1056;
	st.local.f64 	[%rd3+5560], %fd1057;
	ld.local.v2.f64 	{%fd1058, %fd1059}, [%rd2+5568];
	st.local.f64 	[%rd3+5568], %fd1058;
	st.local.f64 	[%rd3+5576], %fd1059;
	ld.local.v2.f64 	{%fd1060, %fd1061}, [%rd2+5584];
	st.local.f64 	[%rd3+5584], %fd1060;
	st.local.f64 	[%rd3+5592], %fd1061;
	ld.local.v2.f64 	{%fd1062, %fd1063}, [%rd2+5600];
	st.local.f64 	[%rd3+5600], %fd1062;
	st.local.f64 	[%rd3+5608], %fd1063;
	st.local.u64 	[%rd3+5616], %rd46;
	st.local.u64 	[%rd3+5624], %rd46;
	st.local.u64 	[%rd3+5632], %rd46;
	st.local.u64 	[%rd3+5640], %rd46;
	ld.local.v2.f64 	{%fd1064, %fd1065}, [%rd2+5648];
	st.local.f64 	[%rd3+5648], %fd1064;
	st.local.f64 	[%rd3+5656], %fd1065;
	ld.local.v2.f64 	{%fd1066, %fd1067}, [%rd2+5664];
	st.local.f64 	[%rd3+5664], %fd1066;
	st.local.f64 	[%rd3+5672], %fd1067;
	ld.local.v2.f64 	{%fd1068, %fd1069}, [%rd2+5680];
	st.local.f64 	[%rd3+5680], %fd1068;
	st.local.f64 	[%rd3+5688], %fd1069;
	ld.local.v2.f64 	{%fd1070, %fd1071}, [%rd2+5696];
	st.local.f64 	[%rd3+5696], %fd1070;
	st.local.f64 	[%rd3+5704], %fd1071;
	ld.local.v2.f64 	{%fd1072, %fd1073}, [%rd2+5712];
	st.local.f64 	[%rd3+5712], %fd1072;
	st.local.f64 	[%rd3+5720], %fd1073;
	ld.local.v2.f64 	{%fd1074, %fd1075}, [%rd2+5728];
	st.local.f64 	[%rd3+5728], %fd1074;
	st.local.f64 	[%rd3+5736], %fd1075;
	ld.local.v2.f64 	{%fd1076, %fd1077}, [%rd2+5744];
	st.local.f64 	[%rd3+5744], %fd1076;
	st.local.f64 	[%rd3+5752], %fd1077;
	ld.local.v2.f64 	{%fd1078, %fd1079}, [%rd2+5760];
	st.local.f64 	[%rd3+5760], %fd1078;
	st.local.f64 	[%rd3+5768], %fd1079;
	ld.local.v2.f64 	{%fd1080, %fd1081}, [%rd2+5776];
	st.local.f64 	[%rd3+5776], %fd1080;
	st.local.f64 	[%rd3+5784], %fd1081;
	ld.local.v2.f64 	{%fd1082, %fd1083}, [%rd2+5792];
	st.local.f64 	[%rd3+5792], %fd1082;
	st.local.f64 	[%rd3+5800], %fd1083;
	ld.local.v2.f64 	{%fd1084, %fd1085}, [%rd2+5808];
	st.local.f64 	[%rd3+5808], %fd1084;
	st.local.f64 	[%rd3+5816], %fd1085;
	ld.local.v2.f64 	{%fd1086, %fd1087}, [%rd2+5824];
	st.local.f64 	[%rd3+5824], %fd1086;
	st.local.f64 	[%rd3+5832], %fd1087;
	ld.local.v2.f64 	{%fd1088, %fd1089}, [%rd2+5840];
	st.local.f64 	[%rd3+5840], %fd1088;
	st.local.f64 	[%rd3+5848], %fd1089;
	ld.local.v2.f64 	{%fd1090, %fd1091}, [%rd2+5856];
	st.local.f64 	[%rd3+5856], %fd1090;
	st.local.f64 	[%rd3+5864], %fd1091;
	st.local.u64 	[%rd3+5872], %rd46;
	st.local.u64 	[%rd3+5880], %rd46;
	st.local.u64 	[%rd3+5888], %rd46;
	st.local.u64 	[%rd3+5896], %rd46;
	ld.local.v2.f64 	{%fd1092, %fd1093}, [%rd2+5904];
	st.local.f64 	[%rd3+5904], %fd1092;
	st.local.f64 	[%rd3+5912], %fd1093;
	ld.local.v2.f64 	{%fd1094, %fd1095}, [%rd2+5920];
	st.local.f64 	[%rd3+5920], %fd1094;
	st.local.f64 	[%rd3+5928], %fd1095;
	ld.local.v2.f64 	{%fd1096, %fd1097}, [%rd2+5936];
	st.local.f64 	[%rd3+5936], %fd1096;
	st.local.f64 	[%rd3+5944], %fd1097;
	ld.local.v2.f64 	{%fd1098, %fd1099}, [%rd2+5952];
	st.local.f64 	[%rd3+5952], %fd1098;
	st.local.f64 	[%rd3+5960], %fd1099;
	ld.local.v2.f64 	{%fd1100, %fd1101}, [%rd2+5968];
	st.local.f64 	[%rd3+5968], %fd1100;
	st.local.f64 	[%rd3+5976], %fd1101;
	ld.local.v2.f64 	{%fd1102, %fd1103}, [%rd2+5984];
	st.local.f64 	[%rd3+5984], %fd1102;
	st.local.f64 	[%rd3+5992], %fd1103;
	ld.local.v2.f64 	{%fd1104, %fd1105}, [%rd2+6000];
	st.local.f64 	[%rd3+6000], %fd1104;
	st.local.f64 	[%rd3+6008], %fd1105;
	ld.local.v2.f64 	{%fd1106, %fd1107}, [%rd2+6016];
	st.local.f64 	[%rd3+6016], %fd1106;
	st.local.f64 	[%rd3+6024], %fd1107;
	ld.local.v2.f64 	{%fd1108, %fd1109}, [%rd2+6032];
	st.local.f64 	[%rd3+6032], %fd1108;
	st.local.f64 	[%rd3+6040], %fd1109;
	ld.local.v2.f64 	{%fd1110, %fd1111}, [%rd2+6048];
	st.local.f64 	[%rd3+6048], %fd1110;
	st.local.f64 	[%rd3+6056], %fd1111;
	ld.local.v2.f64 	{%fd1112, %fd1113}, [%rd2+6064];
	st.local.f64 	[%rd3+6064], %fd1112;
	st.local.f64 	[%rd3+6072], %fd1113;
	ld.local.v2.f64 	{%fd1114, %fd1115}, [%rd2+6080];
	st.local.f64 	[%rd3+6080], %fd1114;
	st.local.f64 	[%rd3+6088], %fd1115;
	ld.local.v2.f64 	{%fd1116, %fd1117}, [%rd2+6096];
	st.local.f64 	[%rd3+6096], %fd1116;
	st.local.f64 	[%rd3+6104], %fd1117;
	ld.local.v2.f64 	{%fd1118, %fd1119}, [%rd2+6112];
	st.local.f64 	[%rd3+6112], %fd1118;
	st.local.f64 	[%rd3+6120], %fd1119;
	st.local.u64 	[%rd3+6128], %rd46;
	st.local.u64 	[%rd3+6136], %rd46;
	st.local.u64 	[%rd3+6144], %rd46;
	st.local.u64 	[%rd3+6152], %rd46;
	ld.local.v2.f64 	{%fd1120, %fd1121}, [%rd2+6160];
	st.local.f64 	[%rd3+6160], %fd1120;
	st.local.f64 	[%rd3+6168], %fd1121;
	ld.local.v2.f64 	{%fd1122, %fd1123}, [%rd2+6176];
	st.local.f64 	[%rd3+6176], %fd1122;
	st.local.f64 	[%rd3+6184], %fd1123;
	ld.local.v2.f64 	{%fd1124, %fd1125}, [%rd2+6192];
	st.local.f64 	[%rd3+6192], %fd1124;
	st.local.f64 	[%rd3+6200], %fd1125;
	ld.local.v2.f64 	{%fd1126, %fd1127}, [%rd2+6208];
	st.local.f64 	[%rd3+6208], %fd1126;
	st.local.f64 	[%rd3+6216], %fd1127;
	ld.local.v2.f64 	{%fd1128, %fd1129}, [%rd2+6224];
	st.local.f64 	[%rd3+6224], %fd1128;
	st.local.f64 	[%rd3+6232], %fd1129;
	ld.local.v2.f64 	{%fd1130, %fd1131}, [%rd2+6240];
	st.local.f64 	[%rd3+6240], %fd1130;
	st.local.f64 	[%rd3+6248], %fd1131;
	ld.local.v2.f64 	{%fd1132, %fd1133}, [%rd2+6256];
	st.local.f64 	[%rd3+6256], %fd1132;
	st.local.f64 	[%rd3+6264], %fd1133;
	ld.local.v2.f64 	{%fd1134, %fd1135}, [%rd2+6272];
	st.local.f64 	[%rd3+6272], %fd1134;
	st.local.f64 	[%rd3+6280], %fd1135;
	ld.local.v2.f64 	{%fd1136, %fd1137}, [%rd2+6288];
	st.local.f64 	[%rd3+6288], %fd1136;
	st.local.f64 	[%rd3+6296], %fd1137;
	ld.local.v2.f64 	{%fd1138, %fd1139}, [%rd2+6304];
	st.local.f64 	[%rd3+6304], %fd1138;
	st.local.f64 	[%rd3+6312], %fd1139;
	ld.local.v2.f64 	{%fd1140, %fd1141}, [%rd2+6320];
	st.local.f64 	[%rd3+6320], %fd1140;
	st.local.f64 	[%rd3+6328], %fd1141;
	ld.local.v2.f64 	{%fd1142, %fd1143}, [%rd2+6336];
	st.local.f64 	[%rd3+6336], %fd1142;
	st.local.f64 	[%rd3+6344], %fd1143;
	ld.local.v2.f64 	{%fd1144, %fd1145}, [%rd2+6352];
	st.local.f64 	[%rd3+6352], %fd1144;
	st.local.f64 	[%rd3+6360], %fd1145;
	ld.local.v2.f64 	{%fd1146, %fd1147}, [%rd2+6368];
	st.local.f64 	[%rd3+6368], %fd1146;
	st.local.f64 	[%rd3+6376], %fd1147;
	st.local.u64 	[%rd3+6384], %rd46;
	st.local.u64 	[%rd3+6392], %rd46;
	st.local.u64 	[%rd3+6400], %rd46;
	st.local.u64 	[%rd3+6408], %rd46;
	ld.local.v2.f64 	{%fd1148, %fd1149}, [%rd2+6416];
	st.local.f64 	[%rd3+6416], %fd1148;
	st.local.f64 	[%rd3+6424], %fd1149;
	ld.local.v2.f64 	{%fd1150, %fd1151}, [%rd2+6432];
	st.local.f64 	[%rd3+6432], %fd1150;
	st.local.f64 	[%rd3+6440], %fd1151;
	ld.local.v2.f64 	{%fd1152, %fd1153}, [%rd2+6448];
	st.local.f64 	[%rd3+6448], %fd1152;
	st.local.f64 	[%rd3+6456], %fd1153;
	ld.local.v2.f64 	{%fd1154, %fd1155}, [%rd2+6464];
	st.local.f64 	[%rd3+6464], %fd1154;
	st.local.f64 	[%rd3+6472], %fd1155;
	ld.local.v2.f64 	{%fd1156, %fd1157}, [%rd2+6480];
	st.local.f64 	[%rd3+6480], %fd1156;
	st.local.f64 	[%rd3+6488], %fd1157;
	ld.local.v2.f64 	{%fd1158, %fd1159}, [%rd2+6496];
	st.local.f64 	[%rd3+6496], %fd1158;
	st.local.f64 	[%rd3+6504], %fd1159;
	ld.local.v2.f64 	{%fd1160, %fd1161}, [%rd2+6512];
	st.local.f64 	[%rd3+6512], %fd1160;
	st.local.f64 	[%rd3+6520], %fd1161;
	ld.local.v2.f64 	{%fd1162, %fd1163}, [%rd2+6528];
	st.local.f64 	[%rd3+6528], %fd1162;
	st.local.f64 	[%rd3+6536], %fd1163;
	ld.local.v2.f64 	{%fd1164, %fd1165}, [%rd2+6544];
	st.local.f64 	[%rd3+6544], %fd1164;
	st.local.f64 	[%rd3+6552], %fd1165;
	ld.local.v2.f64 	{%fd1166, %fd1167}, [%rd2+6560];
	st.local.f64 	[%rd3+6560], %fd1166;
	st.local.f64 	[%rd3+6568], %fd1167;
	ld.local.v2.f64 	{%fd1168, %fd1169}, [%rd2+6576];
	st.local.f64 	[%rd3+6576], %fd1168;
	st.local.f64 	[%rd3+6584], %fd1169;
	ld.local.v2.f64 	{%fd1170, %fd1171}, [%rd2+6592];
	st.local.f64 	[%rd3+6592], %fd1170;
	st.local.f64 	[%rd3+6600], %fd1171;
	ld.local.v2.f64 	{%fd1172, %fd1173}, [%rd2+6608];
	st.local.f64 	[%rd3+6608], %fd1172;
	st.local.f64 	[%rd3+6616], %fd1173;
	ld.local.v2.f64 	{%fd1174, %fd1175}, [%rd2+6624];
	st.local.f64 	[%rd3+6624], %fd1174;
	st.local.f64 	[%rd3+6632], %fd1175;
	st.local.u64 	[%rd3+6640], %rd46;
	st.local.u64 	[%rd3+6648], %rd46;
	st.local.u64 	[%rd3+6656], %rd46;
	st.local.u64 	[%rd3+6664], %rd46;
	ld.local.v2.f64 	{%fd1176, %fd1177}, [%rd2+6672];
	st.local.f64 	[%rd3+6672], %fd1176;
	st.local.f64 	[%rd3+6680], %fd1177;
	ld.local.v2.f64 	{%fd1178, %fd1179}, [%rd2+6688];
	st.local.f64 	[%rd3+6688], %fd1178;
	st.local.f64 	[%rd3+6696], %fd1179;
	ld.local.v2.f64 	{%fd1180, %fd1181}, [%rd2+6704];
	st.local.f64 	[%rd3+6704], %fd1180;
	st.local.f64 	[%rd3+6712], %fd1181;
	ld.local.v2.f64 	{%fd1182, %fd1183}, [%rd2+6720];
	st.local.f64 	[%rd3+6720], %fd1182;
	st.local.f64 	[%rd3+6728], %fd1183;
	ld.local.v2.f64 	{%fd1184, %fd1185}, [%rd2+6736];
	st.local.f64 	[%rd3+6736], %fd1184;
	st.local.f64 	[%rd3+6744], %fd1185;
	ld.local.v2.f64 	{%fd1186, %fd1187}, [%rd2+6752];
	st.local.f64 	[%rd3+6752], %fd1186;
	st.local.f64 	[%rd3+6760], %fd1187;
	ld.local.v2.f64 	{%fd1188, %fd1189}, [%rd2+6768];
	st.local.f64 	[%rd3+6768], %fd1188;
	st.local.f64 	[%rd3+6776], %fd1189;
	ld.local.v2.f64 	{%fd1190, %fd1191}, [%rd2+6784];
	st.local.f64 	[%rd3+6784], %fd1190;
	st.local.f64 	[%rd3+6792], %fd1191;
	ld.local.v2.f64 	{%fd1192, %fd1193}, [%rd2+6800];
	st.local.f64 	[%rd3+6800], %fd1192;
	st.local.f64 	[%rd3+6808], %fd1193;
	ld.local.v2.f64 	{%fd1194, %fd1195}, [%rd2+6816];
	st.local.f64 	[%rd3+6816], %fd1194;
	st.local.f64 	[%rd3+6824], %fd1195;
	ld.local.v2.f64 	{%fd1196, %fd1197}, [%rd2+6832];
	st.local.f64 	[%rd3+6832], %fd1196;
	st.local.f64 	[%rd3+6840], %fd1197;
	ld.local.v2.f64 	{%fd1198, %fd1199}, [%rd2+6848];
	st.local.f64 	[%rd3+6848], %fd1198;
	st.local.f64 	[%rd3+6856], %fd1199;
	ld.local.v2.f64 	{%fd1200, %fd1201}, [%rd2+6864];
	st.local.f64 	[%rd3+6864], %fd1200;
	st.local.f64 	[%rd3+6872], %fd1201;
	ld.local.v2.f64 	{%fd1202, %fd1203}, [%rd2+6880];
	st.local.f64 	[%rd3+6880], %fd1202;
	st.local.f64 	[%rd3+6888], %fd1203;
	st.local.u64 	[%rd3+6896], %rd46;
	st.local.u64 	[%rd3+6904], %rd46;
	st.local.u64 	[%rd3+6912], %rd46;
	st.local.u64 	[%rd3+6920], %rd46;
	ld.local.v2.f64 	{%fd1204, %fd1205}, [%rd2+6928];
	st.local.f64 	[%rd3+6928], %fd1204;
	st.local.f64 	[%rd3+6936], %fd1205;
	ld.local.v2.f64 	{%fd1206, %fd1207}, [%rd2+6944];
	st.local.f64 	[%rd3+6944], %fd1206;
	st.local.f64 	[%rd3+6952], %fd1207;
	ld.local.v2.f64 	{%fd1208, %fd1209}, [%rd2+6960];
	st.local.f64 	[%rd3+6960], %fd1208;
	st.local.f64 	[%rd3+6968], %fd1209;
	ld.local.v2.f64 	{%fd1210, %fd1211}, [%rd2+6976];
	st.local.f64 	[%rd3+6976], %fd1210;
	st.local.f64 	[%rd3+6984], %fd1211;
	ld.local.v2.f64 	{%fd1212, %fd1213}, [%rd2+6992];
	st.local.f64 	[%rd3+6992], %fd1212;
	st.local.f64 	[%rd3+7000], %fd1213;
	ld.local.v2.f64 	{%fd1214, %fd1215}, [%rd2+7008];
	st.local.f64 	[%rd3+7008], %fd1214;
	st.local.f64 	[%rd3+7016], %fd1215;
	ld.local.v2.f64 	{%fd1216, %fd1217}, [%rd2+7024];
	st.local.f64 	[%rd3+7024], %fd1216;
	st.local.f64 	[%rd3+7032], %fd1217;
	ld.local.v2.f64 	{%fd1218, %fd1219}, [%rd2+7040];
	st.local.f64 	[%rd3+7040], %fd1218;
	st.local.f64 	[%rd3+7048], %fd1219;
	ld.local.v2.f64 	{%fd1220, %fd1221}, [%rd2+7056];
	st.local.f64 	[%rd3+7056], %fd1220;
	st.local.f64 	[%rd3+7064], %fd1221;
	ld.local.v2.f64 	{%fd1222, %fd1223}, [%rd2+7072];
	st.local.f64 	[%rd3+7072], %fd1222;
	st.local.f64 	[%rd3+7080], %fd1223;
	ld.local.v2.f64 	{%fd1224, %fd1225}, [%rd2+7088];
	st.local.f64 	[%rd3+7088], %fd1224;
	st.local.f64 	[%rd3+7096], %fd1225;
	ld.local.v2.f64 	{%fd1226, %fd1227}, [%rd2+7104];
	st.local.f64 	[%rd3+7104], %fd1226;
	st.local.f64 	[%rd3+7112], %fd1227;
	ld.local.v2.f64 	{%fd1228, %fd1229}, [%rd2+7120];
	st.local.f64 	[%rd3+7120], %fd1228;
	st.local.f64 	[%rd3+7128], %fd1229;
	ld.local.v2.f64 	{%fd1230, %fd1231}, [%rd2+7136];
	st.local.f64 	[%rd3+7136], %fd1230;
	st.local.f64 	[%rd3+7144], %fd1231;
	st.local.u64 	[%rd3+7152], %rd46;
	st.local.u64 	[%rd3+7160], %rd46;
	st.local.u64 	[%rd3+7168], %rd46;
	st.local.u64 	[%rd3+7176], %rd46;
	ld.local.v2.f64 	{%fd1232, %fd1233}, [%rd2+7184];
	st.local.f64 	[%rd3+7184], %fd1232;
	st.local.f64 	[%rd3+7192], %fd1233;
	ld.local.v2.f64 	{%fd1234, %fd1235}, [%rd2+7200];
	st.local.f64 	[%rd3+7200], %fd1234;
	st.local.f64 	[%rd3+7208], %fd1235;
	ld.local.v2.f64 	{%fd1236, %fd1237}, [%rd2+7216];
	st.local.f64 	[%rd3+7216], %fd1236;
	st.local.f64 	[%rd3+7224], %fd1237;
	ld.local.v2.f64 	{%fd1238, %fd1239}, [%rd2+7232];
	st.local.f64 	[%rd3+7232], %fd1238;
	st.local.f64 	[%rd3+7240], %fd1239;
	ld.local.v2.f64 	{%fd1240, %fd1241}, [%rd2+7248];
	st.local.f64 	[%rd3+7248], %fd1240;
	st.local.f64 	[%rd3+7256], %fd1241;
	ld.local.v2.f64 	{%fd1242, %fd1243}, [%rd2+7264];
	st.local.f64 	[%rd3+7264], %fd1242;
	st.local.f64 	[%rd3+7272], %fd1243;
	ld.local.v2.f64 	{%fd1244, %fd1245}, [%rd2+7280];
	st.local.f64 	[%rd3+7280], %fd1244;
	st.local.f64 	[%rd3+7288], %fd1245;
	ld.local.v2.f64 	{%fd1246, %fd1247}, [%rd2+7296];
	st.local.f64 	[%rd3+7296], %fd1246;
	st.local.f64 	[%rd3+7304], %fd1247;
	ld.local.v2.f64 	{%fd1248, %fd1249}, [%rd2+7312];
	st.local.f64 	[%rd3+7312], %fd1248;
	st.local.f64 	[%rd3+7320], %fd1249;
	ld.local.v2.f64 	{%fd1250, %fd1251}, [%rd2+7328];
	st.local.f64 	[%rd3+7328], %fd1250;
	st.local.f64 	[%rd3+7336], %fd1251;
	ld.local.v2.f64 	{%fd1252, %fd1253}, [%rd2+7344];
	st.local.f64 	[%rd3+7344], %fd1252;
	st.local.f64 	[%rd3+7352], %fd1253;
	ld.local.v2.f64 	{%fd1254, %fd1255}, [%rd2+7360];
	st.local.f64 	[%rd3+7360], %fd1254;
	st.local.f64 	[%rd3+7368], %fd1255;
	ld.local.v2.f64 	{%fd1256, %fd1257}, [%rd2+7376];
	st.local.f64 	[%rd3+7376], %fd1256;
	st.local.f64 	[%rd3+7384], %fd1257;
	ld.local.v2.f64 	{%fd1258, %fd1259}, [%rd2+7392];
	st.local.f64 	[%rd3+7392], %fd1258;
	st.local.f64 	[%rd3+7400], %fd1259;
	st.local.u64 	[%rd3+7408], %rd46;
	st.local.u64 	[%rd3+7416], %rd46;
	st.local.u64 	[%rd3+7424], %rd46;
	st.local.u64 	[%rd3+7432], %rd46;
	ld.local.v2.f64 	{%fd1260, %fd1261}, [%rd2+7440];
	st.local.f64 	[%rd3+7440], %fd1260;
	st.local.f64 	[%rd3+7448], %fd1261;
	ld.local.v2.f64 	{%fd1262, %fd1263}, [%rd2+7456];
	st.local.f64 	[%rd3+7456], %fd1262;
	st.local.f64 	[%rd3+7464], %fd1263;
	ld.local.v2.f64 	{%fd1264, %fd1265}, [%rd2+7472];
	st.local.f64 	[%rd3+7472], %fd1264;
	st.local.f64 	[%rd3+7480], %fd1265;
	ld.local.v2.f64 	{%fd1266, %fd1267}, [%rd2+7488];
	st.local.f64 	[%rd3+7488], %fd1266;
	st.local.f64 	[%rd3+7496], %fd1267;
	ld.local.v2.f64 	{%fd1268, %fd1269}, [%rd2+7504];
	st.local.f64 	[%rd3+7504], %fd1268;
	st.local.f64 	[%rd3+7512], %fd1269;
	ld.local.v2.f64 	{%fd1270, %fd1271}, [%rd2+7520];
	st.local.f64 	[%rd3+7520], %fd1270;
	st.local.f64 	[%rd3+7528], %fd1271;
	ld.local.v2.f64 	{%fd1272, %fd1273}, [%rd2+7536];
	st.local.f64 	[%rd3+7536], %fd1272;
	st.local.f64 	[%rd3+7544], %fd1273;
	ld.local.v2.f64 	{%fd1274, %fd1275}, [%rd2+7552];
	st.local.f64 	[%rd3+7552], %fd1274;
	st.local.f64 	[%rd3+7560], %fd1275;
	ld.local.v2.f64 	{%fd1276, %fd1277}, [%rd2+7568];
	st.local.f64 	[%rd3+7568], %fd1276;
	st.local.f64 	[%rd3+7576], %fd1277;
	ld.local.v2.f64 	{%fd1278, %fd1279}, [%rd2+7584];
	st.local.f64 	[%rd3+7584], %fd1278;
	st.local.f64 	[%rd3+7592], %fd1279;
	ld.local.v2.f64 	{%fd1280, %fd1281}, [%rd2+7600];
	st.local.f64 	[%rd3+7600], %fd1280;
	st.local.f64 	[%rd3+7608], %fd1281;
	ld.local.v2.f64 	{%fd1282, %fd1283}, [%rd2+7616];
	st.local.f64 	[%rd3+7616], %fd1282;
	st.local.f64 	[%rd3+7624], %fd1283;
	ld.local.v2.f64 	{%fd1284, %fd1285}, [%rd2+7632];
	st.local.f64 	[%rd3+7632], %fd1284;
	st.local.f64 	[%rd3+7640], %fd1285;
	ld.local.v2.f64 	{%fd1286, %fd1287}, [%rd2+7648];
	st.local.f64 	[%rd3+7648], %fd1286;
	st.local.f64 	[%rd3+7656], %fd1287;
	st.local.u64 	[%rd3+7664], %rd46;
	st.local.u64 	[%rd3+7672], %rd46;
	st.local.u64 	[%rd3+7680], %rd46;
	st.local.u64 	[%rd3+7688], %rd46;
	ld.local.v2.f64 	{%fd1288, %fd1289}, [%rd2+7696];
	st.local.f64 	[%rd3+7696], %fd1288;
	st.local.f64 	[%rd3+7704], %fd1289;
	ld.local.v2.f64 	{%fd1290, %fd1291}, [%rd2+7712];
	st.local.f64 	[%rd3+7712], %fd1290;
	st.local.f64 	[%rd3+7720], %fd1291;
	ld.local.v2.f64 	{%fd1292, %fd1293}, [%rd2+7728];
	st.local.f64 	[%rd3+7728], %fd1292;
	st.local.f64 	[%rd3+7736], %fd1293;
	ld.local.v2.f64 	{%fd1294, %fd1295}, [%rd2+7744];
	st.local.f64 	[%rd3+7744], %fd1294;
	st.local.f64 	[%rd3+7752], %fd1295;
	ld.local.v2.f64 	{%fd1296, %fd1297}, [%rd2+7760];
	st.local.f64 	[%rd3+7760], %fd1296;
	st.local.f64 	[%rd3+7768], %fd1297;
	ld.local.v2.f64 	{%fd1298, %fd1299}, [%rd2+7776];
	st.local.f64 	[%rd3+7776], %fd1298;
	st.local.f64 	[%rd3+7784], %fd1299;
	ld.local.v2.f64 	{%fd1300, %fd1301}, [%rd2+7792];
	st.local.f64 	[%rd3+7792], %fd1300;
	st.local.f64 	[%rd3+7800], %fd1301;
	ld.local.v2.f64 	{%fd1302, %fd1303}, [%rd2+7808];
	st.local.f64 	[%rd3+7808], %fd1302;
	st.local.f64 	[%rd3+7816], %fd1303;
	ld.local.v2.f64 	{%fd1304, %fd1305}, [%rd2+7824];
	st.local.f64 	[%rd3+7824], %fd1304;
	st.local.f64 	[%rd3+7832], %fd1305;
	ld.local.v2.f64 	{%fd1306, %fd1307}, [%rd2+7840];
	st.local.f64 	[%rd3+7840], %fd1306;
	st.local.f64 	[%rd3+7848], %fd1307;
	ld.local.v2.f64 	{%fd1308, %fd1309}, [%rd2+7856];
	st.local.f64 	[%rd3+7856], %fd1308;
	st.local.f64 	[%rd3+7864], %fd1309;
	ld.local.v2.f64 	{%fd1310, %fd1311}, [%rd2+7872];
	st.local.f64 	[%rd3+7872], %fd1310;
	st.local.f64 	[%rd3+7880], %fd1311;
	ld.local.v2.f64 	{%fd1312, %fd1313}, [%rd2+7888];
	st.local.f64 	[%rd3+7888], %fd1312;
	st.local.f64 	[%rd3+7896], %fd1313;
	ld.local.v2.f64 	{%fd1314, %fd1315}, [%rd2+7904];
	st.local.f64 	[%rd3+7904], %fd1314;
	st.local.f64 	[%rd3+7912], %fd1315;
	st.local.u64 	[%rd3+7920], %rd46;
	st.local.u64 	[%rd3+7928], %rd46;
	st.local.u64 	[%rd3+7936], %rd46;
	st.local.u64 	[%rd3+7944], %rd46;
	ld.local.v2.f64 	{%fd1316, %fd1317}, [%rd2+7952];
	st.local.f64 	[%rd3+7952], %fd1316;
	st.local.f64 	[%rd3+7960], %fd1317;
	ld.local.v2.f64 	{%fd1318, %fd1319}, [%rd2+7968];
	st.local.f64 	[%rd3+7968], %fd1318;
	st.local.f64 	[%rd3+7976], %fd1319;
	ld.local.v2.f64 	{%fd1320, %fd1321}, [%rd2+7984];
	st.local.f64 	[%rd3+7984], %fd1320;
	st.local.f64 	[%rd3+7992], %fd1321;
	ld.local.v2.f64 	{%fd1322, %fd1323}, [%rd2+8000];
	st.local.f64 	[%rd3+8000], %fd1322;
	st.local.f64 	[%rd3+8008], %fd1323;
	ld.local.v2.f64 	{%fd1324, %fd1325}, [%rd2+8016];
	st.local.f64 	[%rd3+8016], %fd1324;
	st.local.f64 	[%rd3+8024], %fd1325;
	ld.local.v2.f64 	{%fd1326, %fd1327}, [%rd2+8032];
	st.local.f64 	[%rd3+8032], %fd1326;
	st.local.f64 	[%rd3+8040], %fd1327;
	ld.local.v2.f64 	{%fd1328, %fd1329}, [%rd2+8048];
	st.local.f64 	[%rd3+8048], %fd1328;
	st.local.f64 	[%rd3+8056], %fd1329;
	ld.local.v2.f64 	{%fd1330, %fd1331}, [%rd2+8064];
	st.local.f64 	[%rd3+8064], %fd1330;
	st.local.f64 	[%rd3+8072], %fd1331;
	ld.local.v2.f64 	{%fd1332, %fd1333}, [%rd2+8080];
	st.local.f64 	[%rd3+8080], %fd1332;
	st.local.f64 	[%rd3+8088], %fd1333;
	ld.local.v2.f64 	{%fd1334, %fd1335}, [%rd2+8096];
	st.local.f64 	[%rd3+8096], %fd1334;
	st.local.f64 	[%rd3+8104], %fd1335;
	ld.local.v2.f64 	{%fd1336, %fd1337}, [%rd2+8112];
	st.local.f64 	[%rd3+8112], %fd1336;
	st.local.f64 	[%rd3+8120], %fd1337;
	ld.local.v2.f64 	{%fd1338, %fd1339}, [%rd2+8128];
	st.local.f64 	[%rd3+8128], %fd1338;
	st.local.f64 	[%rd3+8136], %fd1339;
	ld.local.v2.f64 	{%fd1340, %fd1341}, [%rd2+8144];
	st.local.f64 	[%rd3+8144], %fd1340;
	st.local.f64 	[%rd3+8152], %fd1341;
	ld.local.v2.f64 	{%fd1342, %fd1343}, [%rd2+8160];
	st.local.f64 	[%rd3+8160], %fd1342;
	st.local.f64 	[%rd3+8168], %fd1343;
	st.local.u64 	[%rd3+8176], %rd46;
	st.local.u64 	[%rd3+8184], %rd46;
	mov.b32 	%r141, 0;
$L__BB0_8:
	cvt.u64.u32 	%rd10, %r141;
	mul.wide.u32 	%rd47, %r141, 6272;
	add.s64 	%rd11, %rd3, %rd47;
	mul.wide.u32 	%rd48, %r141, 25;
	add.s64 	%rd12, %rd1, %rd48;
	ld.global.s8 	%rs57, [%rd12];
	ld.global.s8 	%rs58, [%rd12+1];
	ld.global.s8 	%rs59, [%rd12+2];
	ld.global.s8 	%rs60, [%rd12+3];
	ld.global.s8 	%rs61, [%rd12+4];
	ld.global.s8 	%rs62, [%rd12+5];
	ld.global.s8 	%rs63, [%rd12+6];
	ld.global.s8 	%rs64, [%rd12+7];
	ld.global.s8 	%rs65, [%rd12+8];
	ld.global.s8 	%rs66, [%rd12+9];
	ld.global.s8 	%rs67, [%rd12+10];
	ld.global.s8 	%rs68, [%rd12+11];
	ld.global.s8 	%rs69, [%rd12+12];
	ld.global.s8 	%rs70, [%rd12+13];
	ld.global.s8 	%rs71, [%rd12+14];
	ld.global.s8 	%rs72, [%rd12+15];
	ld.global.s8 	%rs73, [%rd12+16];
	ld.global.s8 	%rs74, [%rd12+17];
	ld.global.s8 	%rs75, [%rd12+18];
	ld.global.s8 	%rs76, [%rd12+19];
	ld.global.s8 	%rs77, [%rd12+20];
	ld.global.s8 	%rs78, [%rd12+21];
	ld.global.s8 	%rs79, [%rd12+22];
	ld.global.s8 	%rs80, [%rd12+23];
	ld.global.s8 	%rs81, [%rd12+24];
	cvt.rn.f64.s16 	%fd1344, %rs57;
	div.rn.f64 	%fd7, %fd1344, 0d405FC00000000000;
	cvt.rn.f64.s16 	%fd1345, %rs58;
	div.rn.f64 	%fd8, %fd1345, 0d405FC00000000000;
	cvt.rn.f64.s16 	%fd1346, %rs59;
	div.rn.f64 	%fd9, %fd1346, 0d405FC00000000000;
	cvt.rn.f64.s16 	%fd1347, %rs60;
	div.rn.f64 	%fd10, %fd1347, 0d405FC00000000000;
	cvt.rn.f64.s16 	%fd1348, %rs61;
	div.rn.f64 	%fd11, %fd1348, 0d405FC00000000000;
	cvt.rn.f64.s16 	%fd1349, %rs62;
	div.rn.f64 	%fd12, %fd1349, 0d405FC00000000000;
	cvt.rn.f64.s16 	%fd1350, %rs63;
	div.rn.f64 	%fd13, %fd1350, 0d405FC00000000000;
	cvt.rn.f64.s16 	%fd1351, %rs64;
	div.rn.f64 	%fd14, %fd1351, 0d405FC00000000000;
	cvt.rn.f64.s16 	%fd1352, %rs65;
	div.rn.f64 	%fd15, %fd1352, 0d405FC00000000000;
	cvt.rn.f64.s16 	%fd1353, %rs66;
	div.rn.f64 	%fd16, %fd1353, 0d405FC00000000000;
	cvt.rn.f64.s16 	%fd1354, %rs67;
	div.rn.f64 	%fd17, %fd1354, 0d405FC00000000000;
	cvt.rn.f64.s16 	%fd1355, %rs68;
	div.rn.f64 	%fd18, %fd1355, 0d405FC00000000000;
	cvt.rn.f64.s16 	%fd1356, %rs69;
	div.rn.f64 	%fd19, %fd1356, 0d405FC00000000000;
	cvt.rn.f64.s16 	%fd1357, %rs70;
	div.rn.f64 	%fd20, %fd1357, 0d405FC00000000000;
	cvt.rn.f64.s16 	%fd1358, %rs71;
	div.rn.f64 	%fd21, %fd1358, 0d405FC00000000000;
	cvt.rn.f64.s16 	%fd1359, %rs72;
	div.rn.f64 	%fd22, %fd1359, 0d405FC00000000000;
	cvt.rn.f64.s16 	%fd1360, %rs73;
	div.rn.f64 	%fd23, %fd1360, 0d405FC00000000000;
	cvt.rn.f64.s16 	%fd1361, %rs74;
	div.rn.f64 	%fd24, %fd1361, 0d405FC00000000000;
	cvt.rn.f64.s16 	%fd1362, %rs75;
	div.rn.f64 	%fd25, %fd1362, 0d405FC00000000000;
	cvt.rn.f64.s16 	%fd1363, %rs76;
	div.rn.f64 	%fd26, %fd1363, 0d405FC00000000000;
	cvt.rn.f64.s16 	%fd1364, %rs77;
	div.rn.f64 	%fd27, %fd1364, 0d405FC00000000000;
	cvt.rn.f64.s16 	%fd1365, %rs78;
	div.rn.f64 	%fd28, %fd1365, 0d405FC00000000000;
	cvt.rn.f64.s16 	%fd1366, %rs79;
	div.rn.f64 	%fd29, %fd1366, 0d405FC00000000000;
	cvt.rn.f64.s16 	%fd1367, %rs80;
	div.rn.f64 	%fd30, %fd1367, 0d405FC00000000000;
	cvt.rn.f64.s16 	%fd1368, %rs81;
	div.rn.f64 	%fd31, %fd1368, 0d405FC00000000000;
	mov.b32 	%r142, 0;
$L__BB0_9:
	shl.b32 	%r8, %r142, 5;
	add.s32 	%r9, %r142, 1;
	mov.b32 	%r143, 0;
$L__BB0_10:
	add.s32 	%r92, %r143, %r8;
	mul.wide.u32 	%rd49, %r92, 8;
	add.s64 	%rd50, %rd3, %rd49;
	ld.local.f64 	%fd1369, [%rd50];
	fma.rn.f64 	%fd1370, %fd1369, %fd7, 0d0000000000000000;
	ld.local.f64 	%fd1371, [%rd50+8];
	fma.rn.f64 	%fd1372, %fd1371, %fd8, %fd1370;
	ld.local.f64 	%fd1373, [%rd50+16];
	fma.rn.f64 	%fd1374, %fd1373, %fd9, %fd1372;
	ld.local.f64 	%fd1375, [%rd50+24];
	fma.rn.f64 	%fd1376, %fd1375, %fd10, %fd1374;
	ld.local.f64 	%fd1377, [%rd50+32];
	fma.rn.f64 	%fd1378, %fd1377, %fd11, %fd1376;
	ld.local.f64 	%fd1379, [%rd50+256];
	fma.rn.f64 	%fd1380, %fd1379, %fd12, %fd1378;
	ld.local.f64 	%fd1381, [%rd50+264];
	fma.rn.f64 	%fd1382, %fd1381, %fd13, %fd1380;
	ld.local.f64 	%fd1383, [%rd50+272];
	fma.rn.f64 	%fd1384, %fd1383, %fd14, %fd1382;
	ld.local.f64 	%fd1385, [%rd50+280];
	fma.rn.f64 	%fd1386, %fd1385, %fd15, %fd1384;
	ld.local.f64 	%fd1387, [%rd50+288];
	fma.rn.f64 	%fd1388, %fd1387, %fd16, %fd1386;
	ld.local.f64 	%fd1389, [%rd50+512];
	fma.rn.f64 	%fd1390, %fd1389, %fd17, %fd1388;
	ld.local.f64 	%fd1391, [%rd50+520];
	fma.rn.f64 	%fd1392, %fd1391, %fd18, %fd1390;
	ld.local.f64 	%fd1393, [%rd50+528];
	fma.rn.f64 	%fd1394, %fd1393, %fd19, %fd1392;
	ld.local.f64 	%fd1395, [%rd50+536];
	fma.rn.f64 	%fd1396, %fd1395, %fd20, %fd1394;
	ld.local.f64 	%fd1397, [%rd50+544];
	fma.rn.f64 	%fd1398, %fd1397, %fd21, %fd1396;
	ld.local.f64 	%fd1399, [%rd50+768];
	fma.rn.f64 	%fd1400, %fd1399, %fd22, %fd1398;
	ld.local.f64 	%fd1401, [%rd50+776];
	fma.rn.f64 	%fd1402, %fd1401, %fd23, %fd1400;
	ld.local.f64 	%fd1403, [%rd50+784];
	fma.rn.f64 	%fd1404, %fd1403, %fd24, %fd1402;
	ld.local.f64 	%fd1405, [%rd50+792];
	fma.rn.f64 	%fd1406, %fd1405, %fd25, %fd1404;
	ld.local.f64 	%fd1407, [%rd50+800];
	fma.rn.f64 	%fd1408, %fd1407, %fd26, %fd1406;
	ld.local.f64 	%fd1409, [%rd50+1024];
	fma.rn.f64 	%fd1410, %fd1409, %fd27, %fd1408;
	ld.local.f64 	%fd1411, [%rd50+1032];
	fma.rn.f64 	%fd1412, %fd1411, %fd28, %fd1410;
	ld.local.f64 	%fd1413, [%rd50+1040];
	fma.rn.f64 	%fd1414, %fd1413, %fd29, %fd1412;
	ld.local.f64 	%fd1415, [%rd50+1048];
	fma.rn.f64 	%fd1416, %fd1415, %fd30, %fd1414;
	ld.local.f64 	%fd1417, [%rd50+1056];
	fma.rn.f64 	%fd1418, %fd1417, %fd31, %fd1416;
	shl.b32 	%r93, %r142, 2;
	sub.s32 	%r94, %r92, %r93;
	mul.wide.u32 	%rd51, %r94, 8;
	add.s64 	%rd52, %rd11, %rd51;
	ld.local.f64 	%fd1419, [%rd52+8192];
	add.f64 	%fd1420, %fd1418, %fd1419;
	st.local.f64 	[%rd52+8192], %fd1420;
	add.s32 	%r143, %r143, 1;
	setp.ne.s32 	%p5, %r143, 28;
	@%p5 bra 	$L__BB0_10;
	setp.ne.s32 	%p6, %r9, 28;
	mov.u32 	%r142, %r9;
	@%p6 bra 	$L__BB0_9;
	mad.lo.s64 	%rd53, %rd10, -24, %rd12;
	ld.global.s8 	%rs82, [%rd53+51750];
	cvt.rn.f64.s16 	%fd1421, %rs82;
	div.rn.f64 	%fd32, %fd1421, 0d405FC00000000000;
	mov.b32 	%r144, 0;
$L__BB0_13:
	mul.wide.u32 	%rd54, %r144, 8;
	add.s64 	%rd55, %rd11, %rd54;
	ld.local.f64 	%fd1422, [%rd55+8192];
	add.f64 	%fd1423, %fd1422, %fd32;
	max.f64 	%fd1424, %fd1423, 0d0000000000000000;
	st.local.f64 	[%rd55+8192], %fd1424;
	ld.local.f64 	%fd1425, [%rd55+8200];
	add.f64 	%fd1426, %fd1425, %fd32;
	max.f64 	%fd1427, %fd1426, 0d0000000000000000;
	st.local.f64 	[%rd55+8200], %fd1427;
	ld.local.f64 	%fd1428, [%rd55+8208];
	add.f64 	%fd1429, %fd1428, %fd32;
	max.f64 	%fd1430, %fd1429, 0d0000000000000000;
	st.local.f64 	[%rd55+8208], %fd1430;
	ld.local.f64 	%fd1431, [%rd55+8216];
	add.f64 	%fd1432, %fd1431, %fd32;
	max.f64 	%fd1433, %fd1432, 0d0000000000000000;
	st.local.f64 	[%rd55+8216], %fd1433;
	ld.local.f64 	%fd1434, [%rd55+8224];
	add.f64 	%fd1435, %fd1434, %fd32;
	max.f64 	%fd1436, %fd1435, 0d0000000000000000;
	st.local.f64 	[%rd55+8224], %fd1436;
	ld.local.f64 	%fd1437, [%rd55+8232];
	add.f64 	%fd1438, %fd1437, %fd32;
	max.f64 	%fd1439, %fd1438, 0d0000000000000000;
	st.local.f64 	[%rd55+8232], %fd1439;
	ld.local.f64 	%fd1440, [%rd55+8240];
	add.f64 	%fd1441, %fd1440, %fd32;
	max.f64 	%fd1442, %fd1441, 0d0000000000000000;
	st.local.f64 	[%rd55+8240], %fd1442;
	ld.local.f64 	%fd1443, [%rd55+8248];
	add.f64 	%fd1444, %fd1443, %fd32;
	max.f64 	%fd1445, %fd1444, 0d0000000000000000;
	st.local.f64 	[%rd55+8248], %fd1445;
	ld.local.f64 	%fd1446, [%rd55+8256];
	add.f64 	%fd1447, %fd1446, %fd32;
	max.f64 	%fd1448, %fd1447, 0d0000000000000000;
	st.local.f64 	[%rd55+8256], %fd1448;
	ld.local.f64 	%fd1449, [%rd55+8264];
	add.f64 	%fd1450, %fd1449, %fd32;
	max.f64 	%fd1451, %fd1450, 0d0000000000000000;
	st.local.f64 	[%rd55+8264], %fd1451;
	ld.local.f64 	%fd1452, [%rd55+8272];
	add.f64 	%fd1453, %fd1452, %fd32;
	max.f64 	%fd1454, %fd1453, 0d0000000000000000;
	st.local.f64 	[%rd55+8272], %fd1454;
	ld.local.f64 	%fd1455, [%rd55+8280];
	add.f64 	%fd1456, %fd1455, %fd32;
	max.f64 	%fd1457, %fd1456, 0d0000000000000000;
	st.local.f64 	[%rd55+8280], %fd1457;
	ld.local.f64 	%fd1458, [%rd55+8288];
	add.f64 	%fd1459, %fd1458, %fd32;
	max.f64 	%fd1460, %fd1459, 0d0000000000000000;
	st.local.f64 	[%rd55+8288], %fd1460;
	ld.local.f64 	%fd1461, [%rd55+8296];
	add.f64 	%fd1462, %fd1461, %fd32;
	max.f64 	%fd1463, %fd1462, 0d0000000000000000;
	st.local.f64 	[%rd55+8296], %fd1463;
	ld.local.f64 	%fd1464, [%rd55+8304];
	add.f64 	%fd1465, %fd1464, %fd32;
	max.f64 	%fd1466, %fd1465, 0d0000000000000000;
	st.local.f64 	[%rd55+8304], %fd1466;
	ld.local.f64 	%fd1467, [%rd55+8312];
	add.f64 	%fd1468, %fd1467, %fd32;
	max.f64 	%fd1469, %fd1468, 0d0000000000000000;
	st.local.f64 	[%rd55+8312], %fd1469;
	add.s32 	%r144, %r144, 16;
	setp.ne.s32 	%p7, %r144, 784;
	@%p7 bra 	$L__BB0_13;
	mad.lo.s64 	%rd13, %rd10, -4704, %rd11;
	mov.b32 	%r145, 0;
$L__BB0_15:
	mul.lo.s32 	%r97, %r145, 14;
	mul.lo.s32 	%r98, %r145, 56;
	mul.wide.u32 	%rd56, %r98, 8;
	add.s64 	%rd57, %rd11, %rd56;
	ld.local.f64 	%fd1470, [%rd57+8192];
	ld.local.f64 	%fd1471, [%rd57+8200];
	max.f64 	%fd1472, %fd1470, %fd1471;
	ld.local.f64 	%fd1473, [%rd57+8416];
	max.f64 	%fd1474, %fd1472, %fd1473;
	ld.local.f64 	%fd1475, [%rd57+8424];
	max.f64 	%fd1476, %fd1474, %fd1475;
	mul.wide.u32 	%rd58, %r97, 8;
	add.s64 	%rd59, %rd13, %rd58;
	st.local.f64 	[%rd59+45824], %fd1476;
	ld.local.f64 	%fd1477, [%rd57+8208];
	ld.local.f64 	%fd1478, [%rd57+8216];
	max.f64 	%fd1479, %fd1477, %fd1478;
	ld.local.f64 	%fd1480, [%rd57+8432];
	max.f64 	%fd1481, %fd1479, %fd1480;
	ld.local.f64 	%fd1482, [%rd57+8440];
	max.f64 	%fd1483, %fd1481, %fd1482;
	st.local.f64 	[%rd59+45832], %fd1483;
	ld.local.f64 	%fd1484, [%rd57+8224];
	ld.local.f64 	%fd1485, [%rd57+8232];
	max.f64 	%fd1486, %fd1484, %fd1485;
	ld.local.f64 	%fd1487, [%rd57+8448];
	max.f64 	%fd1488, %fd1486, %fd1487;
	ld.local.f64 	%fd1489, [%rd57+8456];
	max.f64 	%fd1490, %fd1488, %fd1489;
	st.local.f64 	[%rd59+45840], %fd1490;
	ld.local.f64 	%fd1491, [%rd57+8240];
	ld.local.f64 	%fd1492, [%rd57+8248];
	max.f64 	%fd1493, %fd1491, %fd1492;
	ld.local.f64 	%fd1494, [%rd57+8464];
	max.f64 	%fd1495, %fd1493, %fd1494;
	ld.local.f64 	%fd1496, [%rd57+8472];
	max.f64 	%fd1497, %fd1495, %fd1496;
	st.local.f64 	[%rd59+45848], %fd1497;
	ld.local.f64 	%fd1498, [%rd57+8256];
	ld.local.f64 	%fd1499, [%rd57+8264];
	max.f64 	%fd1500, %fd1498, %fd1499;
	ld.local.f64 	%fd1501, [%rd57+8480];
	max.f64 	%fd1502, %fd1500, %fd1501;
	ld.local.f64 	%fd1503, [%rd57+8488];
	max.f64 	%fd1504, %fd1502, %fd1503;
	st.local.f64 	[%rd59+45856], %fd1504;
	ld.local.f64 	%fd1505, [%rd57+8272];
	ld.local.f64 	%fd1506, [%rd57+8280];
	max.f64 	%fd1507, %fd1505, %fd1506;
	ld.local.f64 	%fd1508, [%rd57+8496];
	max.f64 	%fd1509, %fd1507, %fd1508;
	ld.local.f64 	%fd1510, [%rd57+8504];
	max.f64 	%fd1511, %fd1509, %fd1510;
	st.local.f64 	[%rd59+45864], %fd1511;
	ld.local.f64 	%fd1512, [%rd57+8288];
	ld.local.f64 	%fd1513, [%rd57+8296];
	max.f64 	%fd1514, %fd1512, %fd1513;
	ld.local.f64 	%fd1515, [%rd57+8512];
	max.f64 	%fd1516, %fd1514, %fd1515;
	ld.local.f64 	%fd1517, [%rd57+8520];
	max.f64 	%fd1518, %fd1516, %fd1517;
	st.local.f64 	[%rd59+45872], %fd1518;
	ld.local.f64 	%fd1519, [%rd57+8304];
	ld.local.f64 	%fd1520, [%rd57+8312];
	max.f64 	%fd1521, %fd1519, %fd1520;
	ld.local.f64 	%fd1522, [%rd57+8528];
	max.f64 	%fd1523, %fd1521, %fd1522;
	ld.local.f64 	%fd1524, [%rd57+8536];
	max.f64 	%fd1525, %fd1523, %fd1524;
	st.local.f64 	[%rd59+45880], %fd1525;
	ld.local.f64 	%fd1526, [%rd57+8320];
	ld.local.f64 	%fd1527, [%rd57+8328];
	max.f64 	%fd1528, %fd1526, %fd1527;
	ld.local.f64 	%fd1529, [%rd57+8544];
	max.f64 	%fd1530, %fd1528, %fd1529;
	ld.local.f64 	%fd1531, [%rd57+8552];
	max.f64 	%fd1532, %fd1530, %fd1531;
	st.local.f64 	[%rd59+45888], %fd1532;
	ld.local.f64 	%fd1533, [%rd57+8336];
	ld.local.f64 	%fd1534, [%rd57+8344];
	max.f64 	%fd1535, %fd1533, %fd1534;
	ld.local.f64 	%fd1536, [%rd57+8560];
	max.f64 	%fd1537, %fd1535, %fd1536;
	ld.local.f64 	%fd1538, [%rd57+8568];
	max.f64 	%fd1539, %fd1537, %fd1538;
	st.local.f64 	[%rd59+45896], %fd1539;
	ld.local.f64 	%fd1540, [%rd57+8352];
	ld.local.f64 	%fd1541, [%rd57+8360];
	max.f64 	%fd1542, %fd1540, %fd1541;
	ld.local.f64 	%fd1543, [%rd57+8576];
	max.f64 	%fd1544, %fd1542, %fd1543;
	ld.local.f64 	%fd1545, [%rd57+8584];
	max.f64 	%fd1546, %fd1544, %fd1545;
	st.local.f64 	[%rd59+45904], %fd1546;
	ld.local.f64 	%fd1547, [%rd57+8368];
	ld.local.f64 	%fd1548, [%rd57+8376];
	max.f64 	%fd1549, %fd1547, %fd1548;
	ld.local.f64 	%fd1550, [%rd57+8592];
	max.f64 	%fd1551, %fd1549, %fd1550;
	ld.local.f64 	%fd1552, [%rd57+8600];
	max.f64 	%fd1553, %fd1551, %fd1552;
	st.local.f64 	[%rd59+45912], %fd1553;
	ld.local.f64 	%fd1554, [%rd57+8384];
	ld.local.f64 	%fd1555, [%rd57+8392];
	max.f64 	%fd1556, %fd1554, %fd1555;
	ld.local.f64 	%fd1557, [%rd57+8608];
	max.f64 	%fd1558, %fd1556, %fd1557;
	ld.local.f64 	%fd1559, [%rd57+8616];
	max.f64 	%fd1560, %fd1558, %fd1559;
	st.local.f64 	[%rd59+45920], %fd1560;
	ld.local.f64 	%fd1561, [%rd57+8400];
	ld.local.f64 	%fd1562, [%rd57+8408];
	max.f64 	%fd1563, %fd1561, %fd1562;
	ld.local.f64 	%fd1564, [%rd57+8624];
	max.f64 	%fd1565, %fd1563, %fd1564;
	ld.local.f64 	%fd1566, [%rd57+8632];
	max.f64 	%fd1567, %fd1565, %fd1566;
	st.local.f64 	[%rd59+45928], %fd1567;
	add.s32 	%r145, %r145, 1;
	setp.ne.s32 	%p8, %r145, 14;
	@%p8 bra 	$L__BB0_15;
	cvt.u32.u64 	%r99, %rd10;
	add.s32 	%r141, %r99, 1;
	setp.ne.s32 	%p9, %r141, 6;
	@%p9 bra 	$L__BB0_8;
	mov.b32 	%r146, 0;
$L__BB0_18:
	ld.param.u64 	%rd103, [_Z16predict_kernel_qPA28_A28_KhPK11LeNet5QuantPh_param_1];
	mul.wide.u32 	%rd60, %r146, 800;
	add.s64 	%rd14, %rd3, %rd60;
	cvta.to.global.u64 	%rd61, %rd103;
	mul.wide.u32 	%rd62, %r146, 25;
	add.s64 	%rd15, %rd61, %rd62;
	ld.global.s8 	%rs83, [%rd15+150];
	ld.global.s8 	%rs84, [%rd15+151];
	ld.global.s8 	%rs85, [%rd15+152];
	ld.global.s8 	%rs86, [%rd15+153];
	ld.global.s8 	%rs87, [%rd15+154];
	ld.global.s8 	%rs88, [%rd15+155];
	ld.global.s8 	%rs89, [%rd15+156];
	ld.global.s8 	%rs90, [%rd15+157];
	ld.global.s8 	%rs91, [%rd15+158];
	ld.global.s8 	%rs92, [%rd15+159];
	ld.global.s8 	%rs93, [%rd15+160];
	ld.global.s8 	%rs94, [%rd15+161];
	ld.global.s8 	%rs95, [%rd15+162];
	ld.global.s8 	%rs96, [%rd15+163];
	ld.global.s8 	%rs97, [%rd15+164];
	ld.global.s8 	%rs98, [%rd15+165];
	ld.global.s8 	%rs99, [%rd15+166];
	ld.global.s8 	%rs100, [%rd15+167];
	ld.global.s8 	%rs101, [%rd15+168];
	ld.global.s8 	%rs102, [%rd15+169];
	ld.global.s8 	%rs103, [%rd15+170];
	ld.global.s8 	%rs104, [%rd15+171];
	ld.global.s8 	%rs105, [%rd15+172];
	ld.global.s8 	%rs106, [%rd15+173];
	ld.global.s8 	%rs107, [%rd15+174];
	cvt.rn.f64.s16 	%fd1568, %rs83;
	div.rn.f64 	%fd33, %fd1568, 0d405FC00000000000;
	cvt.rn.f64.s16 	%fd1569, %rs84;
	div.rn.f64 	%fd34, %fd1569, 0d405FC00000000000;
	cvt.rn.f64.s16 	%fd1570, %rs85;
	div.rn.f64 	%fd35, %fd1570, 0d405FC00000000000;
	cvt.rn.f64.s16 	%fd1571, %rs86;
	div.rn.f64 	%fd36, %fd1571, 0d405FC00000000000;
	cvt.rn.f64.s16 	%fd1572, %rs87;
	div.rn.f64 	%fd37, %fd1572, 0d405FC00000000000;
	cvt.rn.f64.s16 	%fd1573, %rs88;
	div.rn.f64 	%fd38, %fd1573, 0d405FC00000000000;
	cvt.rn.f64.s16 	%fd1574, %rs89;
	div.rn.f64 	%fd39, %fd1574, 0d405FC00000000000;
	cvt.rn.f64.s16 	%fd1575, %rs90;
	div.rn.f64 	%fd40, %fd1575, 0d405FC00000000000;
	cvt.rn.f64.s16 	%fd1576, %rs91;
	div.rn.f64 	%fd41, %fd1576, 0d405FC00000000000;
	cvt.rn.f64.s16 	%fd1577, %rs92;
	div.rn.f64 	%fd42, %fd1577, 0d405FC00000000000;
	cvt.rn.f64.s16 	%fd1578, %rs93;
	div.rn.f64 	%fd43, %fd1578, 0d405FC00000000000;
	cvt.rn.f64.s16 	%fd1579, %rs94;
	div.rn.f64 	%fd44, %fd1579, 0d405FC00000000000;
	cvt.rn.f64.s16 	%fd1580, %rs95;
	div.rn.f64 	%fd45, %fd1580, 0d405FC00000000000;
	cvt.rn.f64.s16 	%fd1581, %rs96;
	div.rn.f64 	%fd46, %fd1581, 0d405FC00000000000;
	cvt.rn.f64.s16 	%fd1582, %rs97;
	div.rn.f64 	%fd47, %fd1582, 0d405FC00000000000;
	cvt.rn.f64.s16 	%fd1583, %rs98;
	div.rn.f64 	%fd48, %fd1583, 0d405FC00000000000;
	cvt.rn.f64.s16 	%fd1584, %rs99;
	div.rn.f64 	%fd49, %fd1584, 0d405FC00000000000;
	cvt.rn.f64.s16 	%fd1585, %rs100;
	div.rn.f64 	%fd50, %fd1585, 0d405FC00000000000;
	cvt.rn.f64.s16 	%fd1586, %rs101;
	div.rn.f64 	%fd51, %fd1586, 0d405FC00000000000;
	cvt.rn.f64.s16 	%fd1587, %rs102;
	div.rn.f64 	%fd52, %fd1587, 0d405FC00000000000;
	cvt.rn.f64.s16 	%fd1588, %rs103;
	div.rn.f64 	%fd53, %fd1588, 0d405FC00000000000;
	cvt.rn.f64.s16 	%fd1589, %rs104;
	div.rn.f64 	%fd54, %fd1589, 0d405FC00000000000;
	cvt.rn.f64.s16 	%fd1590, %rs105;
	div.rn.f64 	%fd55, %fd1590, 0d405FC00000000000;
	cvt.rn.f64.s16 	%fd1591, %rs106;
	div.rn.f64 	%fd56, %fd1591, 0d405FC00000000000;
	cvt.rn.f64.s16 	%fd1592, %rs107;
	div.rn.f64 	%fd57, %fd1592, 0d405FC00000000000;
	mov.b32 	%r147, 0;
$L__BB0_19:
	mul.lo.s32 	%r19, %r147, 14;
	mov.b32 	%r148, 0;
$L__BB0_20:
	add.s32 	%r103, %r19, %r148;
	mul.wide.u32 	%rd63, %r103, 8;
	add.s64 	%rd64, %rd3, %rd63;
	ld.local.f64 	%fd1593, [%rd64+45824];
	fma.rn.f64 	%fd1594, %fd1593, %fd33, 0d0000000000000000;
	ld.local.f64 	%fd1595, [%rd64+45832];
	fma.rn.f64 	%fd1596, %fd1595, %fd34, %fd1594;
	ld.local.f64 	%fd1597, [%rd64+45840];
	fma.rn.f64 	%fd1598, %fd1597, %fd35, %fd1596;
	ld.local.f64 	%fd1599, [%rd64+45848];
	fma.rn.f64 	%fd1600, %fd1599, %fd36, %fd1598;
	ld.local.f64 	%fd1601, [%rd64+45856];
	fma.rn.f64 	%fd1602, %fd1601, %fd37, %fd1600;
	ld.local.f64 	%fd1603, [%rd64+45936];
	fma.rn.f64 	%fd1604, %fd1603, %fd38, %fd1602;
	ld.local.f64 	%fd1605, [%rd64+45944];
	fma.rn.f64 	%fd1606, %fd1605, %fd39, %fd1604;
	ld.local.f64 	%fd1607, [%rd64+45952];
	fma.rn.f64 	%fd1608, %fd1607, %fd40, %fd1606;
	ld.local.f64 	%fd1609, [%rd64+45960];
	fma.rn.f64 	%fd1610, %fd1609, %fd41, %fd1608;
	ld.local.f64 	%fd1611, [%rd64+45968];
	fma.rn.f64 	%fd1612, %fd1611, %fd42, %fd1610;
	ld.local.f64 	%fd1613, [%rd64+46048];
	fma.rn.f64 	%fd1614, %fd1613, %fd43, %fd1612;
	ld.local.f64 	%fd1615, [%rd64+46056];
	fma.rn.f64 	%fd1616, %fd1615, %fd44, %fd1614;
	ld.local.f64 	%fd1617, [%rd64+46064];
	fma.rn.f64 	%fd1618, %fd1617, %fd45, %fd1616;
	ld.local.f64 	%fd1619, [%rd64+46072];
	fma.rn.f64 	%fd1620, %fd1619, %fd46, %fd1618;
	ld.local.f64 	%fd1621, [%rd64+46080];
	fma.rn.f64 	%fd1622, %fd1621, %fd47, %fd1620;
	ld.local.f64 	%fd1623, [%rd64+46160];
	fma.rn.f64 	%fd1624, %fd1623, %fd48, %fd1622;
	ld.local.f64 	%fd1625, [%rd64+46168];
	fma.rn.f64 	%fd1626, %fd1625, %fd49, %fd1624;
	ld.local.f64 	%fd1627, [%rd64+46176];
	fma.rn.f64 	%fd1628, %fd1627, %fd50, %fd1626;
	ld.local.f64 	%fd1629, [%rd64+46184];
	fma.rn.f64 	%fd1630, %fd1629, %fd51, %fd1628;
	ld.local.f64 	%fd1631, [%rd64+46192];
	fma.rn.f64 	%fd1632, %fd1631, %fd52, %fd1630;
	ld.local.f64 	%fd1633, [%rd64+46272];
	fma.rn.f64 	%fd1634, %fd1633, %fd53, %fd1632;
	ld.local.f64 	%fd1635, [%rd64+46280];
	fma.rn.f64 	%fd1636, %fd1635, %fd54, %fd1634;
	ld.local.f64 	%fd1637, [%rd64+46288];
	fma.rn.f64 	%fd1638, %fd1637, %fd55, %fd1636;
	ld.local.f64 	%fd1639, [%rd64+46296];
	fma.rn.f64 	%fd1640, %fd1639, %fd56, %fd1638;
	ld.local.f64 	%fd1641, [%rd64+46304];
	fma.rn.f64 	%fd1642, %fd1641, %fd57, %fd1640;
	shl.b32 	%r104, %r147, 2;
	sub.s32 	%r105, %r103, %r104;
	mul.wide.u32 	%rd65, %r105, 8;
	add.s64 	%rd66, %rd14, %rd65;
	ld.local.f64 	%fd1643, [%rd66+55232];
	add.f64 	%fd1644, %fd1642, %fd1643;
	st.local.f64 	[%rd66+55232], %fd1644;
	add.s32 	%r148, %r148, 1;
	setp.ne.s32 	%p10, %r148, 10;
	@%p10 bra 	$L__BB0_20;
	add.s32 	%r147, %r147, 1;
	setp.ne.s32 	%p11, %r147, 10;
	@%p11 bra 	$L__BB0_19;
	ld.global.s8 	%rs108, [%rd15+550];
	ld.global.s8 	%rs109, [%rd15+551];
	ld.global.s8 	%rs110, [%rd15+552];
	ld.global.s8 	%rs111, [%rd15+553];
	ld.global.s8 	%rs112, [%rd15+554];
	ld.global.s8 	%rs113, [%rd15+555];
	ld.global.s8 	%rs114, [%rd15+556];
	ld.global.s8 	%rs115, [%rd15+557];
	ld.global.s8 	%rs116, [%rd15+558];
	ld.global.s8 	%rs117, [%rd15+559];
	ld.global.s8 	%rs118, [%rd15+560];
	ld.global.s8 	%rs119, [%rd15+561];
	ld.global.s8 	%rs120, [%rd15+562];
	ld.global.s8 	%rs121, [%rd15+563];
	ld.global.s8 	%rs122, [%rd15+564];
	ld.global.s8 	%rs123, [%rd15+565];
	ld.global.s8 	%rs124, [%rd15+566];
	ld.global.s8 	%rs125, [%rd15+567];
	ld.global.s8 	%rs126, [%rd15+568];
	ld.global.s8 	%rs127, [%rd15+569];
	ld.global.s8 	%rs128, [%rd15+570];
	ld.global.s8 	%rs129, [%rd15+571];
	ld.global.s8 	%rs130, [%rd15+572];
	ld.global.s8 	%rs131, [%rd15+573];
	ld.global.s8 	%rs132, [%rd15+574];
	cvt.rn.f64.s16 	%fd1645, %rs108;
	div.rn.f64 	%fd58, %fd1645, 0d405FC00000000000;
	cvt.rn.f64.s16 	%fd1646, %rs109;
	div.rn.f64 	%fd59, %fd1646, 0d405FC00000000000;
	cvt.rn.f64.s16 	%fd1647, %rs110;
	div.rn.f64 	%fd60, %fd1647, 0d405FC00000000000;
	cvt.rn.f64.s16 	%fd1648, %rs111;
	div.rn.f64 	%fd61, %fd1648, 0d405FC00000000000;
	cvt.rn.f64.s16 	%fd1649, %rs112;
	div.rn.f64 	%fd62, %fd1649, 0d405FC00000000000;
	cvt.rn.f64.s16 	%fd1650, %rs113;
	div.rn.f64 	%fd63, %fd1650, 0d405FC00000000000;
	cvt.rn.f64.s16 	%fd1651, %rs114;
	div.rn.f64 	%fd64, %fd1651, 0d405FC00000000000;
	cvt.rn.f64.s16 	%fd1652, %rs115;
	div.rn.f64 	%fd65, %fd1652, 0d405FC00000000000;
	cvt.rn.f64.s16 	%fd1653, %rs116;
	div.rn.f64 	%fd66, %fd1653, 0d405FC00000000000;
	cvt.rn.f64.s16 	%fd1654, %rs117;
	div.rn.f64 	%fd67, %fd1654, 0d405FC00000000000;
	cvt.rn.f64.s16 	%fd1655, %rs118;
	div.rn.f64 	%fd68, %fd1655, 0d405FC00000000000;
	cvt.rn.f64.s16 	%fd1656, %rs119;
	div.rn.f64 	%fd69, %fd1656, 0d405FC00000000000;
	cvt.rn.f64.s16 	%fd1657, %rs120;
	div.rn.f64 	%fd70, %fd1657, 0d405FC00000000000;
	cvt.rn.f64.s16 	%fd1658, %rs121;
	div.rn.f64 	%fd71, %fd1658, 0d405FC00000000000;
	cvt.rn.f64.s16 	%fd1659, %rs122;
	div.rn.f64 	%fd72, %fd1659, 0d405FC00000000000;
	cvt.rn.f64.s16 	%fd1660, %rs123;
	div.rn.f64 	%fd73, %fd1660, 0d405FC00000000000;
	cvt.rn.f64.s16 	%fd1661, %rs124;
	div.rn.f64 	%fd74, %fd1661, 0d405FC00000000000;
	cvt.rn.f64.s16 	%fd1662, %rs125;
	div.rn.f64 	%fd75, %fd1662, 0d405FC00000000000;
	cvt.rn.f64.s16 	%fd1663, %rs126;
	div.rn.f64 	%fd76, %fd1663, 0d405FC00000000000;
	cvt.rn.f64.s16 	%fd1664, %rs127;
	div.rn.f64 	%fd77, %fd1664, 0d405FC00000000000;
	cvt.rn.f64.s16 	%fd1665, %rs128;
	div.rn.f64 	%fd78, %fd1665, 0d405FC00000000000;
	cvt.rn.f64.s16 	%fd1666, %rs129;
	div.rn.f64 	%fd79, %fd1666, 0d405FC00000000000;
	cvt.rn.f64.s16 	%fd1667, %rs130;
	div.rn.f64 	%fd80, %fd1667, 0d405FC00000000000;
	cvt.rn.f64.s16 	%fd1668, %rs131;
	div.rn.f64 	%fd81, %fd1668, 0d405FC00000000000;
	cvt.rn.f64.s16 	%fd1669, %rs132;
	div.rn.f64 	%fd82, %fd1669, 0d405FC00000000000;
	mov.b32 	%r149, 0;
$L__BB0_23:
	mul.lo.s32 	%r24, %r149, 14;
	mov.b32 	%r150, 0;
$L__BB0_24:
	add.s32 	%r108, %r24, %r150;
	mul.wide.u32 	%rd67, %r108, 8;
	add.s64 	%rd68, %rd3, %rd67;
	ld.local.f64 	%fd1670, [%rd68+47392];
	fma.rn.f64 	%fd1671, %fd1670, %fd58, 0d0000000000000000;
	ld.local.f64 	%fd1672, [%rd68+47400];
	fma.rn.f64 	%fd1673, %fd1672, %fd59, %fd1671;
	ld.local.f64 	%fd1674, [%rd68+47408];
	fma.rn.f64 	%fd1675, %fd1674, %fd60, %fd1673;
	ld.local.f64 	%fd1676, [%rd68+47416];
	fma.rn.f64 	%fd1677, %fd1676, %fd61, %fd1675;
	ld.local.f64 	%fd1678, [%rd68+47424];
	fma.rn.f64 	%fd1679, %fd1678, %fd62, %fd1677;
	ld.local.f64 	%fd1680, [%rd68+47504];
	fma.rn.f64 	%fd1681, %fd1680, %fd63, %fd1679;
	ld.local.f64 	%fd1682, [%rd68+47512];
	fma.rn.f64 	%fd1683, %fd1682, %fd64, %fd1681;
	ld.local.f64 	%fd1684, [%rd68+47520];
	fma.rn.f64 	%fd1685, %fd1684, %fd65, %fd1683;
	ld.local.f64 	%fd1686, [%rd68+47528];
	fma.rn.f64 	%fd1687, %fd1686, %fd66, %fd1685;
	ld.local.f64 	%fd1688, [%rd68+47536];
	fma.rn.f64 	%fd1689, %fd1688, %fd67, %fd1687;
	ld.local.f64 	%fd1690, [%rd68+47616];
	fma.rn.f64 	%fd1691, %fd1690, %fd68, %fd1689;
	ld.local.f64 	%fd1692, [%rd68+47624];
	fma.rn.f64 	%fd1693, %fd1692, %fd69, %fd1691;
	ld.local.f64 	%fd1694, [%rd68+47632];
	fma.rn.f64 	%fd1695, %fd1694, %fd70, %fd1693;
	ld.local.f64 	%fd1696, [%rd68+47640];
	fma.rn.f64 	%fd1697, %fd1696, %fd71, %fd1695;
	ld.local.f64 	%fd1698, [%rd68+47648];
	fma.rn.f64 	%fd1699, %fd1698, %fd72, %fd1697;
	ld.local.f64 	%fd1700, [%rd68+47728];
	fma.rn.f64 	%fd1701, %fd1700, %fd73, %fd1699;
	ld.local.f64 	%fd1702, [%rd68+47736];
	fma.rn.f64 	%fd1703, %fd1702, %fd74, %fd1701;
	ld.local.f64 	%fd1704, [%rd68+47744];
	fma.rn.f64 	%fd1705, %fd1704, %fd75, %fd1703;
	ld.local.f64 	%fd1706, [%rd68+47752];
	fma.rn.f64 	%fd1707, %fd1706, %fd76, %fd1705;
	ld.local.f64 	%fd1708, [%rd68+47760];
	fma.rn.f64 	%fd1709, %fd1708, %fd77, %fd1707;
	ld.local.f64 	%fd1710, [%rd68+47840];
	fma.rn.f64 	%fd1711, %fd1710, %fd78, %fd1709;
	ld.local.f64 	%fd1712, [%rd68+47848];
	fma.rn.f64 	%fd1713, %fd1712, %fd79, %fd1711;
	ld.local.f64 	%fd1714, [%rd68+47856];
	fma.rn.f64 	%fd1715, %fd1714, %fd80, %fd1713;
	ld.local.f64 	%fd1716, [%rd68+47864];
	fma.rn.f64 	%fd1717, %fd1716, %fd81, %fd1715;
	ld.local.f64 	%fd1718, [%rd68+47872];
	fma.rn.f64 	%fd1719, %fd1718, %fd82, %fd1717;
	shl.b32 	%r109, %r149, 2;
	sub.s32 	%r110, %r108, %r109;
	mul.wide.u32 	%rd69, %r110, 8;
	add.s64 	%rd70, %rd14, %rd69;
	ld.local.f64 	%fd1720, [%rd70+55232];
	add.f64 	%fd1721, %fd1719, %fd1720;
	st.local.f64 	[%rd70+55232], %fd1721;
	add.s32 	%r150, %r150, 1;
	setp.ne.s32 	%p12, %r150, 10;
	@%p12 bra 	$L__BB0_24;
	add.s32 	%r149, %r149, 1;
	setp.ne.s32 	%p13, %r149, 10;
	@%p13 bra 	$L__BB0_23;
	ld.global.s8 	%rs133, [%rd15+950];
	ld.global.s8 	%rs134, [%rd15+951];
	ld.global.s8 	%rs135, [%rd15+952];
	ld.global.s8 	%rs136, [%rd15+953];
	ld.global.s8 	%rs137, [%rd15+954];
	ld.global.s8 	%rs138, [%rd15+955];
	ld.global.s8 	%rs139, [%rd15+956];
	ld.global.s8 	%rs140, [%rd15+957];
	ld.global.s8 	%rs141, [%rd15+958];
	ld.global.s8 	%rs142, [%rd15+959];
	ld.global.s8 	%rs143, [%rd15+960];
	ld.global.s8 	%rs144, [%rd15+961];
	ld.global.s8 	%rs145, [%rd15+962];
	ld.global.s8 	%rs146, [%rd15+963];
	ld.global.s8 	%rs147, [%rd15+964];
	ld.global.s8 	%rs148, [%rd15+965];
	ld.global.s8 	%rs149, [%rd15+966];
	ld.global.s8 	%rs150, [%rd15+967];
	ld.global.s8 	%rs151, [%rd15+968];
	ld.global.s8 	%rs152, [%rd15+969];
	ld.global.s8 	%rs153, [%rd15+970];
	ld.global.s8 	%rs154, [%rd15+971];
	ld.global.s8 	%rs155, [%rd15+972];
	ld.global.s8 	%rs156, [%rd15+973];
	ld.global.s8 	%rs157, [%rd15+974];
	cvt.rn.f64.s16 	%fd1722, %rs133;
	div.rn.f64 	%fd83, %fd1722, 0d405FC00000000000;
	cvt.rn.f64.s16 	%fd1723, %rs134;
	div.rn.f64 	%fd84, %fd1723, 0d405FC00000000000;
	cvt.rn.f64.s16 	%fd1724, %rs135;
	div.rn.f64 	%fd85, %fd1724, 0d405FC00000000000;
	cvt.rn.f64.s16 	%fd1725, %rs136;
	div.rn.f64 	%fd86, %fd1725, 0d405FC00000000000;
	cvt.rn.f64.s16 	%fd1726, %rs137;
	div.rn.f64 	%fd87, %fd1726, 0d405FC00000000000;
	cvt.rn.f64.s16 	%fd1727, %rs138;
	div.rn.f64 	%fd88, %fd1727, 0d405FC00000000000;
	cvt.rn.f64.s16 	%fd1728, %rs139;
	div.rn.f64 	%fd89, %fd1728, 0d405FC00000000000;
	cvt.rn.f64.s16 	%fd1729, %rs140;
	div.rn.f64 	%fd90, %fd1729, 0d405FC00000000000;
	cvt.rn.f64.s16 	%fd1730, %rs141;
	div.rn.f64 	%fd91, %fd1730, 0d405FC00000000000;
	cvt.rn.f64.s16 	%fd1731, %rs142;
	div.rn.f64 	%fd92, %fd1731, 0d405FC00000000000;
	cvt.rn.f64.s16 	%fd1732, %rs143;
	div.rn.f64 	%fd93, %fd1732, 0d405FC00000000000;
	cvt.rn.f64.s16 	%fd1733, %rs144;
	div.rn.f64 	%fd94, %fd1733, 0d405FC00000000000;
	cvt.rn.f64.s16 	%fd1734, %rs145;
	div.rn.f64 	%fd95, %fd1734, 0d405FC00000000000;
	cvt.rn.f64.s16 	%fd1735, %rs146;
	div.rn.f64 	%fd96, %fd1735, 0d405FC00000000000;
	cvt.rn.f64.s16 	%fd1736, %rs147;
	div.rn.f64 	%fd97, %fd1736, 0d405FC00000000000;
	cvt.rn.f64.s16 	%fd1737, %rs148;
	div.rn.f64 	%fd98, %fd1737, 0d405FC00000000000;
	cvt.rn.f64.s16 	%fd1738, %rs149;
	div.rn.f64 	%fd99, %fd1738, 0d405FC00000000000;
	cvt.rn.f64.s16 	%fd1739, %rs150;
	div.rn.f64 	%fd100, %fd1739, 0d405FC00000000000;
	cvt.rn.f64.s16 	%fd1740, %rs151;
	div.rn.f64 	%fd101, %fd1740, 0d405FC00000000000;
	cvt.rn.f64.s16 	%fd1741, %rs152;
	div.rn.f64 	%fd102, %fd1741, 0d405FC00000000000;
	cvt.rn.f64.s16 	%fd1742, %rs153;
	div.rn.f64 	%fd103, %fd1742, 0d405FC00000000000;
	cvt.rn.f64.s16 	%fd1743, %rs154;
	div.rn.f64 	%fd104, %fd1743, 0d405FC00000000000;
	cvt.rn.f64.s16 	%fd1744, %rs155;
	div.rn.f64 	%fd105, %fd1744, 0d405FC00000000000;
	cvt.rn.f64.s16 	%fd1745, %rs156;
	div.rn.f64 	%fd106, %fd1745, 0d405FC00000000000;
	cvt.rn.f64.s16 	%fd1746, %rs157;
	div.rn.f64 	%fd107, %fd1746, 0d405FC00000000000;
	mov.b32 	%r151, 0;
$L__BB0_27:
	mul.lo.s32 	%r29, %r151, 14;
	mov.b32 	%r152, 0;
$L__BB0_28:
	add.s32 	%r113, %r29, %r152;
	mul.wide.u32 	%rd71, %r113, 8;
	add.s64 	%rd72, %rd3, %rd71;
	ld.local.f64 	%fd1747, [%rd72+48960];
	fma.rn.f64 	%fd1748, %fd1747, %fd83, 0d0000000000000000;
	ld.local.f64 	%fd1749, [%rd72+48968];
	fma.rn.f64 	%fd1750, %fd1749, %fd84, %fd1748;
	ld.local.f64 	%fd1751, [%rd72+48976];
	fma.rn.f64 	%fd1752, %fd1751, %fd85, %fd1750;
	ld.local.f64 	%fd1753, [%rd72+48984];
	fma.rn.f64 	%fd1754, %fd1753, %fd86, %fd1752;
	ld.local.f64 	%fd1755, [%rd72+48992];
	fma.rn.f64 	%fd1756, %fd1755, %fd87, %fd1754;
	ld.local.f64 	%fd1757, [%rd72+49072];
	fma.rn.f64 	%fd1758, %fd1757, %fd88, %fd1756;
	ld.local.f64 	%fd1759, [%rd72+49080];
	fma.rn.f64 	%fd1760, %fd1759, %fd89, %fd1758;
	ld.local.f64 	%fd1761, [%rd72+49088];
	fma.rn.f64 	%fd1762, %fd1761, %fd90, %fd1760;
	ld.local.f64 	%fd1763, [%rd72+49096];
	fma.rn.f64 	%fd1764, %fd1763, %fd91, %fd1762;
	ld.local.f64 	%fd1765, [%rd72+49104];
	fma.rn.f64 	%fd1766, %fd1765, %fd92, %fd1764;
	ld.local.f64 	%fd1767, [%rd72+49184];
	fma.rn.f64 	%fd1768, %fd1767, %fd93, %fd1766;
	ld.local.f64 	%fd1769, [%rd72+49192];
	fma.rn.f64 	%fd1770, %fd1769, %fd94, %fd1768;
	ld.local.f64 	%fd1771, [%rd72+49200];
	fma.rn.f64 	%fd1772, %fd1771, %fd95, %fd1770;
	ld.local.f64 	%fd1773, [%rd72+49208];
	fma.rn.f64 	%fd1774, %fd1773, %fd96, %fd1772;
	ld.local.f64 	%fd1775, [%rd72+49216];
	fma.rn.f64 	%fd1776, %fd1775, %fd97, %fd1774;
	ld.local.f64 	%fd1777, [%rd72+49296];
	fma.rn.f64 	%fd1778, %fd1777, %fd98, %fd1776;
	ld.local.f64 	%fd1779, [%rd72+49304];
	fma.rn.f64 	%fd1780, %fd1779, %fd99, %fd1778;
	ld.local.f64 	%fd1781, [%rd72+49312];
	fma.rn.f64 	%fd1782, %fd1781, %fd100, %fd1780;
	ld.local.f64 	%fd1783, [%rd72+49320];
	fma.rn.f64 	%fd1784, %fd1783, %fd101, %fd1782;
	ld.local.f64 	%fd1785, [%rd72+49328];
	fma.rn.f64 	%fd1786, %fd1785, %fd102, %fd1784;
	ld.local.f64 	%fd1787, [%rd72+49408];
	fma.rn.f64 	%fd1788, %fd1787, %fd103, %fd1786;
	ld.local.f64 	%fd1789, [%rd72+49416];
	fma.rn.f64 	%fd1790, %fd1789, %fd104, %fd1788;
	ld.local.f64 	%fd1791, [%rd72+49424];
	fma.rn.f64 	%fd1792, %fd1791, %fd105, %fd1790;
	ld.local.f64 	%fd1793, [%rd72+49432];
	fma.rn.f64 	%fd1794, %fd1793, %fd106, %fd1792;
	ld.local.f64 	%fd1795, [%rd72+49440];
	fma.rn.f64 	%fd1796, %fd1795, %fd107, %fd1794;
	shl.b32 	%r114, %r151, 2;
	sub.s32 	%r115, %r113, %r114;
	mul.wide.u32 	%rd73, %r115, 8;
	add.s64 	%rd74, %rd14, %rd73;
	ld.local.f64 	%fd1797, [%rd74+55232];
	add.f64 	%fd1798, %fd1796, %fd1797;
	st.local.f64 	[%rd74+55232], %fd1798;
	add.s32 	%r152, %r152, 1;
	setp.ne.s32 	%p14, %r152, 10;
	@%p14 bra 	$L__BB0_28;
	add.s32 	%r151, %r151, 1;
	setp.ne.s32 	%p15, %r151, 10;
	@%p15 bra 	$L__BB0_27;
	ld.global.s8 	%rs158, [%rd15+1350];
	ld.global.s8 	%rs159, [%rd15+1351];
	ld.global.s8 	%rs160, [%rd15+1352];
	ld.global.s8 	%rs161, [%rd15+1353];
	ld.global.s8 	%rs162, [%rd15+1354];
	ld.global.s8 	%rs163, [%rd15+1355];
	ld.global.s8 	%rs164, [%rd15+1356];
	ld.global.s8 	%rs165, [%rd15+1357];
	ld.global.s8 	%rs166, [%rd15+1358];
	ld.global.s8 	%rs167, [%rd15+1359];
	ld.global.s8 	%rs168, [%rd15+1360];
	ld.global.s8 	%rs169, [%rd15+1361];
	ld.global.s8 	%rs170, [%rd15+1362];
	ld.global.s8 	%rs171, [%rd15+1363];
	ld.global.s8 	%rs172, [%rd15+1364];
	ld.global.s8 	%rs173, [%rd15+1365];
	ld.global.s8 	%rs174, [%rd15+1366];
	ld.global.s8 	%rs175, [%rd15+1367];
	ld.global.s8 	%rs176, [%rd15+1368];
	ld.global.s8 	%rs177, [%rd15+1369];
	ld.global.s8 	%rs178, [%rd15+1370];
	ld.global.s8 	%rs179, [%rd15+1371];
	ld.global.s8 	%rs180, [%rd15+1372];
	ld.global.s8 	%rs181, [%rd15+1373];
	ld.global.s8 	%rs182, [%rd15+1374];
	cvt.rn.f64.s16 	%fd1799, %rs158;
	div.rn.f64 	%fd108, %fd1799, 0d405FC00000000000;
	cvt.rn.f64.s16 	%fd1800, %rs159;
	div.rn.f64 	%fd109, %fd1800, 0d405FC00000000000;
	cvt.rn.f64.s16 	%fd1801, %rs160;
	div.rn.f64 	%fd110, %fd1801, 0d405FC00000000000;
	cvt.rn.f64.s16 	%fd1802, %rs161;
	div.rn.f64 	%fd111, %fd1802, 0d405FC00000000000;
	cvt.rn.f64.s16 	%fd1803, %rs162;
	div.rn.f64 	%fd112, %fd1803, 0d405FC00000000000;
	cvt.rn.f64.s16 	%fd1804, %rs163;
	div.rn.f64 	%fd113, %fd1804, 0d405FC00000000000;
	cvt.rn.f64.s16 	%fd1805, %rs164;
	div.rn.f64 	%fd114, %fd1805, 0d405FC00000000000;
	cvt.rn.f64.s16 	%fd1806, %rs165;
	div.rn.f64 	%fd115, %fd1806, 0d405FC00000000000;
	cvt.rn.f64.s16 	%fd1807, %rs166;
	div.rn.f64 	%fd116, %fd1807, 0d405FC00000000000;
	cvt.rn.f64.s16 	%fd1808, %rs167;
	div.rn.f64 	%fd117, %fd1808, 0d405FC00000000000;
	cvt.rn.f64.s16 	%fd1809, %rs168;
	div.rn.f64 	%fd118, %fd1809, 0d405FC00000000000;
	cvt.rn.f64.s16 	%fd1810, %rs169;
	div.rn.f64 	%fd119, %fd1810, 0d405FC00000000000;
	cvt.rn.f64.s16 	%fd1811, %rs170;
	div.rn.f64 	%fd120, %fd1811, 0d405FC00000000000;
	cvt.rn.f64.s16 	%fd1812, %rs171;
	div.rn.f64 	%fd121, %fd1812, 0d405FC00000000000;
	cvt.rn.f64.s16 	%fd1813, %rs172;
	div.rn.f64 	%fd122, %fd1813, 0d405FC00000000000;
	cvt.rn.f64.s16 	%fd1814, %rs173;
	div.rn.f64 	%fd123, %fd1814, 0d405FC00000000000;
	cvt.rn.f64.s16 	%fd1815, %rs174;
	div.rn.f64 	%fd124, %fd1815, 0d405FC00000000000;
	cvt.rn.f64.s16 	%fd1816, %rs175;
	div.rn.f64 	%fd125, %fd1816, 0d405FC00000000000;
	cvt.rn.f64.s16 	%fd1817, %rs176;
	div.rn.f64 	%fd126, %fd1817, 0d405FC00000000000;
	cvt.rn.f64.s16 	%fd1818, %rs177;
	div.rn.f64 	%fd127, %fd1818, 0d405FC00000000000;
	cvt.rn.f64.s16 	%fd1819, %rs178;
	div.rn.f64 	%fd128, %fd1819, 0d405FC00000000000;
	cvt.rn.f64.s16 	%fd1820, %rs179;
	div.rn.f64 	%fd129, %fd1820, 0d405FC00000000000;
	cvt.rn.f64.s16 	%fd1821, %rs180;
	div.rn.f64 	%fd130, %fd1821, 0d405FC00000000000;
	cvt.rn.f64.s16 	%fd1822, %rs181;
	div.rn.f64 	%fd131, %fd1822, 0d405FC00000000000;
	cvt.rn.f64.s16 	%fd1823, %rs182;
	div.rn.f64 	%fd132, %fd1823, 0d405FC00000000000;
	mov.b32 	%r153, 0;
$L__BB0_31:
	mul.lo.s32 	%r34, %r153, 14;
	mov.b32 	%r154, 0;
$L__BB0_32:
	add.s32 	%r118, %r34, %r154;
	mul.wide.u32 	%rd75, %r118, 8;
	add.s64 	%rd76, %rd3, %rd75;
	ld.local.f64 	%fd1824, [%rd76+50528];
	fma.rn.f64 	%fd1825, %fd1824, %fd108, 0d0000000000000000;
	ld.local.f64 	%fd1826, [%rd76+50536];
	fma.rn.f64 	%fd1827, %fd1826, %fd109, %fd1825;
	ld.local.f64 	%fd1828, [%rd76+50544];
	fma.rn.f64 	%fd1829, %fd1828, %fd110, %fd1827;
	ld.local.f64 	%fd1830, [%rd76+50552];
	fma.rn.f64 	%fd1831, %fd1830, %fd111, %fd1829;
	ld.local.f64 	%fd1832, [%rd76+50560];
	fma.rn.f64 	%fd1833, %fd1832, %fd112, %fd1831;
	ld.local.f64 	%fd1834, [%rd76+50640];
	fma.rn.f64 	%fd1835, %fd1834, %fd113, %fd1833;
	ld.local.f64 	%fd1836, [%rd76+50648];
	fma.rn.f64 	%fd1837, %fd1836, %fd114, %fd1835;
	ld.local.f64 	%fd1838, [%rd76+50656];
	fma.rn.f64 	%fd1839, %fd1838, %fd115, %fd1837;
	ld.local.f64 	%fd1840, [%rd76+50664];
	fma.rn.f64 	%fd1841, %fd1840, %fd116, %fd1839;
	ld.local.f64 	%fd1842, [%rd76+50672];
	fma.rn.f64 	%fd1843, %fd1842, %fd117, %fd1841;
	ld.local.f64 	%fd1844, [%rd76+50752];
	fma.rn.f64 	%fd1845, %fd1844, %fd118, %fd1843;
	ld.local.f64 	%fd1846, [%rd76+50760];
	fma.rn.f64 	%fd1847, %fd1846, %fd119, %fd1845;
	ld.local.f64 	%fd1848, [%rd76+50768];
	fma.rn.f64 	%fd1849, %fd1848, %fd120, %fd1847;
	ld.local.f64 	%fd1850, [%rd76+50776];
	fma.rn.f64 	%fd1851, %fd1850, %fd121, %fd1849;
	ld.local.f64 	%fd1852, [%rd76+50784];
	fma.rn.f64 	%fd1853, %fd1852, %fd122, %fd1851;
	ld.local.f64 	%fd1854, [%rd76+50864];
	fma.rn.f64 	%fd1855, %fd1854, %fd123, %fd1853;
	ld.local.f64 	%fd1856, [%rd76+50872];
	fma.rn.f64 	%fd1857, %fd1856, %fd124, %fd1855;
	ld.local.f64 	%fd1858, [%rd76+50880];
	fma.rn.f64 	%fd1859, %fd1858, %fd125, %fd1857;
	ld.local.f64 	%fd1860, [%rd76+50888];
	fma.rn.f64 	%fd1861, %fd1860, %fd126, %fd1859;
	ld.local.f64 	%fd1862, [%rd76+50896];
	fma.rn.f64 	%fd1863, %fd1862, %fd127, %fd1861;
	ld.local.f64 	%fd1864, [%rd76+50976];
	fma.rn.f64 	%fd1865, %fd1864, %fd128, %fd1863;
	ld.local.f64 	%fd1866, [%rd76+50984];
	fma.rn.f64 	%fd1867, %fd1866, %fd129, %fd1865;
	ld.local.f64 	%fd1868, [%rd76+50992];
	fma.rn.f64 	%fd1869, %fd1868, %fd130, %fd1867;
	ld.local.f64 	%fd1870, [%rd76+51000];
	fma.rn.f64 	%fd1871, %fd1870, %fd131, %fd1869;
	ld.local.f64 	%fd1872, [%rd76+51008];
	fma.rn.f64 	%fd1873, %fd1872, %fd132, %fd1871;
	shl.b32 	%r119, %r153, 2;
	sub.s32 	%r120, %r118, %r119;
	mul.wide.u32 	%rd77, %r120, 8;
	add.s64 	%rd78, %rd14, %rd77;
	ld.local.f64 	%fd1874, [%rd78+55232];
	add.f64 	%fd1875, %fd1873, %fd1874;
	st.local.f64 	[%rd78+55232], %fd1875;
	add.s32 	%r154, %r154, 1;
	setp.ne.s32 	%p16, %r154, 10;
	@%p16 bra 	$L__BB0_32;
	add.s32 	%r153, %r153, 1;
	setp.ne.s32 	%p17, %r153, 10;
	@%p17 bra 	$L__BB0_31;
	ld.global.s8 	%rs183, [%rd15+1750];
	ld.global.s8 	%rs184, [%rd15+1751];
	ld.global.s8 	%rs185, [%rd15+1752];
	ld.global.s8 	%rs186, [%rd15+1753];
	ld.global.s8 	%rs187, [%rd15+1754];
	ld.global.s8 	%rs188, [%rd15+1755];
	ld.global.s8 	%rs189, [%rd15+1756];
	ld.global.s8 	%rs190, [%rd15+1757];
	ld.global.s8 	%rs191, [%rd15+1758];
	ld.global.s8 	%rs192, [%rd15+1759];
	ld.global.s8 	%rs193, [%rd15+1760];
	ld.global.s8 	%rs194, [%rd15+1761];
	ld.global.s8 	%rs195, [%rd15+1762];
	ld.global.s8 	%rs196, [%rd15+1763];
	ld.global.s8 	%rs197, [%rd15+1764];
	ld.global.s8 	%rs198, [%rd15+1765];
	ld.global.s8 	%rs199, [%rd15+1766];
	ld.global.s8 	%rs200, [%rd15+1767];
	ld.global.s8 	%rs201, [%rd15+1768];
	ld.global.s8 	%rs202, [%rd15+1769];
	ld.global.s8 	%rs203, [%rd15+1770];
	ld.global.s8 	%rs204, [%rd15+1771];
	ld.global.s8 	%rs205, [%rd15+1772];
	ld.global.s8 	%rs206, [%rd15+1773];
	ld.global.s8 	%rs207, [%rd15+1774];
	cvt.rn.f64.s16 	%fd1876, %rs183;
	div.rn.f64 	%fd133, %fd1876, 0d405FC00000000000;
	cvt.rn.f64.s16 	%fd1877, %rs184;
	div.rn.f64 	%fd134, %fd1877, 0d405FC00000000000;
	cvt.rn.f64.s16 	%fd1878, %rs185;
	div.rn.f64 	%fd135, %fd1878, 0d405FC00000000000;
	cvt.rn.f64.s16 	%fd1879, %rs186;
	div.rn.f64 	%fd136, %fd1879, 0d405FC00000000000;
	cvt.rn.f64.s16 	%fd1880, %rs187;
	div.rn.f64 	%fd137, %fd1880, 0d405FC00000000000;
	cvt.rn.f64.s16 	%fd1881, %rs188;
	div.rn.f64 	%fd138, %fd1881, 0d405FC00000000000;
	cvt.rn.f64.s16 	%fd1882, %rs189;
	div.rn.f64 	%fd139, %fd1882, 0d405FC00000000000;
	cvt.rn.f64.s16 	%fd1883, %rs190;
	div.rn.f64 	%fd140, %fd1883, 0d405FC00000000000;
	cvt.rn.f64.s16 	%fd1884, %rs191;
	div.rn.f64 	%fd141, %fd1884, 0d405FC00000000000;
	cvt.rn.f64.s16 	%fd1885, %rs192;
	div.rn.f64 	%fd142, %fd1885, 0d405FC00000000000;
	cvt.rn.f64.s16 	%fd1886, %rs193;
	div.rn.f64 	%fd143, %fd1886, 0d405FC00000000000;
	cvt.rn.f64.s16 	%fd1887, %rs194;
	div.rn.f64 	%fd144, %fd1887, 0d405FC00000000000;
	cvt.rn.f64.s16 	%fd1888, %rs195;
	div.rn.f64 	%fd145, %fd1888, 0d405FC00000000000;
	cvt.rn.f64.s16 	%fd1889, %rs196;
	div.rn.f64 	%fd146, %fd1889, 0d405FC00000000000;
	cvt.rn.f64.s16 	%fd1890, %rs197;
	div.rn.f64 	%fd147, %fd1890, 0d405FC00000000000;
	cvt.rn.f64.s16 	%fd1891, %rs198;
	div.rn.f64 	%fd148, %fd1891, 0d405FC00000000000;
	cvt.rn.f64.s16 	%fd1892, %rs199;
	div.rn.f64 	%fd149, %fd1892, 0d405FC00000000000;
	cvt.rn.f64.s16 	%fd1893, %rs200;
	div.rn.f64 	%fd150, %fd1893, 0d405FC00000000000;
	cvt.rn.f64.s16 	%fd1894, %rs201;
	div.rn.f64 	%fd151, %fd1894, 0d405FC00000000000;
	cvt.rn.f64.s16 	%fd1895, %rs202;
	div.rn.f64 	%fd152, %fd1895, 0d405FC00000000000;
	cvt.rn.f64.s16 	%fd1896, %rs203;
	div.rn.f64 	%fd153, %fd1896, 0d405FC00000000000;
	cvt.rn.f64.s16 	%fd1897, %rs204;
	div.rn.f64 	%fd154, %fd1897, 0d405FC00000000000;
	cvt.rn.f64.s16 	%fd1898, %rs205;
	div.rn.f64 	%fd155, %fd1898, 0d405FC00000000000;
	cvt.rn.f64.s16 	%fd1899, %rs206;
	div.rn.f64 	%fd156, %fd1899, 0d405FC00000000000;
	cvt.rn.f64.s16 	%fd1900, %rs207;
	div.rn.f64 	%fd157, %fd1900, 0d405FC00000000000;
	mov.b32 	%r155, 0;
$L__BB0_35:
	mul.lo.s32 	%r39, %r155, 14;
	mov.b32 	%r156, 0;
$L__BB0_36:
	add.s32 	%r123, %r39, %r156;
	mul.wide.u32 	%rd79, %r123, 8;
	add.s64 	%rd80, %rd3, %rd79;
	ld.local.f64 	%fd1901, [%rd80+52096];
	fma.rn.f64 	%fd1902, %fd1901, %fd133, 0d0000000000000000;
	ld.local.f64 	%fd1903, [%rd80+52104];
	fma.rn.f64 	%fd1904, %fd1903, %fd134, %fd1902;
	ld.local.f64 	%fd1905, [%rd80+52112];
	fma.rn.f64 	%fd1906, %fd1905, %fd135, %fd1904;
	ld.local.f64 	%fd1907, [%rd80+52120];
	fma.rn.f64 	%fd1908, %fd1907, %fd136, %fd1906;
	ld.local.f64 	%fd1909, [%rd80+52128];
	fma.rn.f64 	%fd1910, %fd1909, %fd137, %fd1908;
	ld.local.f64 	%fd1911, [%rd80+52208];
	fma.rn.f64 	%fd1912, %fd1911, %fd138, %fd1910;
	ld.local.f64 	%fd1913, [%rd80+52216];
	fma.rn.f64 	%fd1914, %fd1913, %fd139, %fd1912;
	ld.local.f64 	%fd1915, [%rd80+52224];
	fma.rn.f64 	%fd1916, %fd1915, %fd140, %fd1914;
	ld.local.f64 	%fd1917, [%rd80+52232];
	fma.rn.f64 	%fd1918, %fd1917, %fd141, %fd1916;
	ld.local.f64 	%fd1919, [%rd80+52240];
	fma.rn.f64 	%fd1920, %fd1919, %fd142, %fd1918;
	ld.local.f64 	%fd1921, [%rd80+52320];
	fma.rn.f64 	%fd1922, %fd1921, %fd143, %fd1920;
	ld.local.f64 	%fd1923, [%rd80+52328];
	fma.rn.f64 	%fd1924, %fd1923, %fd144, %fd1922;
	ld.local.f64 	%fd1925, [%rd80+52336];
	fma.rn.f64 	%fd1926, %fd1925, %fd145, %fd1924;
	ld.local.f64 	%fd1927, [%rd80+52344];
	fma.rn.f64 	%fd1928, %fd1927, %fd146, %fd1926;
	ld.local.f64 	%fd1929, [%rd80+52352];
	fma.rn.f64 	%fd1930, %fd1929, %fd147, %fd1928;
	ld.local.f64 	%fd1931, [%rd80+52432];
	fma.rn.f64 	%fd1932, %fd1931, %fd148, %fd1930;
	ld.local.f64 	%fd1933, [%rd80+52440];
	fma.rn.f64 	%fd1934, %fd1933, %fd149, %fd1932;
	ld.local.f64 	%fd1935, [%rd80+52448];
	fma.rn.f64 	%fd1936, %fd1935, %fd150, %fd1934;
	ld.local.f64 	%fd1937, [%rd80+52456];
	fma.rn.f64 	%fd1938, %fd1937, %fd151, %fd1936;
	ld.local.f64 	%fd1939, [%rd80+52464];
	fma.rn.f64 	%fd1940, %fd1939, %fd152, %fd1938;
	ld.local.f64 	%fd1941, [%rd80+52544];
	fma.rn.f64 	%fd1942, %fd1941, %fd153, %fd1940;
	ld.local.f64 	%fd1943, [%rd80+52552];
	fma.rn.f64 	%fd1944, %fd1943, %fd154, %fd1942;
	ld.local.f64 	%fd1945, [%rd80+52560];
	fma.rn.f64 	%fd1946, %fd1945, %fd155, %fd1944;
	ld.local.f64 	%fd1947, [%rd80+52568];
	fma.rn.f64 	%fd1948, %fd1947, %fd156, %fd1946;
	ld.local.f64 	%fd1949, [%rd80+52576];
	fma.rn.f64 	%fd1950, %fd1949, %fd157, %fd1948;
	shl.b32 	%r124, %r155, 2;
	sub.s32 	%r125, %r123, %r124;
	mul.wide.u32 	%rd81, %r125, 8;
	add.s64 	%rd82, %rd14, %rd81;
	ld.local.f64 	%fd1951, [%rd82+55232];
	add.f64 	%fd1952, %fd1950, %fd1951;
	st.local.f64 	[%rd82+55232], %fd1952;
	add.s32 	%r156, %r156, 1;
	setp.ne.s32 	%p18, %r156, 10;
	@%p18 bra 	$L__BB0_36;
	add.s32 	%r155, %r155, 1;
	setp.ne.s32 	%p19, %r155, 10;
	@%p19 bra 	$L__BB0_35;
	ld.global.s8 	%rs208, [%rd15+2150];
	ld.global.s8 	%rs209, [%rd15+2151];
	ld.global.s8 	%rs210, [%rd15+2152];
	ld.global.s8 	%rs211, [%rd15+2153];
	ld.global.s8 	%rs212, [%rd15+2154];
	ld.global.s8 	%rs213, [%rd15+2155];
	ld.global.s8 	%rs214, [%rd15+2156];
	ld.global.s8 	%rs215, [%rd15+2157];
	ld.global.s8 	%rs216, [%rd15+2158];
	ld.global.s8 	%rs217, [%rd15+2159];
	ld.global.s8 	%rs218, [%rd15+2160];
	ld.global.s8 	%rs219, [%rd15+2161];
	ld.global.s8 	%rs220, [%rd15+2162];
	ld.global.s8 	%rs221, [%rd15+2163];
	ld.global.s8 	%rs222, [%rd15+2164];
	ld.global.s8 	%rs223, [%rd15+2165];
	ld.global.s8 	%rs224, [%rd15+2166];
	ld.global.s8 	%rs225, [%rd15+2167];
	ld.global.s8 	%rs226, [%rd15+2168];
	ld.global.s8 	%rs227, [%rd15+2169];
	ld.global.s8 	%rs228, [%rd15+2170];
	ld.global.s8 	%rs229, [%rd15+2171];
	ld.global.s8 	%rs230, [%rd15+2172];
	ld.global.s8 	%rs231, [%rd15+2173];
	ld.global.s8 	%rs232, [%rd15+2174];
	cvt.rn.f64.s16 	%fd1953, %rs208;
	div.rn.f64 	%fd158, %fd1953, 0d405FC00000000000;
	cvt.rn.f64.s16 	%fd1954, %rs209;
	div.rn.f64 	%fd159, %fd1954, 0d405FC00000000000;
	cvt.rn.f64.s16 	%fd1955, %rs210;
	div.rn.f64 	%fd160, %fd1955, 0d405FC00000000000;
	cvt.rn.f64.s16 	%fd1956, %rs211;
	div.rn.f64 	%fd161, %fd1956, 0d405FC00000000000;
	cvt.rn.f64.s16 	%fd1957, %rs212;
	div.rn.f64 	%fd162, %fd1957, 0d405FC00000000000;
	cvt.rn.f64.s16 	%fd1958, %rs213;
	div.rn.f64 	%fd163, %fd1958, 0d405FC00000000000;
	cvt.rn.f64.s16 	%fd1959, %rs214;
	div.rn.f64 	%fd164, %fd1959, 0d405FC00000000000;
	cvt.rn.f64.s16 	%fd1960, %rs215;
	div.rn.f64 	%fd165, %fd1960, 0d405FC00000000000;
	cvt.rn.f64.s16 	%fd1961, %rs216;
	div.rn.f64 	%fd166, %fd1961, 0d405FC00000000000;
	cvt.rn.f64.s16 	%fd1962, %rs217;
	div.rn.f64 	%fd167, %fd1962, 0d405FC00000000000;
	cvt.rn.f64.s16 	%fd1963, %rs218;
	div.rn.f64 	%fd168, %fd1963, 0d405FC00000000000;
	cvt.rn.f64.s16 	%fd1964, %rs219;
	div.rn.f64 	%fd169, %fd1964, 0d405FC00000000000;
	cvt.rn.f64.s16 	%fd1965, %rs220;
	div.rn.f64 	%fd170, %fd1965, 0d405FC00000000000;
	cvt.rn.f64.s16 	%fd1966, %rs221;
	div.rn.f64 	%fd171, %fd1966, 0d405FC00000000000;
	cvt.rn.f64.s16 	%fd1967, %rs222;
	div.rn.f64 	%fd172, %fd1967, 0d405FC00000000000;
	cvt.rn.f64.s16 	%fd1968, %rs223;
	div.rn.f64 	%fd173, %fd1968, 0d405FC00000000000;
	cvt.rn.f64.s16 	%fd1969, %rs224;
	div.rn.f64 	%fd174, %fd1969, 0d405FC00000000000;
	cvt.rn.f64.s16 	%fd1970, %rs225;
	div.rn.f64 	%fd175, %fd1970, 0d405FC00000000000;
	cvt.rn.f64.s16 	%fd1971, %rs226;
	div.rn.f64 	%fd176, %fd1971, 0d405FC00000000000;
	cvt.rn.f64.s16 	%fd1972, %rs227;
	div.rn.f64 	%fd177, %fd1972, 0d405FC00000000000;
	cvt.rn.f64.s16 	%fd1973, %rs228;
	div.rn.f64 	%fd178, %fd1973, 0d405FC00000000000;
	cvt.rn.f64.s16 	%fd1974, %rs229;
	div.rn.f64 	%fd179, %fd1974, 0d405FC00000000000;
	cvt.rn.f64.s16 	%fd1975, %rs230;
	div.rn.f64 	%fd180, %fd1975, 0d405FC00000000000;
	cvt.rn.f64.s16 	%fd1976, %rs231;
	div.rn.f64 	%fd181, %fd1976, 0d405FC00000000000;
	cvt.rn.f64.s16 	%fd1977, %rs232;
	div.rn.f64 	%fd182, %fd1977, 0d405FC00000000000;
	mov.b32 	%r157, 0;
$L__BB0_39:
	mul.lo.s32 	%r44, %r157, 14;
	mov.b32 	%r158, 0;
$L__BB0_40:
	add.s32 	%r128, %r44, %r158;
	mul.wide.u32 	%rd83, %r128, 8;
	add.s64 	%rd84, %rd3, %rd83;
	ld.local.f64 	%fd1978, [%rd84+53664];
	fma.rn.f64 	%fd1979, %fd1978, %fd158, 0d0000000000000000;
	ld.local.f64 	%fd1980, [%rd84+53672];
	fma.rn.f64 	%fd1981, %fd1980, %fd159, %fd1979;
	ld.local.f64 	%fd1982, [%rd84+53680];
	fma.rn.f64 	%fd1983, %fd1982, %fd160, %fd1981;
	ld.local.f64 	%fd1984, [%rd84+53688];
	fma.rn.f64 	%fd1985, %fd1984, %fd161, %fd1983;
	ld.local.f64 	%fd1986, [%rd84+53696];
	fma.rn.f64 	%fd1987, %fd1986, %fd162, %fd1985;
	ld.local.f64 	%fd1988, [%rd84+53776];
	fma.rn.f64 	%fd1989, %fd1988, %fd163, %fd1987;
	ld.local.f64 	%fd1990, [%rd84+53784];
	fma.rn.f64 	%fd1991, %fd1990, %fd164, %fd1989;
	ld.local.f64 	%fd1992, [%rd84+53792];
	fma.rn.f64 	%fd1993, %fd1992, %fd165, %fd1991;
	ld.local.f64 	%fd1994, [%rd84+53800];
	fma.rn.f64 	%fd1995, %fd1994, %fd166, %fd1993;
	ld.local.f64 	%fd1996, [%rd84+53808];
	fma.rn.f64 	%fd1997, %fd1996, %fd167, %fd1995;
	ld.local.f64 	%fd1998, [%rd84+53888];
	fma.rn.f64 	%fd1999, %fd1998, %fd168, %fd1997;
	ld.local.f64 	%fd2000, [%rd84+53896];
	fma.rn.f64 	%fd2001, %fd2000, %fd169, %fd1999;
	ld.local.f64 	%fd2002, [%rd84+53904];
	fma.rn.f64 	%fd2003, %fd2002, %fd170, %fd2001;
	ld.local.f64 	%fd2004, [%rd84+53912];
	fma.rn.f64 	%fd2005, %fd2004, %fd171, %fd2003;
	ld.local.f64 	%fd2006, [%rd84+53920];
	fma.rn.f64 	%fd2007, %fd2006, %fd172, %fd2005;
	ld.local.f64 	%fd2008, [%rd84+54000];
	fma.rn.f64 	%fd2009, %fd2008, %fd173, %fd2007;
	ld.local.f64 	%fd2010, [%rd84+54008];
	fma.rn.f64 	%fd2011, %fd2010, %fd174, %fd2009;
	ld.local.f64 	%fd2012, [%rd84+54016];
	fma.rn.f64 	%fd2013, %fd2012, %fd175, %fd2011;
	ld.local.f64 	%fd2014, [%rd84+54024];
	fma.rn.f64 	%fd2015, %fd2014, %fd176, %fd2013;
	ld.local.f64 	%fd2016, [%rd84+54032];
	fma.rn.f64 	%fd2017, %fd2016, %fd177, %fd2015;
	ld.local.f64 	%fd2018, [%rd84+54112];
	fma.rn.f64 	%fd2019, %fd2018, %fd178, %fd2017;
	ld.local.f64 	%fd2020, [%rd84+54120];
	fma.rn.f64 	%fd2021, %fd2020, %fd179, %fd2019;
	ld.local.f64 	%fd2022, [%rd84+54128];
	fma.rn.f64 	%fd2023, %fd2022, %fd180, %fd2021;
	ld.local.f64 	%fd2024, [%rd84+54136];
	fma.rn.f64 	%fd2025, %fd2024, %fd181, %fd2023;
	ld.local.f64 	%fd2026, [%rd84+54144];
	fma.rn.f64 	%fd2027, %fd2026, %fd182, %fd2025;
	shl.b32 	%r129, %r157, 2;
	sub.s32 	%r130, %r128, %r129;
	mul.wide.u32 	%rd85, %r130, 8;
	add.s64 	%rd86, %rd14, %rd85;
	ld.local.f64 	%fd2028, [%rd86+55232];
	add.f64 	%fd2029, %fd2027, %fd2028;
	st.local.f64 	[%rd86+55232], %fd2029;
	add.s32 	%r158, %r158, 1;
	setp.ne.s32 	%p20, %r158, 10;
	@%p20 bra 	$L__BB0_40;
	add.s32 	%r157, %r157, 1;
	setp.ne.s32 	%p21, %r157, 10;
	@%p21 bra 	$L__BB0_39;
	ld.param.u64 	%rd104, [_Z16predict_kernel_qPA28_A28_KhPK11LeNet5QuantPh_param_1];
	cvt.u64.u32 	%rd87, %r146;
	cvta.to.global.u64 	%rd88, %rd104;
	add.s64 	%rd90, %rd88, %rd62;
	mad.lo.s64 	%rd91, %rd87, -24, %rd90;
	ld.global.s8 	%rs233, [%rd91+51756];
	cvt.rn.f64.s16 	%fd2030, %rs233;
	div.rn.f64 	%fd2031, %fd2030, 0d405FC00000000000;
	ld.local.f64 	%fd2032, [%rd14+55232];
	add.f64 	%fd2033, %fd2032, %fd2031;
	max.f64 	%fd2034, %fd2033, 0d0000000000000000;
	st.local.f64 	[%rd14+55232], %fd2034;
	ld.local.f64 	%fd2035, [%rd14+55240];
	add.f64 	%fd2036, %fd2035, %fd2031;
	max.f64 	%fd2037, %fd2036, 0d0000000000000000;
	st.local.f64 	[%rd14+55240], %fd2037;
	ld.local.f64 	%fd2038, [%rd14+55248];
	add.f64 	%fd2039, %fd2038, %fd2031;
	max.f64 	%fd2040, %fd2039, 0d0000000000000000;
	st.local.f64 	[%rd14+55248], %fd2040;
	ld.local.f64 	%fd2041, [%rd14+55256];
	add.f64 	%fd2042, %fd2041, %fd2031;
	max.f64 	%fd2043, %fd2042, 0d0000000000000000;
	st.local.f64 	[%rd14+55256], %fd2043;
	ld.local.f64 	%fd2044, [%rd14+55264];
	add.f64 	%fd2045, %fd2044, %fd2031;
	max.f64 	%fd2046, %fd2045, 0d0000000000000000;
	st.local.f64 	[%rd14+55264], %fd2046;
	ld.local.f64 	%fd2047, [%rd14+55272];
	add.f64 	%fd2048, %fd2047, %fd2031;
	max.f64 	%fd2049, %fd2048, 0d0000000000000000;
	st.local.f64 	[%rd14+55272], %fd2049;
	ld.local.f64 	%fd2050, [%rd14+55280];
	add.f64 	%fd2051, %fd2050, %fd2031;
	max.f64 	%fd2052, %fd2051, 0d0000000000000000;
	st.local.f64 	[%rd14+55280], %fd2052;
	ld.local.f64 	%fd2053, [%rd14+55288];
	add.f64 	%fd2054, %fd2053, %fd2031;
	max.f64 	%fd2055, %fd2054, 0d0000000000000000;
	st.local.f64 	[%rd14+55288], %fd2055;
	ld.local.f64 	%fd2056, [%rd14+55296];
	add.f64 	%fd2057, %fd2056, %fd2031;
	max.f64 	%fd2058, %fd2057, 0d0000000000000000;
	st.local.f64 	[%rd14+55296], %fd2058;
	ld.local.f64 	%fd2059, [%rd14+55304];
	add.f64 	%fd2060, %fd2059, %fd2031;
	max.f64 	%fd2061, %fd2060, 0d0000000000000000;
	st.local.f64 	[%rd14+55304], %fd2061;
	ld.local.f64 	%fd2062, [%rd14+55312];
	add.f64 	%fd2063, %fd2062, %fd2031;
	max.f64 	%fd2064, %fd2063, 0d0000000000000000;
	st.local.f64 	[%rd14+55312], %fd2064;
	ld.local.f64 	%fd2065, [%rd14+55320];
	add.f64 	%fd2066, %fd2065, %fd2031;
	max.f64 	%fd2067, %fd2066, 0d0000000000000000;
	st.local.f64 	[%rd14+55320], %fd2067;
	ld.local.f64 	%fd2068, [%rd14+55328];
	add.f64 	%fd2069, %fd2068, %fd2031;
	max.f64 	%fd2070, %fd2069, 0d0000000000000000;
	st.local.f64 	[%rd14+55328], %fd2070;
	ld.local.f64 	%fd2071, [%rd14+55336];
	add.f64 	%fd2072, %fd2071, %fd2031;
	max.f64 	%fd2073, %fd2072, 0d0000000000000000;
	st.local.f64 	[%rd14+55336], %fd2073;
	ld.local.f64 	%fd2074, [%rd14+55344];
	add.f64 	%fd2075, %fd2074, %fd2031;
	max.f64 	%fd2076, %fd2075, 0d0000000000000000;
	st.local.f64 	[%rd14+55344], %fd2076;
	ld.local.f64 	%fd2077, [%rd14+55352];
	add.f64 	%fd2078, %fd2077, %fd2031;
	max.f64 	%fd2079, %fd2078, 0d0000000000000000;
	st.local.f64 	[%rd14+55352], %fd2079;
	ld.local.f64 	%fd2080, [%rd14+55360];
	add.f64 	%fd2081, %fd2080, %fd2031;
	max.f64 	%fd2082, %fd2081, 0d0000000000000000;
	st.local.f64 	[%rd14+55360], %fd2082;
	ld.local.f64 	%fd2083, [%rd14+55368];
	add.f64 	%fd2084, %fd2083, %fd2031;
	max.f64 	%fd2085, %fd2084, 0d0000000000000000;
	st.local.f64 	[%rd14+55368], %fd2085;
	ld.local.f64 	%fd2086, [%rd14+55376];
	add.f64 	%fd2087, %fd2086, %fd2031;
	max.f64 	%fd2088, %fd2087, 0d0000000000000000;
	st.local.f64 	[%rd14+55376], %fd2088;
	ld.local.f64 	%fd2089, [%rd14+55384];
	add.f64 	%fd2090, %fd2089, %fd2031;
	max.f64 	%fd2091, %fd2090, 0d0000000000000000;
	st.local.f64 	[%rd14+55384], %fd2091;
	ld.local.f64 	%fd2092, [%rd14+55392];
	add.f64 	%fd2093, %fd2092, %fd2031;
	max.f64 	%fd2094, %fd2093, 0d0000000000000000;
	st.local.f64 	[%rd14+55392], %fd2094;
	ld.local.f64 	%fd2095, [%rd14+55400];
	add.f64 	%fd2096, %fd2095, %fd2031;
	max.f64 	%fd2097, %fd2096, 0d0000000000000000;
	st.local.f64 	[%rd14+55400], %fd2097;
	ld.local.f64 	%fd2098, [%rd14+55408];
	add.f64 	%fd2099, %fd2098, %fd2031;
	max.f64 	%fd2100, %fd2099, 0d0000000000000000;
	st.local.f64 	[%rd14+55408], %fd2100;
	ld.local.f64 	%fd2101, [%rd14+55416];
	add.f64 	%fd2102, %fd2101, %fd2031;
	max.f64 	%fd2103, %fd2102, 0d0000000000000000;
	st.local.f64 	[%rd14+55416], %fd2103;
	ld.local.f64 	%fd2104, [%rd14+55424];
	add.f64 	%fd2105, %fd2104, %fd2031;
	max.f64 	%fd2106, %fd2105, 0d0000000000000000;
	st.local.f64 	[%rd14+55424], %fd2106;
	ld.local.f64 	%fd2107, [%rd14+55432];
	add.f64 	%fd2108, %fd2107, %fd2031;
	max.f64 	%fd2109, %fd2108, 0d0000000000000000;
	st.local.f64 	[%rd14+55432], %fd2109;
	ld.local.f64 	%fd2110, [%rd14+55440];
	add.f64 	%fd2111, %fd2110, %fd2031;
	max.f64 	%fd2112, %fd2111, 0d0000000000000000;
	st.local.f64 	[%rd14+55440], %fd2112;
	ld.local.f64 	%fd2113, [%rd14+55448];
	add.f64 	%fd2114, %fd2113, %fd2031;
	max.f64 	%fd2115, %fd2114, 0d0000000000000000;
	st.local.f64 	[%rd14+55448], %fd2115;
	ld.local.f64 	%fd2116, [%rd14+55456];
	add.f64 	%fd2117, %fd2116, %fd2031;
	max.f64 	%fd2118, %fd2117, 0d0000000000000000;
	st.local.f64 	[%rd14+55456], %fd2118;
	ld.local.f64 	%fd2119, [%rd14+55464];
	add.f64 	%fd2120, %fd2119, %fd2031;
	max.f64 	%fd2121, %fd2120, 0d0000000000000000;
	st.local.f64 	[%rd14+55464], %fd2121;
	ld.local.f64 	%fd2122, [%rd14+55472];
	add.f64 	%fd2123, %fd2122, %fd2031;
	max.f64 	%fd2124, %fd2123, 0d0000000000000000;
	st.local.f64 	[%rd14+55472], %fd2124;
	ld.local.f64 	%fd2125, [%rd14+55480];
	add.f64 	%fd2126, %fd2125, %fd2031;
	max.f64 	%fd2127, %fd2126, 0d0000000000000000;
	st.local.f64 	[%rd14+55480], %fd2127;
	ld.local.f64 	%fd2128, [%rd14+55488];
	add.f64 	%fd2129, %fd2128, %fd2031;
	max.f64 	%fd2130, %fd2129, 0d0000000000000000;
	st.local.f64 	[%rd14+55488], %fd2130;
	ld.local.f64 	%fd2131, [%rd14+55496];
	add.f64 	%fd2132, %fd2131, %fd2031;
	max.f64 	%fd2133, %fd2132, 0d0000000000000000;
	st.local.f64 	[%rd14+55496], %fd2133;
	ld.local.f64 	%fd2134, [%rd14+55504];
	add.f64 	%fd2135, %fd2134, %fd2031;
	max.f64 	%fd2136, %fd2135, 0d0000000000000000;
	st.local.f64 	[%rd14+55504], %fd2136;
	ld.local.f64 	%fd2137, [%rd14+55512];
	add.f64 	%fd2138, %fd2137, %fd2031;
	max.f64 	%fd2139, %fd2138, 0d0000000000000000;
	st.local.f64 	[%rd14+55512], %fd2139;
	ld.local.f64 	%fd2140, [%rd14+55520];
	add.f64 	%fd2141, %fd2140, %fd2031;
	max.f64 	%fd2142, %fd2141, 0d0000000000000000;
	st.local.f64 	[%rd14+55520], %fd2142;
	ld.local.f64 	%fd2143, [%rd14+55528];
	add.f64 	%fd2144, %fd2143, %fd2031;
	max.f64 	%fd2145, %fd2144, 0d0000000000000000;
	st.local.f64 	[%rd14+55528], %fd2145;
	ld.local.f64 	%fd2146, [%rd14+55536];
	add.f64 	%fd2147, %fd2146, %fd2031;
	max.f64 	%fd2148, %fd2147, 0d0000000000000000;
	st.local.f64 	[%rd14+55536], %fd2148;
	ld.local.f64 	%fd2149, [%rd14+55544];
	add.f64 	%fd2150, %fd2149, %fd2031;
	max.f64 	%fd2151, %fd2150, 0d0000000000000000;
	st.local.f64 	[%rd14+55544], %fd2151;
	ld.local.f64 	%fd2152, [%rd14+55552];
	add.f64 	%fd2153, %fd2152, %fd2031;
	max.f64 	%fd2154, %fd2153, 0d0000000000000000;
	st.local.f64 	[%rd14+55552], %fd2154;
	ld.local.f64 	%fd2155, [%rd14+55560];
	add.f64 	%fd2156, %fd2155, %fd2031;
	max.f64 	%fd2157, %fd2156, 0d0000000000000000;
	st.local.f64 	[%rd14+55560], %fd2157;
	ld.local.f64 	%fd2158, [%rd14+55568];
	add.f64 	%fd2159, %fd2158, %fd2031;
	max.f64 	%fd2160, %fd2159, 0d0000000000000000;
	st.local.f64 	[%rd14+55568], %fd2160;
	ld.local.f64 	%fd2161, [%rd14+55576];
	add.f64 	%fd2162, %fd2161, %fd2031;
	max.f64 	%fd2163, %fd2162, 0d0000000000000000;
	st.local.f64 	[%rd14+55576], %fd2163;
	ld.local.f64 	%fd2164, [%rd14+55584];
	add.f64 	%fd2165, %fd2164, %fd2031;
	max.f64 	%fd2166, %fd2165, 0d0000000000000000;
	st.local.f64 	[%rd14+55584], %fd2166;
	ld.local.f64 	%fd2167, [%rd14+55592];
	add.f64 	%fd2168, %fd2167, %fd2031;
	max.f64 	%fd2169, %fd2168, 0d0000000000000000;
	st.local.f64 	[%rd14+55592], %fd2169;
	ld.local.f64 	%fd2170, [%rd14+55600];
	add.f64 	%fd2171, %fd2170, %fd2031;
	max.f64 	%fd2172, %fd2171, 0d0000000000000000;
	st.local.f64 	[%rd14+55600], %fd2172;
	ld.local.f64 	%fd2173, [%rd14+55608];
	add.f64 	%fd2174, %fd2173, %fd2031;
	max.f64 	%fd2175, %fd2174, 0d0000000000000000;
	st.local.f64 	[%rd14+55608], %fd2175;
	ld.local.f64 	%fd2176, [%rd14+55616];
	add.f64 	%fd2177, %fd2176, %fd2031;
	max.f64 	%fd2178, %fd2177, 0d0000000000000000;
	st.local.f64 	[%rd14+55616], %fd2178;
	ld.local.f64 	%fd2179, [%rd14+55624];
	add.f64 	%fd2180, %fd2179, %fd2031;
	max.f64 	%fd2181, %fd2180, 0d0000000000000000;
	st.local.f64 	[%rd14+55624], %fd2181;
	ld.local.f64 	%fd2182, [%rd14+55632];
	add.f64 	%fd2183, %fd2182, %fd2031;
	max.f64 	%fd2184, %fd2183, 0d0000000000000000;
	st.local.f64 	[%rd14+55632], %fd2184;
	ld.local.f64 	%fd2185, [%rd14+55640];
	add.f64 	%fd2186, %fd2185, %fd2031;
	max.f64 	%fd2187, %fd2186, 0d0000000000000000;
	st.local.f64 	[%rd14+55640], %fd2187;
	ld.local.f64 	%fd2188, [%rd14+55648];
	add.f64 	%fd2189, %fd2188, %fd2031;
	max.f64 	%fd2190, %fd2189, 0d0000000000000000;
	st.local.f64 	[%rd14+55648], %fd2190;
	ld.local.f64 	%fd2191, [%rd14+55656];
	add.f64 	%fd2192, %fd2191, %fd2031;
	max.f64 	%fd2193, %fd2192, 0d0000000000000000;
	st.local.f64 	[%rd14+55656], %fd2193;
	ld.local.f64 	%fd2194, [%rd14+55664];
	add.f64 	%fd2195, %fd2194, %fd2031;
	max.f64 	%fd2196, %fd2195, 0d0000000000000000;
	st.local.f64 	[%rd14+55664], %fd2196;
	ld.local.f64 	%fd2197, [%rd14+55672];
	add.f64 	%fd2198, %fd2197, %fd2031;
	max.f64 	%fd2199, %fd2198, 0d0000000000000000;
	st.local.f64 	[%rd14+55672], %fd2199;
	ld.local.f64 	%fd2200, [%rd14+55680];
	add.f64 	%fd2201, %fd2200, %fd2031;
	max.f64 	%fd2202, %fd2201, 0d0000000000000000;
	st.local.f64 	[%rd14+55680], %fd2202;
	ld.local.f64 	%fd2203, [%rd14+55688];
	add.f64 	%fd2204, %fd2203, %fd2031;
	max.f64 	%fd2205, %fd2204, 0d0000000000000000;
	st.local.f64 	[%rd14+55688], %fd2205;
	ld.local.f64 	%fd2206, [%rd14+55696];
	add.f64 	%fd2207, %fd2206, %fd2031;
	max.f64 	%fd2208, %fd2207, 0d0000000000000000;
	st.local.f64 	[%rd14+55696], %fd2208;
	ld.local.f64 	%fd2209, [%rd14+55704];
	add.f64 	%fd2210, %fd2209, %fd2031;
	max.f64 	%fd2211, %fd2210, 0d0000000000000000;
	st.local.f64 	[%rd14+55704], %fd2211;
	ld.local.f64 	%fd2212, [%rd14+55712];
	add.f64 	%fd2213, %fd2212, %fd2031;
	max.f64 	%fd2214, %fd2213, 0d0000000000000000;
	st.local.f64 	[%rd14+55712], %fd2214;
	ld.local.f64 	%fd2215, [%rd14+55720];
	add.f64 	%fd2216, %fd2215, %fd2031;
	max.f64 	%fd2217, %fd2216, 0d0000000000000000;
	st.local.f64 	[%rd14+55720], %fd2217;
	ld.local.f64 	%fd2218, [%rd14+55728];
	add.f64 	%fd2219, %fd2218, %fd2031;
	max.f64 	%fd2220, %fd2219, 0d0000000000000000;
	st.local.f64 	[%rd14+55728], %fd2220;
	ld.local.f64 	%fd2221, [%rd14+55736];
	add.f64 	%fd2222, %fd2221, %fd2031;
	max.f64 	%fd2223, %fd2222, 0d0000000000000000;
	st.local.f64 	[%rd14+55736], %fd2223;
	ld.local.f64 	%fd2224, [%rd14+55744];
	add.f64 	%fd2225, %fd2224, %fd2031;
	max.f64 	%fd2226, %fd2225, 0d0000000000000000;
	st.local.f64 	[%rd14+55744], %fd2226;
	ld.local.f64 	%fd2227, [%rd14+55752];
	add.f64 	%fd2228, %fd2227, %fd2031;
	max.f64 	%fd2229, %fd2228, 0d0000000000000000;
	st.local.f64 	[%rd14+55752], %fd2229;
	ld.local.f64 	%fd2230, [%rd14+55760];
	add.f64 	%fd2231, %fd2230, %fd2031;
	max.f64 	%fd2232, %fd2231, 0d0000000000000000;
	st.local.f64 	[%rd14+55760], %fd2232;
	ld.local.f64 	%fd2233, [%rd14+55768];
	add.f64 	%fd2234, %fd2233, %fd2031;
	max.f64 	%fd2235, %fd2234, 0d0000000000000000;
	st.local.f64 	[%rd14+55768], %fd2235;
	ld.local.f64 	%fd2236, [%rd14+55776];
	add.f64 	%fd2237, %fd2236, %fd2031;
	max.f64 	%fd2238, %fd2237, 0d0000000000000000;
	st.local.f64 	[%rd14+55776], %fd2238;
	ld.local.f64 	%fd2239, [%rd14+55784];
	add.f64 	%fd2240, %fd2239, %fd2031;
	max.f64 	%fd2241, %fd2240, 0d0000000000000000;
	st.local.f64 	[%rd14+55784], %fd2241;
	ld.local.f64 	%fd2242, [%rd14+55792];
	add.f64 	%fd2243, %fd2242, %fd2031;
	max.f64 	%fd2244, %fd2243, 0d0000000000000000;
	st.local.f64 	[%rd14+55792], %fd2244;
	ld.local.f64 	%fd2245, [%rd14+55800];
	add.f64 	%fd2246, %fd2245, %fd2031;
	max.f64 	%fd2247, %fd2246, 0d0000000000000000;
	st.local.f64 	[%rd14+55800], %fd2247;
	ld.local.f64 	%fd2248, [%rd14+55808];
	add.f64 	%fd2249, %fd2248, %fd2031;
	max.f64 	%fd2250, %fd2249, 0d0000000000000000;
	st.local.f64 	[%rd14+55808], %fd2250;
	ld.local.f64 	%fd2251, [%rd14+55816];
	add.f64 	%fd2252, %fd2251, %fd2031;
	max.f64 	%fd2253, %fd2252, 0d0000000000000000;
	st.local.f64 	[%rd14+55816], %fd2253;
	ld.local.f64 	%fd2254, [%rd14+55824];
	add.f64 	%fd2255, %fd2254, %fd2031;
	max.f64 	%fd2256, %fd2255, 0d0000000000000000;
	st.local.f64 	[%rd14+55824], %fd2256;
	ld.local.f64 	%fd2257, [%rd14+55832];
	add.f64 	%fd2258, %fd2257, %fd2031;
	max.f64 	%fd2259, %fd2258, 0d0000000000000000;
	st.local.f64 	[%rd14+55832], %fd2259;
	ld.local.f64 	%fd2260, [%rd14+55840];
	add.f64 	%fd2261, %fd2260, %fd2031;
	max.f64 	%fd2262, %fd2261, 0d0000000000000000;
	st.local.f64 	[%rd14+55840], %fd2262;
	ld.local.f64 	%fd2263, [%rd14+55848];
	add.f64 	%fd2264, %fd2263, %fd2031;
	max.f64 	%fd2265, %fd2264, 0d0000000000000000;
	st.local.f64 	[%rd14+55848], %fd2265;
	ld.local.f64 	%fd2266, [%rd14+55856];
	add.f64 	%fd2267, %fd2266, %fd2031;
	max.f64 	%fd2268, %fd2267, 0d0000000000000000;
	st.local.f64 	[%rd14+55856], %fd2268;
	ld.local.f64 	%fd2269, [%rd14+55864];
	add.f64 	%fd2270, %fd2269, %fd2031;
	max.f64 	%fd2271, %fd2270, 0d0000000000000000;
	st.local.f64 	[%rd14+55864], %fd2271;
	ld.local.f64 	%fd2272, [%rd14+55872];
	add.f64 	%fd2273, %fd2272, %fd2031;
	max.f64 	%fd2274, %fd2273, 0d0000000000000000;
	st.local.f64 	[%rd14+55872], %fd2274;
	ld.local.f64 	%fd2275, [%rd14+55880];
	add.f64 	%fd2276, %fd2275, %fd2031;
	max.f64 	%fd2277, %fd2276, 0d0000000000000000;
	st.local.f64 	[%rd14+55880], %fd2277;
	ld.local.f64 	%fd2278, [%rd14+55888];
	add.f64 	%fd2279, %fd2278, %fd2031;
	max.f64 	%fd2280, %fd2279, 0d0000000000000000;
	st.local.f64 	[%rd14+55888], %fd2280;
	ld.local.f64 	%fd2281, [%rd14+55896];
	add.f64 	%fd2282, %fd2281, %fd2031;
	max.f64 	%fd2283, %fd2282, 0d0000000000000000;
	st.local.f64 	[%rd14+55896], %fd2283;
	ld.local.f64 	%fd2284, [%rd14+55904];
	add.f64 	%fd2285, %fd2284, %fd2031;
	max.f64 	%fd2286, %fd2285, 0d0000000000000000;
	st.local.f64 	[%rd14+55904], %fd2286;
	ld.local.f64 	%fd2287, [%rd14+55912];
	add.f64 	%fd2288, %fd2287, %fd2031;
	max.f64 	%fd2289, %fd2288, 0d0000000000000000;
	st.local.f64 	[%rd14+55912], %fd2289;
	ld.local.f64 	%fd2290, [%rd14+55920];
	add.f64 	%fd2291, %fd2290, %fd2031;
	max.f64 	%fd2292, %fd2291, 0d0000000000000000;
	st.local.f64 	[%rd14+55920], %fd2292;
	ld.local.f64 	%fd2293, [%rd14+55928];
	add.f64 	%fd2294, %fd2293, %fd2031;
	max.f64 	%fd2295, %fd2294, 0d0000000000000000;
	st.local.f64 	[%rd14+55928], %fd2295;
	ld.local.f64 	%fd2296, [%rd14+55936];
	add.f64 	%fd2297, %fd2296, %fd2031;
	max.f64 	%fd2298, %fd2297, 0d0000000000000000;
	st.local.f64 	[%rd14+55936], %fd2298;
	ld.local.f64 	%fd2299, [%rd14+55944];
	add.f64 	%fd2300, %fd2299, %fd2031;
	max.f64 	%fd2301, %fd2300, 0d0000000000000000;
	st.local.f64 	[%rd14+55944], %fd2301;
	ld.local.f64 	%fd2302, [%rd14+55952];
	add.f64 	%fd2303, %fd2302, %fd2031;
	max.f64 	%fd2304, %fd2303, 0d0000000000000000;
	st.local.f64 	[%rd14+55952], %fd2304;
	ld.local.f64 	%fd2305, [%rd14+55960];
	add.f64 	%fd2306, %fd2305, %fd2031;
	max.f64 	%fd2307, %fd2306, 0d0000000000000000;
	st.local.f64 	[%rd14+55960], %fd2307;
	ld.local.f64 	%fd2308, [%rd14+55968];
	add.f64 	%fd2309, %fd2308, %fd2031;
	max.f64 	%fd2310, %fd2309, 0d0000000000000000;
	st.local.f64 	[%rd14+55968], %fd2310;
	ld.local.f64 	%fd2311, [%rd14+55976];
	add.f64 	%fd2312, %fd2311, %fd2031;
	max.f64 	%fd2313, %fd2312, 0d0000000000000000;
	st.local.f64 	[%rd14+55976], %fd2313;
	ld.local.f64 	%fd2314, [%rd14+55984];
	add.f64 	%fd2315, %fd2314, %fd2031;
	max.f64 	%fd2316, %fd2315, 0d0000000000000000;
	st.local.f64 	[%rd14+55984], %fd2316;
	ld.local.f64 	%fd2317, [%rd14+55992];
	add.f64 	%fd2318, %fd2317, %fd2031;
	max.f64 	%fd2319, %fd2318, 0d0000000000000000;
	st.local.f64 	[%rd14+55992], %fd2319;
	ld.local.f64 	%fd2320, [%rd14+56000];
	add.f64 	%fd2321, %fd2320, %fd2031;
	max.f64 	%fd2322, %fd2321, 0d0000000000000000;
	st.local.f64 	[%rd14+56000], %fd2322;
	ld.local.f64 	%fd2323, [%rd14+56008];
	add.f64 	%fd2324, %fd2323, %fd2031;
	max.f64 	%fd2325, %fd2324, 0d0000000000000000;
	st.local.f64 	[%rd14+56008], %fd2325;
	ld.local.f64 	%fd2326, [%rd14+56016];
	add.f64 	%fd2327, %fd2326, %fd2031;
	max.f64 	%fd2328, %fd2327, 0d0000000000000000;
	st.local.f64 	[%rd14+56016], %fd2328;
	ld.local.f64 	%fd2329, [%rd14+56024];
	add.f64 	%fd2330, %fd2329, %fd2031;
	max.f64 	%fd2331, %fd2330, 0d0000000000000000;
	st.local.f64 	[%rd14+56024], %fd2331;
	mad.lo.s64 	%rd94, %rd87, -600, %rd14;
	max.f64 	%fd2332, %fd2034, %fd2037;
	max.f64 	%fd2333, %fd2332, %fd2064;
	max.f64 	%fd2334, %fd2333, %fd2067;
	st.local.f64 	[%rd94+68032], %fd2334;
	ld.local.f64 	%fd2335, [%rd14+55248];
	ld.local.f64 	%fd2336, [%rd14+55256];
	max.f64 	%fd2337, %fd2335, %fd2336;
	ld.local.f64 	%fd2338, [%rd14+55328];
	max.f64 	%fd2339, %fd2337, %fd2338;
	ld.local.f64 	%fd2340, [%rd14+55336];
	max.f64 	%fd2341, %fd2339, %fd2340;
	st.local.f64 	[%rd94+68040], %fd2341;
	ld.local.f64 	%fd2342, [%rd14+55264];
	ld.local.f64 	%fd2343, [%rd14+55272];
	max.f64 	%fd2344, %fd2342, %fd2343;
	ld.local.f64 	%fd2345, [%rd14+55344];
	max.f64 	%fd2346, %fd2344, %fd2345;
	ld.local.f64 	%fd2347, [%rd14+55352];
	max.f64 	%fd2348, %fd2346, %fd2347;
	st.local.f64 	[%rd94+68048], %fd2348;
	ld.local.f64 	%fd2349, [%rd14+55280];
	ld.local.f64 	%fd2350, [%rd14+55288];
	max.f64 	%fd2351, %fd2349, %fd2350;
	ld.local.f64 	%fd2352, [%rd14+55360];
	max.f64 	%fd2353, %fd2351, %fd2352;
	ld.local.f64 	%fd2354, [%rd14+55368];
	max.f64 	%fd2355, %fd2353, %fd2354;
	st.local.f64 	[%rd94+68056], %fd2355;
	ld.local.f64 	%fd2356, [%rd14+55296];
	ld.local.f64 	%fd2357, [%rd14+55304];
	max.f64 	%fd2358, %fd2356, %fd2357;
	ld.local.f64 	%fd2359, [%rd14+55376];
	max.f64 	%fd2360, %fd2358, %fd2359;
	ld.local.f64 	%fd2361, [%rd14+55384];
	max.f64 	%fd2362, %fd2360, %fd2361;
	st.local.f64 	[%rd94+68064], %fd2362;
	ld.local.f64 	%fd2363, [%rd14+55392];
	ld.local.f64 	%fd2364, [%rd14+55400];
	max.f64 	%fd2365, %fd2363, %fd2364;
	ld.local.f64 	%fd2366, [%rd14+55472];
	max.f64 	%fd2367, %fd2365, %fd2366;
	ld.local.f64 	%fd2368, [%rd14+55480];
	max.f64 	%fd2369, %fd2367, %fd2368;
	st.local.f64 	[%rd94+68072], %fd2369;
	ld.local.f64 	%fd2370, [%rd14+55408];
	ld.local.f64 	%fd2371, [%rd14+55416];
	max.f64 	%fd2372, %fd2370, %fd2371;
	ld.local.f64 	%fd2373, [%rd14+55488];
	max.f64 	%fd2374, %fd2372, %fd2373;
	ld.local.f64 	%fd2375, [%rd14+55496];
	max.f64 	%fd2376, %fd2374, %fd2375;
	st.local.f64 	[%rd94+68080], %fd2376;
	ld.local.f64 	%fd2377, [%rd14+55424];
	ld.local.f64 	%fd2378, [%rd14+55432];
	max.f64 	%fd2379, %fd2377, %fd2378;
	ld.local.f64 	%fd2380, [%rd14+55504];
	max.f64 	%fd2381, %fd2379, %fd2380;
	ld.local.f64 	%fd2382, [%rd14+55512];
	max.f64 	%fd2383, %fd2381, %fd2382;
	st.local.f64 	[%rd94+68088], %fd2383;
	ld.local.f64 	%fd2384, [%rd14+55440];
	ld.local.f64 	%fd2385, [%rd14+55448];
	max.f64 	%fd2386, %fd2384, %fd2385;
	ld.local.f64 	%fd2387, [%rd14+55520];
	max.f64 	%fd2388, %fd2386, %fd2387;
	ld.local.f64 	%fd2389, [%rd14+55528];
	max.f64 	%fd2390, %fd2388, %fd2389;
	st.local.f64 	[%rd94+68096], %fd2390;
	ld.local.f64 	%fd2391, [%rd14+55456];
	ld.local.f64 	%fd2392, [%rd14+55464];
	max.f64 	%fd2393, %fd2391, %fd2392;
	ld.local.f64 	%fd2394, [%rd14+55536];
	max.f64 	%fd2395, %fd2393, %fd2394;
	ld.local.f64 	%fd2396, [%rd14+55544];
	max.f64 	%fd2397, %fd2395, %fd2396;
	st.local.f64 	[%rd94+68104], %fd2397;
	ld.local.f64 	%fd2398, [%rd14+55552];
	ld.local.f64 	%fd2399, [%rd14+55560];
	max.f64 	%fd2400, %fd2398, %fd2399;
	ld.local.f64 	%fd2401, [%rd14+55632];
	max.f64 	%fd2402, %fd2400, %fd2401;
	ld.local.f64 	%fd2403, [%rd14+55640];
	max.f64 	%fd2404, %fd2402, %fd2403;
	st.local.f64 	[%rd94+68112], %fd2404;
	ld.local.f64 	%fd2405, [%rd14+55568];
	ld.local.f64 	%fd2406, [%rd14+55576];
	max.f64 	%fd2407, %fd2405, %fd2406;
	ld.local.f64 	%fd2408, [%rd14+55648];
	max.f64 	%fd2409, %fd2407, %fd2408;
	ld.local.f64 	%fd2410, [%rd14+55656];
	max.f64 	%fd2411, %fd2409, %fd2410;
	st.local.f64 	[%rd94+68120], %fd2411;
	ld.local.f64 	%fd2412, [%rd14+55584];
	ld.local.f64 	%fd2413, [%rd14+55592];
	max.f64 	%fd2414, %fd2412, %fd2413;
	ld.local.f64 	%fd2415, [%rd14+55664];
	max.f64 	%fd2416, %fd2414, %fd2415;
	ld.local.f64 	%fd2417, [%rd14+55672];
	max.f64 	%fd2418, %fd2416, %fd2417;
	st.local.f64 	[%rd94+68128], %fd2418;
	ld.local.f64 	%fd2419, [%rd14+55600];
	ld.local.f64 	%fd2420, [%rd14+55608];
	max.f64 	%fd2421, %fd2419, %fd2420;
	ld.local.f64 	%fd2422, [%rd14+55680];
	max.f64 	%fd2423, %fd2421, %fd2422;
	ld.local.f64 	%fd2424, [%rd14+55688];
	max.f64 	%fd2425, %fd2423, %fd2424;
	st.local.f64 	[%rd94+68136], %fd2425;
	ld.local.f64 	%fd2426, [%rd14+55616];
	ld.local.f64 	%fd2427, [%rd14+55624];
	max.f64 	%fd2428, %fd2426, %fd2427;
	ld.local.f64 	%fd2429, [%rd14+55696];
	max.f64 	%fd2430, %fd2428, %fd2429;
	ld.local.f64 	%fd2431, [%rd14+55704];
	max.f64 	%fd2432, %fd2430, %fd2431;
	st.local.f64 	[%rd94+68144], %fd2432;
	ld.local.f64 	%fd2433, [%rd14+55712];
	ld.local.f64 	%fd2434, [%rd14+55720];
	max.f64 	%fd2435, %fd2433, %fd2434;
	ld.local.f64 	%fd2436, [%rd14+55792];
	max.f64 	%fd2437, %fd2435, %fd2436;
	ld.local.f64 	%fd2438, [%rd14+55800];
	max.f64 	%fd2439, %fd2437, %fd2438;
	st.local.f64 	[%rd94+68152], %fd2439;
	ld.local.f64 	%fd2440, [%rd14+55728];
	ld.local.f64 	%fd2441, [%rd14+55736];
	max.f64 	%fd2442, %fd2440, %fd2441;
	ld.local.f64 	%fd2443, [%rd14+55808];
	max.f64 	%fd2444, %fd2442, %fd2443;
	ld.local.f64 	%fd2445, [%rd14+55816];
	max.f64 	%fd2446, %fd2444, %fd2445;
	st.local.f64 	[%rd94+68160], %fd2446;
	ld.local.f64 	%fd2447, [%rd14+55744];
	ld.local.f64 	%fd2448, [%rd14+55752];
	max.f64 	%fd2449, %fd2447, %fd2448;
	ld.local.f64 	%fd2450, [%rd14+55824];
	max.f64 	%fd2451, %fd2449, %fd2450;
	ld.local.f64 	%fd2452, [%rd14+55832];
	max.f64 	%fd2453, %fd2451, %fd2452;
	st.local.f64 	[%rd94+68168], %fd2453;
	ld.local.f64 	%fd2454, [%rd14+55760];
	ld.local.f64 	%fd2455, [%rd14+55768];
	max.f64 	%fd2456, %fd2454, %fd2455;
	ld.local.f64 	%fd2457, [%rd14+55840];
	max.f64 	%fd2458, %fd2456, %fd2457;
	ld.local.f64 	%fd2459, [%rd14+55848];
	max.f64 	%fd2460, %fd2458, %fd2459;
	st.local.f64 	[%rd94+68176], %fd2460;
	ld.local.f64 	%fd2461, [%rd14+55776];
	ld.local.f64 	%fd2462, [%rd14+55784];
	max.f64 	%fd2463, %fd2461, %fd2462;
	ld.local.f64 	%fd2464, [%rd14+55856];
	max.f64 	%fd2465, %fd2463, %fd2464;
	ld.local.f64 	%fd2466, [%rd14+55864];
	max.f64 	%fd2467, %fd2465, %fd2466;
	st.local.f64 	[%rd94+68184], %fd2467;
	ld.local.f64 	%fd2468, [%rd14+55872];
	ld.local.f64 	%fd2469, [%rd14+55880];
	max.f64 	%fd2470, %fd2468, %fd2469;
	ld.local.f64 	%fd2471, [%rd14+55952];
	max.f64 	%fd2472, %fd2470, %fd2471;
	ld.local.f64 	%fd2473, [%rd14+55960];
	max.f64 	%fd2474, %fd2472, %fd2473;
	st.local.f64 	[%rd94+68192], %fd2474;
	ld.local.f64 	%fd2475, [%rd14+55888];
	ld.local.f64 	%fd2476, [%rd14+55896];
	max.f64 	%fd2477, %fd2475, %fd2476;
	ld.local.f64 	%fd2478, [%rd14+55968];
	max.f64 	%fd2479, %fd2477, %fd2478;
	ld.local.f64 	%fd2480, [%rd14+55976];
	max.f64 	%fd2481, %fd2479, %fd2480;
	st.local.f64 	[%rd94+68200], %fd2481;
	ld.local.f64 	%fd2482, [%rd14+55904];
	ld.local.f64 	%fd2483, [%rd14+55912];
	max.f64 	%fd2484, %fd2482, %fd2483;
	ld.local.f64 	%fd2485, [%rd14+55984];
	max.f64 	%fd2486, %fd2484, %fd2485;
	ld.local.f64 	%fd2487, [%rd14+55992];
	max.f64 	%fd2488, %fd2486, %fd2487;
	st.local.f64 	[%rd94+68208], %fd2488;
	ld.local.f64 	%fd2489, [%rd14+55920];
	ld.local.f64 	%fd2490, [%rd14+55928];
	max.f64 	%fd2491, %fd2489, %fd2490;
	ld.local.f64 	%fd2492, [%rd14+56000];
	max.f64 	%fd2493, %fd2491, %fd2492;
	ld.local.f64 	%fd2494, [%rd14+56008];
	max.f64 	%fd2495, %fd2493, %fd2494;
	st.local.f64 	[%rd94+68216], %fd2495;
	ld.local.f64 	%fd2496, [%rd14+55936];
	ld.local.f64 	%fd2497, [%rd14+55944];
	max.f64 	%fd2498, %fd2496, %fd2497;
	ld.local.f64 	%fd2499, [%rd14+56016];
	max.f64 	%fd2500, %fd2498, %fd2499;
	ld.local.f64 	%fd2501, [%rd14+56024];
	max.f64 	%fd2502, %fd2500, %fd2501;
	st.local.f64 	[%rd94+68224], %fd2502;
	add.s32 	%r146, %r146, 1;
	setp.eq.s32 	%p22, %r146, 16;
	@%p22 bra 	$L__BB0_43;
	bra.uni 	$L__BB0_18;
$L__BB0_43:
	ld.param.u64 	%rd105, [_Z16predict_kernel_qPA28_A28_KhPK11LeNet5QuantPh_param_1];
	add.s64 	%rd16, %rd3, 68224;
	cvta.to.global.u64 	%rd17, %rd105;
	add.s64 	%rd18, %rd17, 2574;
	mov.b32 	%r159, 0;
$L__BB0_44:
	cvt.u64.u32 	%rd19, %r159;
	mul.wide.u32 	%rd95, %r159, 8;
	add.s64 	%rd20, %rd3, %rd95;
	ld.local.f64 	%fd2990, [%rd20+71232];
	mul.wide.u32 	%rd96, %r159, 25;
	add.s64 	%rd110, %rd18, %rd96;
	mov.b32 	%r160, 0;
	mov.u64 	%rd111, %rd16;
$L__BB0_45:
	ld.local.f64 	%fd2503, [%rd111+-192];
	ld.global.s8 	%rs234, [%rd110+-24];
	cvt.rn.f64.s16 	%fd2504, %rs234;
	div.rn.f64 	%fd2505, %fd2504, 0d405FC00000000000;
	fma.rn.f64 	%fd2506, %fd2503, %fd2505, 0d0000000000000000;
	ld.local.f64 	%fd2507, [%rd111+-184];
	ld.global.s8 	%rs235, [%rd110+-23];
	cvt.rn.f64.s16 	%fd2508, %rs235;
	div.rn.f64 	%fd2509, %fd2508, 0d405FC00000000000;
	fma.rn.f64 	%fd2510, %fd2507, %fd2509, %fd2506;
	ld.local.f64 	%fd2511, [%rd111+-176];
	ld.global.s8 	%rs236, [%rd110+-22];
	cvt.rn.f64.s16 	%fd2512, %rs236;
	div.rn.f64 	%fd2513, %fd2512, 0d405FC00000000000;
	fma.rn.f64 	%fd2514, %fd2511, %fd2513, %fd2510;
	ld.local.f64 	%fd2515, [%rd111+-168];
	ld.global.s8 	%rs237, [%rd110+-21];
	cvt.rn.f64.s16 	%fd2516, %rs237;
	div.rn.f64 	%fd2517, %fd2516, 0d405FC00000000000;
	fma.rn.f64 	%fd2518, %fd2515, %fd2517, %fd2514;
	ld.local.f64 	%fd2519, [%rd111+-160];
	ld.global.s8 	%rs238, [%rd110+-20];
	cvt.rn.f64.s16 	%fd2520, %rs238;
	div.rn.f64 	%fd2521, %fd2520, 0d405FC00000000000;
	fma.rn.f64 	%fd2522, %fd2519, %fd2521, %fd2518;
	ld.local.f64 	%fd2523, [%rd111+-152];
	ld.global.s8 	%rs239, [%rd110+-19];
	cvt.rn.f64.s16 	%fd2524, %rs239;
	div.rn.f64 	%fd2525, %fd2524, 0d405FC00000000000;
	fma.rn.f64 	%fd2526, %fd2523, %fd2525, %fd2522;
	ld.local.f64 	%fd2527, [%rd111+-144];
	ld.global.s8 	%rs240, [%rd110+-18];
	cvt.rn.f64.s16 	%fd2528, %rs240;
	div.rn.f64 	%fd2529, %fd2528, 0d405FC00000000000;
	fma.rn.f64 	%fd2530, %fd2527, %fd2529, %fd2526;
	ld.local.f64 	%fd2531, [%rd111+-136];
	ld.global.s8 	%rs241, [%rd110+-17];
	cvt.rn.f64.s16 	%fd2532, %rs241;
	div.rn.f64 	%fd2533, %fd2532, 0d405FC00000000000;
	fma.rn.f64 	%fd2534, %fd2531, %fd2533, %fd2530;
	ld.local.f64 	%fd2535, [%rd111+-128];
	ld.global.s8 	%rs242, [%rd110+-16];
	cvt.rn.f64.s16 	%fd2536, %rs242;
	div.rn.f64 	%fd2537, %fd2536, 0d405FC00000000000;
	fma.rn.f64 	%fd2538, %fd2535, %fd2537, %fd2534;
	ld.local.f64 	%fd2539, [%rd111+-120];
	ld.global.s8 	%rs243, [%rd110+-15];
	cvt.rn.f64.s16 	%fd2540, %rs243;
	div.rn.f64 	%fd2541, %fd2540, 0d405FC00000000000;
	fma.rn.f64 	%fd2542, %fd2539, %fd2541, %fd2538;
	ld.local.f64 	%fd2543, [%rd111+-112];
	ld.global.s8 	%rs244, [%rd110+-14];
	cvt.rn.f64.s16 	%fd2544, %rs244;
	div.rn.f64 	%fd2545, %fd2544, 0d405FC00000000000;
	fma.rn.f64 	%fd2546, %fd2543, %fd2545, %fd2542;
	ld.local.f64 	%fd2547, [%rd111+-104];
	ld.global.s8 	%rs245, [%rd110+-13];
	cvt.rn.f64.s16 	%fd2548, %rs245;
	div.rn.f64 	%fd2549, %fd2548, 0d405FC00000000000;
	fma.rn.f64 	%fd2550, %fd2547, %fd2549, %fd2546;
	ld.local.f64 	%fd2551, [%rd111+-96];
	ld.global.s8 	%rs246, [%rd110+-12];
	cvt.rn.f64.s16 	%fd2552, %rs246;
	div.rn.f64 	%fd2553, %fd2552, 0d405FC00000000000;
	fma.rn.f64 	%fd2554, %fd2551, %fd2553, %fd2550;
	ld.local.f64 	%fd2555, [%rd111+-88];
	ld.global.s8 	%rs247, [%rd110+-11];
	cvt.rn.f64.s16 	%fd2556, %rs247;
	div.rn.f64 	%fd2557, %fd2556, 0d405FC00000000000;
	fma.rn.f64 	%fd2558, %fd2555, %fd2557, %fd2554;
	ld.local.f64 	%fd2559, [%rd111+-80];
	ld.global.s8 	%rs248, [%rd110+-10];
	cvt.rn.f64.s16 	%fd2560, %rs248;
	div.rn.f64 	%fd2561, %fd2560, 0d405FC00000000000;
	fma.rn.f64 	%fd2562, %fd2559, %fd2561, %fd2558;
	ld.local.f64 	%fd2563, [%rd111+-72];
	ld.global.s8 	%rs249, [%rd110+-9];
	cvt.rn.f64.s16 	%fd2564, %rs249;
	div.rn.f64 	%fd2565, %fd2564, 0d405FC00000000000;
	fma.rn.f64 	%fd2566, %fd2563, %fd2565, %fd2562;
	ld.local.f64 	%fd2567, [%rd111+-64];
	ld.global.s8 	%rs250, [%rd110+-8];
	cvt.rn.f64.s16 	%fd2568, %rs250;
	div.rn.f64 	%fd2569, %fd2568, 0d405FC00000000000;
	fma.rn.f64 	%fd2570, %fd2567, %fd2569, %fd2566;
	ld.local.f64 	%fd2571, [%rd111+-56];
	ld.global.s8 	%rs251, [%rd110+-7];
	cvt.rn.f64.s16 	%fd2572, %rs251;
	div.rn.f64 	%fd2573, %fd2572, 0d405FC00000000000;
	fma.rn.f64 	%fd2574, %fd2571, %fd2573, %fd2570;
	ld.local.f64 	%fd2575, [%rd111+-48];
	ld.global.s8 	%rs252, [%rd110+-6];
	cvt.rn.f64.s16 	%fd2576, %rs252;
	div.rn.f64 	%fd2577, %fd2576, 0d405FC00000000000;
	fma.rn.f64 	%fd2578, %fd2575, %fd2577, %fd2574;
	ld.local.f64 	%fd2579, [%rd111+-40];
	ld.global.s8 	%rs253, [%rd110+-5];
	cvt.rn.f64.s16 	%fd2580, %rs253;
	div.rn.f64 	%fd2581, %fd2580, 0d405FC00000000000;
	fma.rn.f64 	%fd2582, %fd2579, %fd2581, %fd2578;
	ld.local.f64 	%fd2583, [%rd111+-32];
	ld.global.s8 	%rs254, [%rd110+-4];
	cvt.rn.f64.s16 	%fd2584, %rs254;
	div.rn.f64 	%fd2585, %fd2584, 0d405FC00000000000;
	fma.rn.f64 	%fd2586, %fd2583, %fd2585, %fd2582;
	ld.local.f64 	%fd2587, [%rd111+-24];
	ld.global.s8 	%rs255, [%rd110+-3];
	cvt.rn.f64.s16 	%fd2588, %rs255;
	div.rn.f64 	%fd2589, %fd2588, 0d405FC00000000000;
	fma.rn.f64 	%fd2590, %fd2587, %fd2589, %fd2586;
	ld.local.f64 	%fd2591, [%rd111+-16];
	ld.global.s8 	%rs256, [%rd110+-2];
	cvt.rn.f64.s16 	%fd2592, %rs256;
	div.rn.f64 	%fd2593, %fd2592, 0d405FC00000000000;
	fma.rn.f64 	%fd2594, %fd2591, %fd2593, %fd2590;
	ld.local.f64 	%fd2595, [%rd111+-8];
	ld.global.s8 	%rs257, [%rd110+-1];
	cvt.rn.f64.s16 	%fd2596, %rs257;
	div.rn.f64 	%fd2597, %fd2596, 0d405FC00000000000;
	fma.rn.f64 	%fd2598, %fd2595, %fd2597, %fd2594;
	ld.local.f64 	%fd2599, [%rd111];
	ld.global.s8 	%rs258, [%rd110];
	cvt.rn.f64.s16 	%fd2600, %rs258;
	div.rn.f64 	%fd2601, %fd2600, 0d405FC00000000000;
	fma.rn.f64 	%fd2602, %fd2599, %fd2601, %fd2598;
	add.f64 	%fd2990, %fd2602, %fd2990;
	st.local.f64 	[%rd20+71232], %fd2990;
	add.s32 	%r160, %r160, 1;
	add.s64 	%rd111, %rd111, 200;
	add.s64 	%rd110, %rd110, 3000;
	setp.ne.s32 	%p23, %r160, 16;
	@%p23 bra 	$L__BB0_45;
	cvt.u32.u64 	%r133, %rd19;
	mad.lo.s64 	%rd97, %rd19, 25, %rd17;
	mad.lo.s64 	%rd98, %rd19, -24, %rd97;
	ld.global.s8 	%rs259, [%rd98+51772];
	cvt.rn.f64.s16 	%fd2603, %rs259;
	div.rn.f64 	%fd2604, %fd2603, 0d405FC00000000000;
	add.f64 	%fd2605, %fd2990, %fd2604;
	max.f64 	%fd2606, %fd2605, 0d0000000000000000;
	st.local.f64 	[%rd20+71232], %fd2606;
	add.s32 	%r159, %r133, 1;
	setp.ne.s32 	%p24, %r159, 120;
	@%p24 bra 	$L__BB0_44;
	ld.param.u64 	%rd106, [_Z16predict_kernel_qPA28_A28_KhPK11LeNet5QuantPh_param_1];
	ld.local.f64 	%fd186, [%rd3+71232];
	ld.local.f64 	%fd187, [%rd3+71240];
	ld.local.f64 	%fd188, [%rd3+71248];
	ld.local.f64 	%fd189, [%rd3+71256];
	ld.local.f64 	%fd190, [%rd3+71264];
	ld.local.f64 	%fd191, [%rd3+71272];
	ld.local.f64 	%fd192, [%rd3+71280];
	ld.local.f64 	%fd193, [%rd3+71288];
	ld.local.f64 	%fd194, [%rd3+71296];
	ld.local.f64 	%fd195, [%rd3+71304];
	ld.local.f64 	%fd196, [%rd3+71312];
	ld.local.f64 	%fd197, [%rd3+71320];
	ld.local.f64 	%fd198, [%rd3+71328];
	ld.local.f64 	%fd199, [%rd3+71336];
	ld.local.f64 	%fd200, [%rd3+71344];
	ld.local.f64 	%fd201, [%rd3+71352];
	ld.local.f64 	%fd202, [%rd3+71360];
	ld.local.f64 	%fd203, [%rd3+71368];
	ld.local.f64 	%fd204, [%rd3+71376];
	ld.local.f64 	%fd205, [%rd3+71384];
	ld.local.f64 	%fd206, [%rd3+71392];
	ld.local.f64 	%fd207, [%rd3+71400];
	ld.local.f64 	%fd208, [%rd3+71408];
	ld.local.f64 	%fd209, [%rd3+71416];
	ld.local.f64 	%fd210, [%rd3+71424];
	ld.local.f64 	%fd211, [%rd3+71432];
	ld.local.f64 	%fd212, [%rd3+71440];
	ld.local.f64 	%fd213, [%rd3+71448];
	ld.local.f64 	%fd214, [%rd3+71456];
	ld.local.f64 	%fd215, [%rd3+71464];
	ld.local.f64 	%fd216, [%rd3+71472];
	ld.local.f64 	%fd217, [%rd3+71480];
	ld.local.f64 	%fd218, [%rd3+71488];
	ld.local.f64 	%fd219, [%rd3+71496];
	ld.local.f64 	%fd220, [%rd3+71504];
	ld.local.f64 	%fd221, [%rd3+71512];
	ld.local.f64 	%fd222, [%rd3+71520];
	ld.local.f64 	%fd223, [%rd3+71528];
	ld.local.f64 	%fd224, [%rd3+71536];
	ld.local.f64 	%fd225, [%rd3+71544];
	ld.local.f64 	%fd226, [%rd3+71552];
	ld.local.f64 	%fd227, [%rd3+71560];
	ld.local.f64 	%fd228, [%rd3+71568];
	ld.local.f64 	%fd229, [%rd3+71576];
	ld.local.f64 	%fd230, [%rd3+71584];
	ld.local.f64 	%fd231, [%rd3+71592];
	ld.local.f64 	%fd232, [%rd3+71600];
	ld.local.f64 	%fd233, [%rd3+71608];
	ld.local.f64 	%fd234, [%rd3+71616];
	ld.local.f64 	%fd235, [%rd3+71624];
	ld.local.f64 	%fd236, [%rd3+71632];
	ld.local.f64 	%fd237, [%rd3+71640];
	ld.local.f64 	%fd238, [%rd3+71648];
	ld.local.f64 	%fd239, [%rd3+71656];
	ld.local.f64 	%fd240, [%rd3+71664];
	ld.local.f64 	%fd241, [%rd3+71672];
	ld.local.f64 	%fd242, [%rd3+71680];
	ld.local.f64 	%fd243, [%rd3+71688];
	ld.local.f64 	%fd244, [%rd3+71696];
	ld.local.f64 	%fd245, [%rd3+71704];
	ld.local.f64 	%fd246, [%rd3+71712];
	ld.local.f64 	%fd247, [%rd3+71720];
	ld.local.f64 	%fd248, [%rd3+71728];
	ld.local.f64 	%fd249, [%rd3+71736];
	ld.local.f64 	%fd250, [%rd3+71744];
	ld.local.f64 	%fd251, [%rd3+71752];
	ld.local.f64 	%fd252, [%rd3+71760];
	ld.local.f64 	%fd253, [%rd3+71768];
	ld.local.f64 	%fd254, [%rd3+71776];
	ld.local.f64 	%fd255, [%rd3+71784];
	ld.local.f64 	%fd256, [%rd3+71792];
	ld.local.f64 	%fd257, [%rd3+71800];
	ld.local.f64 	%fd258, [%rd3+71808];
	ld.local.f64 	%fd259, [%rd3+71816];
	ld.local.f64 	%fd260, [%rd3+71824];
	ld.local.f64 	%fd261, [%rd3+71832];
	ld.local.f64 	%fd262, [%rd3+71840];
	ld.local.f64 	%fd263, [%rd3+71848];
	ld.local.f64 	%fd264, [%rd3+71856];
	ld.local.f64 	%fd265, [%rd3+71864];
	ld.local.f64 	%fd266, [%rd3+71872];
	ld.local.f64 	%fd267, [%rd3+71880];
	ld.local.f64 	%fd268, [%rd3+71888];
	ld.local.f64 	%fd269, [%rd3+71896];
	ld.local.f64 	%fd270, [%rd3+71904];
	ld.local.f64 	%fd271, [%rd3+71912];
	ld.local.f64 	%fd272, [%rd3+71920];
	ld.local.f64 	%fd273, [%rd3+71928];
	ld.local.f64 	%fd274, [%rd3+71936];
	ld.local.f64 	%fd275, [%rd3+71944];
	ld.local.f64 	%fd276, [%rd3+71952];
	ld.local.f64 	%fd277, [%rd3+71960];
	ld.local.f64 	%fd278, [%rd3+71968];
	ld.local.f64 	%fd279, [%rd3+71976];
	ld.local.f64 	%fd280, [%rd3+71984];
	ld.local.f64 	%fd281, [%rd3+71992];
	ld.local.f64 	%fd282, [%rd3+72000];
	ld.local.f64 	%fd283, [%rd3+72008];
	ld.local.f64 	%fd284, [%rd3+72016];
	ld.local.f64 	%fd285, [%rd3+72024];
	ld.local.f64 	%fd286, [%rd3+72032];
	ld.local.f64 	%fd287, [%rd3+72040];
	ld.local.f64 	%fd288, [%rd3+72048];
	ld.local.f64 	%fd289, [%rd3+72056];
	ld.local.f64 	%fd290, [%rd3+72064];
	ld.local.f64 	%fd291, [%rd3+72072];
	ld.local.f64 	%fd292, [%rd3+72080];
	ld.local.f64 	%fd293, [%rd3+72088];
	ld.local.f64 	%fd294, [%rd3+72096];
	ld.local.f64 	%fd295, [%rd3+72104];
	ld.local.f64 	%fd296, [%rd3+72112];
	ld.local.f64 	%fd297, [%rd3+72120];
	ld.local.f64 	%fd298, [%rd3+72128];
	ld.local.f64 	%fd299, [%rd3+72136];
	ld.local.f64 	%fd300, [%rd3+72144];
	ld.local.f64 	%fd301, [%rd3+72152];
	ld.local.f64 	%fd302, [%rd3+72160];
	ld.local.f64 	%fd303, [%rd3+72168];
	ld.local.f64 	%fd304, [%rd3+72176];
	ld.local.f64 	%fd305, [%rd3+72184];
	add.s64 	%rd113, %rd3, 72192;
	cvta.to.global.u64 	%rd99, %rd106;
	add.s64 	%rd112, %rd99, 50550;
	mov.b32 	%r161, 0;
$L__BB0_48:
	ld.global.s8 	%rs260, [%rd112+1342];
	cvt.rn.f64.s16 	%fd2607, %rs260;
	div.rn.f64 	%fd2608, %fd2607, 0d405FC00000000000;
	ld.global.s8 	%rs261, [%rd112];
	cvt.rn.f64.s16 	%fd2609, %rs261;
	div.rn.f64 	%fd2610, %fd2609, 0d405FC00000000000;
	fma.rn.f64 	%fd2611, %fd186, %fd2610, %fd2608;
	ld.global.s8 	%rs262, [%rd112+10];
	cvt.rn.f64.s16 	%fd2612, %rs262;
	div.rn.f64 	%fd2613, %fd2612, 0d405FC00000000000;
	fma.rn.f64 	%fd2614, %fd187, %fd2613, %fd2611;
	ld.global.s8 	%rs263, [%rd112+20];
	cvt.rn.f64.s16 	%fd2615, %rs263;
	div.rn.f64 	%fd2616, %fd2615, 0d405FC00000000000;
	fma.rn.f64 	%fd2617, %fd188, %fd2616, %fd2614;
	ld.global.s8 	%rs264, [%rd112+30];
	cvt.rn.f64.s16 	%fd2618, %rs264;
	div.rn.f64 	%fd2619, %fd2618, 0d405FC00000000000;
	fma.rn.f64 	%fd2620, %fd189, %fd2619, %fd2617;
	ld.global.s8 	%rs265, [%rd112+40];
	cvt.rn.f64.s16 	%fd2621, %rs265;
	div.rn.f64 	%fd2622, %fd2621, 0d405FC00000000000;
	fma.rn.f64 	%fd2623, %fd190, %fd2622, %fd2620;
	ld.global.s8 	%rs266, [%rd112+50];
	cvt.rn.f64.s16 	%fd2624, %rs266;
	div.rn.f64 	%fd2625, %fd2624, 0d405FC00000000000;
	fma.rn.f64 	%fd2626, %fd191, %fd2625, %fd2623;
	ld.global.s8 	%rs267, [%rd112+60];
	cvt.rn.f64.s16 	%fd2627, %rs267;
	div.rn.f64 	%fd2628, %fd2627, 0d405FC00000000000;
	fma.rn.f64 	%fd2629, %fd192, %fd2628, %fd2626;
	ld.global.s8 	%rs268, [%rd112+70];
	cvt.rn.f64.s16 	%fd2630, %rs268;
	div.rn.f64 	%fd2631, %fd2630, 0d405FC00000000000;
	fma.rn.f64 	%fd2632, %fd193, %fd2631, %fd2629;
	ld.global.s8 	%rs269, [%rd112+80];
	cvt.rn.f64.s16 	%fd2633, %rs269;
	div.rn.f64 	%fd2634, %fd2633, 0d405FC00000000000;
	fma.rn.f64 	%fd2635, %fd194, %fd2634, %fd2632;
	ld.global.s8 	%rs270, [%rd112+90];
	cvt.rn.f64.s16 	%fd2636, %rs270;
	div.rn.f64 	%fd2637, %fd2636, 0d405FC00000000000;
	fma.rn.f64 	%fd2638, %fd195, %fd2637, %fd2635;
	ld.global.s8 	%rs271, [%rd112+100];
	cvt.rn.f64.s16 	%fd2639, %rs271;
	div.rn.f64 	%fd2640, %fd2639, 0d405FC00000000000;
	fma.rn.f64 	%fd2641, %fd196, %fd2640, %fd2638;
	ld.global.s8 	%rs272, [%rd112+110];
	cvt.rn.f64.s16 	%fd2642, %rs272;
	div.rn.f64 	%fd2643, %fd2642, 0d405FC00000000000;
	fma.rn.f64 	%fd2644, %fd197, %fd2643, %fd2641;
	ld.global.s8 	%rs273, [%rd112+120];
	cvt.rn.f64.s16 	%fd2645, %rs273;
	div.rn.f64 	%fd2646, %fd2645, 0d405FC00000000000;
	fma.rn.f64 	%fd2647, %fd198, %fd2646, %fd2644;
	ld.global.s8 	%rs274, [%rd112+130];
	cvt.rn.f64.s16 	%fd2648, %rs274;
	div.rn.f64 	%fd2649, %fd2648, 0d405FC00000000000;
	fma.rn.f64 	%fd2650, %fd199, %fd2649, %fd2647;
	ld.global.s8 	%rs275, [%rd112+140];
	cvt.rn.f64.s16 	%fd2651, %rs275;
	div.rn.f64 	%fd2652, %fd2651, 0d405FC00000000000;
	fma.rn.f64 	%fd2653, %fd200, %fd2652, %fd2650;
	ld.global.s8 	%rs276, [%rd112+150];
	cvt.rn.f64.s16 	%fd2654, %rs276;
	div.rn.f64 	%fd2655, %fd2654, 0d405FC00000000000;
	fma.rn.f64 	%fd2656, %fd201, %fd2655, %fd2653;
	ld.global.s8 	%rs277, [%rd112+160];
	cvt.rn.f64.s16 	%fd2657, %rs277;
	div.rn.f64 	%fd2658, %fd2657, 0d405FC00000000000;
	fma.rn.f64 	%fd2659, %fd202, %fd2658, %fd2656;
	ld.global.s8 	%rs278, [%rd112+170];
	cvt.rn.f64.s16 	%fd2660, %rs278;
	div.rn.f64 	%fd2661, %fd2660, 0d405FC00000000000;
	fma.rn.f64 	%fd2662, %fd203, %fd2661, %fd2659;
	ld.global.s8 	%rs279, [%rd112+180];
	cvt.rn.f64.s16 	%fd2663, %rs279;
	div.rn.f64 	%fd2664, %fd2663, 0d405FC00000000000;
	fma.rn.f64 	%fd2665, %fd204, %fd2664, %fd2662;
	ld.global.s8 	%rs280, [%rd112+190];
	cvt.rn.f64.s16 	%fd2666, %rs280;
	div.rn.f64 	%fd2667, %fd2666, 0d405FC00000000000;
	fma.rn.f64 	%fd2668, %fd205, %fd2667, %fd2665;
	ld.global.s8 	%rs281, [%rd112+200];
	cvt.rn.f64.s16 	%fd2669, %rs281;
	div.rn.f64 	%fd2670, %fd2669, 0d405FC00000000000;
	fma.rn.f64 	%fd2671, %fd206, %fd2670, %fd2668;
	ld.global.s8 	%rs282, [%rd112+210];
	cvt.rn.f64.s16 	%fd2672, %rs282;
	div.rn.f64 	%fd2673, %fd2672, 0d405FC00000000000;
	fma.rn.f64 	%fd2674, %fd207, %fd2673, %fd2671;
	ld.global.s8 	%rs283, [%rd112+220];
	cvt.rn.f64.s16 	%fd2675, %rs283;
	div.rn.f64 	%fd2676, %fd2675, 0d405FC00000000000;
	fma.rn.f64 	%fd2677, %fd208, %fd2676, %fd2674;
	ld.global.s8 	%rs284, [%rd112+230];
	cvt.rn.f64.s16 	%fd2678, %rs284;
	div.rn.f64 	%fd2679, %fd2678, 0d405FC00000000000;
	fma.rn.f64 	%fd2680, %fd209, %fd2679, %fd2677;
	ld.global.s8 	%rs285, [%rd112+240];
	cvt.rn.f64.s16 	%fd2681, %rs285;
	div.rn.f64 	%fd2682, %fd2681, 0d405FC00000000000;
	fma.rn.f64 	%fd2683, %fd210, %fd2682, %fd2680;
	ld.global.s8 	%rs286, [%rd112+250];
	cvt.rn.f64.s16 	%fd2684, %rs286;
	div.rn.f64 	%fd2685, %fd2684, 0d405FC00000000000;
	fma.rn.f64 	%fd2686, %fd211, %fd2685, %fd2683;
	ld.global.s8 	%rs287, [%rd112+260];
	cvt.rn.f64.s16 	%fd2687, %rs287;
	div.rn.f64 	%fd2688, %fd2687, 0d405FC00000000000;
	fma.rn.f64 	%fd2689, %fd212, %fd2688, %fd2686;
	ld.global.s8 	%rs288, [%rd112+270];
	cvt.rn.f64.s16 	%fd2690, %rs288;
	div.rn.f64 	%fd2691, %fd2690, 0d405FC00000000000;
	fma.rn.f64 	%fd2692, %fd213, %fd2691, %fd2689;
	ld.global.s8 	%rs289, [%rd112+280];
	cvt.rn.f64.s16 	%fd2693, %rs289;
	div.rn.f64 	%fd2694, %fd2693, 0d405FC00000000000;
	fma.rn.f64 	%fd2695, %fd214, %fd2694, %fd2692;
	ld.global.s8 	%rs290, [%rd112+290];
	cvt.rn.f64.s16 	%fd2696, %rs290;
	div.rn.f64 	%fd2697, %fd2696, 0d405FC00000000000;
	fma.rn.f64 	%fd2698, %fd215, %fd2697, %fd2695;
	ld.global.s8 	%rs291, [%rd112+300];
	cvt.rn.f64.s16 	%fd2699, %rs291;
	div.rn.f64 	%fd2700, %fd2699, 0d405FC00000000000;
	fma.rn.f64 	%fd2701, %fd216, %fd2700, %fd2698;
	ld.global.s8 	%rs292, [%rd112+310];
	cvt.rn.f64.s16 	%fd2702, %rs292;
	div.rn.f64 	%fd2703, %fd2702, 0d405FC00000000000;
	fma.rn.f64 	%fd2704, %fd217, %fd2703, %fd2701;
	ld.global.s8 	%rs293, [%rd112+320];
	cvt.rn.f64.s16 	%fd2705, %rs293;
	div.rn.f64 	%fd2706, %fd2705, 0d405FC00000000000;
	fma.rn.f64 	%fd2707, %fd218, %fd2706, %fd2704;
	ld.global.s8 	%rs294, [%rd112+330];
	cvt.rn.f64.s16 	%fd2708, %rs294;
	div.rn.f64 	%fd2709, %fd2708, 0d405FC00000000000;
	fma.rn.f64 	%fd2710, %fd219, %fd2709, %fd2707;
	ld.global.s8 	%rs295, [%rd112+340];
	cvt.rn.f64.s16 	%fd2711, %rs295;
	div.rn.f64 	%fd2712, %fd2711, 0d405FC00000000000;
	fma.rn.f64 	%fd2713, %fd220, %fd2712, %fd2710;
	ld.global.s8 	%rs296, [%rd112+350];
	cvt.rn.f64.s16 	%fd2714, %rs296;
	div.rn.f64 	%fd2715, %fd2714, 0d405FC00000000000;
	fma.rn.f64 	%fd2716, %fd221, %fd2715, %fd2713;
	ld.global.s8 	%rs297, [%rd112+360];
	cvt.rn.f64.s16 	%fd2717, %rs297;
	div.rn.f64 	%fd2718, %fd2717, 0d405FC00000000000;
	fma.rn.f64 	%fd2719, %fd222, %fd2718, %fd2716;
	ld.global.s8 	%rs298, [%rd112+370];
	cvt.rn.f64.s16 	%fd2720, %rs298;
	div.rn.f64 	%fd2721, %fd2720, 0d405FC00000000000;
	fma.rn.f64 	%fd2722, %fd223, %fd2721, %fd2719;
	ld.global.s8 	%rs299, [%rd112+380];
	cvt.rn.f64.s16 	%fd2723, %rs299;
	div.rn.f64 	%fd2724, %fd2723, 0d405FC00000000000;
	fma.rn.f64 	%fd2725, %fd224, %fd2724, %fd2722;
	ld.global.s8 	%rs300, [%rd112+390];
	cvt.rn.f64.s16 	%fd2726, %rs300;
	div.rn.f64 	%fd2727, %fd2726, 0d405FC00000000000;
	fma.rn.f64 	%fd2728, %fd225, %fd2727, %fd2725;
	ld.global.s8 	%rs301, [%rd112+400];
	cvt.rn.f64.s16 	%fd2729, %rs301;
	div.rn.f64 	%fd2730, %fd2729, 0d405FC00000000000;
	fma.rn.f64 	%fd2731, %fd226, %fd2730, %fd2728;
	ld.global.s8 	%rs302, [%rd112+410];
	cvt.rn.f64.s16 	%fd2732, %rs302;
	div.rn.f64 	%fd2733, %fd2732, 0d405FC00000000000;
	fma.rn.f64 	%fd2734, %fd227, %fd2733, %fd2731;
	ld.global.s8 	%rs303, [%rd112+420];
	cvt.rn.f64.s16 	%fd2735, %rs303;
	div.rn.f64 	%fd2736, %fd2735, 0d405FC00000000000;
	fma.rn.f64 	%fd2737, %fd228, %fd2736, %fd2734;
	ld.global.s8 	%rs304, [%rd112+430];
	cvt.rn.f64.s16 	%fd2738, %rs304;
	div.rn.f64 	%fd2739, %fd2738, 0d405FC00000000000;
	fma.rn.f64 	%fd2740, %fd229, %fd2739, %fd2737;
	ld.global.s8 	%rs305, [%rd112+440];
	cvt.rn.f64.s16 	%fd2741, %rs305;
	div.rn.f64 	%fd2742, %fd2741, 0d405FC00000000000;
	fma.rn.f64 	%fd2743, %fd230, %fd2742, %fd2740;
	ld.global.s8 	%rs306, [%rd112+450];
	cvt.rn.f64.s16 	%fd2744, %rs306;
	div.rn.f64 	%fd2745, %fd2744, 0d405FC00000000000;
	fma.rn.f64 	%fd2746, %fd231, %fd2745, %fd2743;
	ld.global.s8 	%rs307, [%rd112+460];
	cvt.rn.f64.s16 	%fd2747, %rs307;
	div.rn.f64 	%fd2748, %fd2747, 0d405FC00000000000;
	fma.rn.f64 	%fd2749, %fd232, %fd2748, %fd2746;
	ld.global.s8 	%rs308, [%rd112+470];
	cvt.rn.f64.s16 	%fd2750, %rs308;
	div.rn.f64 	%fd2751, %fd2750, 0d405FC00000000000;
	fma.rn.f64 	%fd2752, %fd233, %fd2751, %fd2749;
	ld.global.s8 	%rs309, [%rd112+480];
	cvt.rn.f64.s16 	%fd2753, %rs309;
	div.rn.f64 	%fd2754, %fd2753, 0d405FC00000000000;
	fma.rn.f64 	%fd2755, %fd234, %fd2754, %fd2752;
	ld.global.s8 	%rs310, [%rd112+490];
	cvt.rn.f64.s16 	%fd2756, %rs310;
	div.rn.f64 	%fd2757, %fd2756, 0d405FC00000000000;
	fma.rn.f64 	%fd2758, %fd235, %fd2757, %fd2755;
	ld.global.s8 	%rs311, [%rd112+500];
	cvt.rn.f64.s16 	%fd2759, %rs311;
	div.rn.f64 	%fd2760, %fd2759, 0d405FC00000000000;
	fma.rn.f64 	%fd2761, %fd236, %fd2760, %fd2758;
	ld.global.s8 	%rs312, [%rd112+510];
	cvt.rn.f64.s16 	%fd2762, %rs312;
	div.rn.f64 	%fd2763, %fd2762, 0d405FC00000000000;
	fma.rn.f64 	%fd2764, %fd237, %fd2763, %fd2761;
	ld.global.s8 	%rs313, [%rd112+520];
	cvt.rn.f64.s16 	%fd2765, %rs313;
	div.rn.f64 	%fd2766, %fd2765, 0d405FC00000000000;
	fma.rn.f64 	%fd2767, %fd238, %fd2766, %fd2764;
	ld.global.s8 	%rs314, [%rd112+530];
	cvt.rn.f64.s16 	%fd2768, %rs314;
	div.rn.f64 	%fd2769, %fd2768, 0d405FC00000000000;
	fma.rn.f64 	%fd2770, %fd239, %fd2769, %fd2767;
	ld.global.s8 	%rs315, [%rd112+540];
	cvt.rn.f64.s16 	%fd2771, %rs315;
	div.rn.f64 	%fd2772, %fd2771, 0d405FC00000000000;
	fma.rn.f64 	%fd2773, %fd240, %fd2772, %fd2770;
	ld.global.s8 	%rs316, [%rd112+550];
	cvt.rn.f64.s16 	%fd2774, %rs316;
	div.rn.f64 	%fd2775, %fd2774, 0d405FC00000000000;
	fma.rn.f64 	%fd2776, %fd241, %fd2775, %fd2773;
	ld.global.s8 	%rs317, [%rd112+560];
	cvt.rn.f64.s16 	%fd2777, %rs317;
	div.rn.f64 	%fd2778, %fd2777, 0d405FC00000000000;
	fma.rn.f64 	%fd2779, %fd242, %fd2778, %fd2776;
	ld.global.s8 	%rs318, [%rd112+570];
	cvt.rn.f64.s16 	%fd2780, %rs318;
	div.rn.f64 	%fd2781, %fd2780, 0d405FC00000000000;
	fma.rn.f64 	%fd2782, %fd243, %fd2781, %fd2779;
	ld.global.s8 	%rs319, [%rd112+580];
	cvt.rn.f64.s16 	%fd2783, %rs319;
	div.rn.f64 	%fd2784, %fd2783, 0d405FC00000000000;
	fma.rn.f64 	%fd2785, %fd244, %fd2784, %fd2782;
	ld.global.s8 	%rs320, [%rd112+590];
	cvt.rn.f64.s16 	%fd2786, %rs320;
	div.rn.f64 	%fd2787, %fd2786, 0d405FC00000000000;
	fma.rn.f64 	%fd2788, %fd245, %fd2787, %fd2785;
	ld.global.s8 	%rs321, [%rd112+600];
	cvt.rn.f64.s16 	%fd2789, %rs321;
	div.rn.f64 	%fd2790, %fd2789, 0d405FC00000000000;
	fma.rn.f64 	%fd2791, %fd246, %fd2790, %fd2788;
	ld.global.s8 	%rs322, [%rd112+610];
	cvt.rn.f64.s16 	%fd2792, %rs322;
	div.rn.f64 	%fd2793, %fd2792, 0d405FC00000000000;
	fma.rn.f64 	%fd2794, %fd247, %fd2793, %fd2791;
	ld.global.s8 	%rs323, [%rd112+620];
	cvt.rn.f64.s16 	%fd2795, %rs323;
	div.rn.f64 	%fd2796, %fd2795, 0d405FC00000000000;
	fma.rn.f64 	%fd2797, %fd248, %fd2796, %fd2794;
	ld.global.s8 	%rs324, [%rd112+630];
	cvt.rn.f64.s16 	%fd2798, %rs324;
	div.rn.f64 	%fd2799, %fd2798, 0d405FC00000000000;
	fma.rn.f64 	%fd2800, %fd249, %fd2799, %fd2797;
	ld.global.s8 	%rs325, [%rd112+640];
	cvt.rn.f64.s16 	%fd2801, %rs325;
	div.rn.f64 	%fd2802, %fd2801, 0d405FC00000000000;
	fma.rn.f64 	%fd2803, %fd250, %fd2802, %fd2800;
	ld.global.s8 	%rs326, [%rd112+650];
	cvt.rn.f64.s16 	%fd2804, %rs326;
	div.rn.f64 	%fd2805, %fd2804, 0d405FC00000000000;
	fma.rn.f64 	%fd2806, %fd251, %fd2805, %fd2803;
	ld.global.s8 	%rs327, [%rd112+660];
	cvt.rn.f64.s16 	%fd2807, %rs327;
	div.rn.f64 	%fd2808, %fd2807, 0d405FC00000000000;
	fma.rn.f64 	%fd2809, %fd252, %fd2808, %fd2806;
	ld.global.s8 	%rs328, [%rd112+670];
	cvt.rn.f64.s16 	%fd2810, %rs328;
	div.rn.f64 	%fd2811, %fd2810, 0d405FC00000000000;
	fma.rn.f64 	%fd2812, %fd253, %fd2811, %fd2809;
	ld.global.s8 	%rs329, [%rd112+680];
	cvt.rn.f64.s16 	%fd2813, %rs329;
	div.rn.f64 	%fd2814, %fd2813, 0d405FC00000000000;
	fma.rn.f64 	%fd2815, %fd254, %fd2814, %fd2812;
	ld.global.s8 	%rs330, [%rd112+690];
	cvt.rn.f64.s16 	%fd2816, %rs330;
	div.rn.f64 	%fd2817, %fd2816, 0d405FC00000000000;
	fma.rn.f64 	%fd2818, %fd255, %fd2817, %fd2815;
	ld.global.s8 	%rs331, [%rd112+700];
	cvt.rn.f64.s16 	%fd2819, %rs331;
	div.rn.f64 	%fd2820, %fd2819, 0d405FC00000000000;
	fma.rn.f64 	%fd2821, %fd256, %fd2820, %fd2818;
	ld.global.s8 	%rs332, [%rd112+710];
	cvt.rn.f64.s16 	%fd2822, %rs332;
	div.rn.f64 	%fd2823, %fd2822, 0d405FC00000000000;
	fma.rn.f64 	%fd2824, %fd257, %fd2823, %fd2821;
	ld.global.s8 	%rs333, [%rd112+720];
	cvt.rn.f64.s16 	%fd2825, %rs333;
	div.rn.f64 	%fd2826, %fd2825, 0d405FC00000000000;
	fma.rn.f64 	%fd2827, %fd258, %fd2826, %fd2824;
	ld.global.s8 	%rs334, [%rd112+730];
	cvt.rn.f64.s16 	%fd2828, %rs334;
	div.rn.f64 	%fd2829, %fd2828, 0d405FC00000000000;
	fma.rn.f64 	%fd2830, %fd259, %fd2829, %fd2827;
	ld.global.s8 	%rs335, [%rd112+740];
	cvt.rn.f64.s16 	%fd2831, %rs335;
	div.rn.f64 	%fd2832, %fd2831, 0d405FC00000000000;
	fma.rn.f64 	%fd2833, %fd260, %fd2832, %fd2830;
	ld.global.s8 	%rs336, [%rd112+750];
	cvt.rn.f64.s16 	%fd2834, %rs336;
	div.rn.f64 	%fd2835, %fd2834, 0d405FC00000000000;
	fma.rn.f64 	%fd2836, %fd261, %fd2835, %fd2833;
	ld.global.s8 	%rs337, [%rd112+760];
	cvt.rn.f64.s16 	%fd2837, %rs337;
	div.rn.f64 	%fd2838, %fd2837, 0d405FC00000000000;
	fma.rn.f64 	%fd2839, %fd262, %fd2838, %fd2836;
	ld.global.s8 	%rs338, [%rd112+770];
	cvt.rn.f64.s16 	%fd2840, %rs338;
	div.rn.f64 	%fd2841, %fd2840, 0d405FC00000000000;
	fma.rn.f64 	%fd2842, %fd263, %fd2841, %fd2839;
	ld.global.s8 	%rs339, [%rd112+780];
	cvt.rn.f64.s16 	%fd2843, %rs339;
	div.rn.f64 	%fd2844, %fd2843, 0d405FC00000000000;
	fma.rn.f64 	%fd2845, %fd264, %fd2844, %fd2842;
	ld.global.s8 	%rs340, [%rd112+790];
	cvt.rn.f64.s16 	%fd2846, %rs340;
	div.rn.f64 	%fd2847, %fd2846, 0d405FC00000000000;
	fma.rn.f64 	%fd2848, %fd265, %fd2847, %fd2845;
	ld.global.s8 	%rs341, [%rd112+800];
	cvt.rn.f64.s16 	%fd2849, %rs341;
	div.rn.f64 	%fd2850, %fd2849, 0d405FC00000000000;
	fma.rn.f64 	%fd2851, %fd266, %fd2850, %fd2848;
	ld.global.s8 	%rs342, [%rd112+810];
	cvt.rn.f64.s16 	%fd2852, %rs342;
	div.rn.f64 	%fd2853, %fd2852, 0d405FC00000000000;
	fma.rn.f64 	%fd2854, %fd267, %fd2853, %fd2851;
	ld.global.s8 	%rs343, [%rd112+820];
	cvt.rn.f64.s16 	%fd2855, %rs343;
	div.rn.f64 	%fd2856, %fd2855, 0d405FC00000000000;
	fma.rn.f64 	%fd2857, %fd268, %fd2856, %fd2854;
	ld.global.s8 	%rs344, [%rd112+830];
	cvt.rn.f64.s16 	%fd2858, %rs344;
	div.rn.f64 	%fd2859, %fd2858, 0d405FC00000000000;
	fma.rn.f64 	%fd2860, %fd269, %fd2859, %fd2857;
	ld.global.s8 	%rs345, [%rd112+840];
	cvt.rn.f64.s16 	%fd2861, %rs345;
	div.rn.f64 	%fd2862, %fd2861, 0d405FC00000000000;
	fma.rn.f64 	%fd2863, %fd270, %fd2862, %fd2860;
	ld.global.s8 	%rs346, [%rd112+850];
	cvt.rn.f64.s16 	%fd2864, %rs346;
	div.rn.f64 	%fd2865, %fd2864, 0d405FC00000000000;
	fma.rn.f64 	%fd2866, %fd271, %fd2865, %fd2863;
	ld.global.s8 	%rs347, [%rd112+860];
	cvt.rn.f64.s16 	%fd2867, %rs347;
	div.rn.f64 	%fd2868, %fd2867, 0d405FC00000000000;
	fma.rn.f64 	%fd2869, %fd272, %fd2868, %fd2866;
	ld.global.s8 	%rs348, [%rd112+870];
	cvt.rn.f64.s16 	%fd2870, %rs348;
	div.rn.f64 	%fd2871, %fd2870, 0d405FC00000000000;
	fma.rn.f64 	%fd2872, %fd273, %fd2871, %fd2869;
	ld.global.s8 	%rs349, [%rd112+880];
	cvt.rn.f64.s16 	%fd2873, %rs349;
	div.rn.f64 	%fd2874, %fd2873, 0d405FC00000000000;
	fma.rn.f64 	%fd2875, %fd274, %fd2874, %fd2872;
	ld.global.s8 	%rs350, [%rd112+890];
	cvt.rn.f64.s16 	%fd2876, %rs350;
	div.rn.f64 	%fd2877, %fd2876, 0d405FC00000000000;
	fma.rn.f64 	%fd2878, %fd275, %fd2877, %fd2875;
	ld.global.s8 	%rs351, [%rd112+900];
	cvt.rn.f64.s16 	%fd2879, %rs351;
	div.rn.f64 	%fd2880, %fd2879, 0d405FC00000000000;
	fma.rn.f64 	%fd2881, %fd276, %fd2880, %fd2878;
	ld.global.s8 	%rs352, [%rd112+910];
	cvt.rn.f64.s16 	%fd2882, %rs352;
	div.rn.f64 	%fd2883, %fd2882, 0d405FC00000000000;
	fma.rn.f64 	%fd2884, %fd277, %fd2883, %fd2881;
	ld.global.s8 	%rs353, [%rd112+920];
	cvt.rn.f64.s16 	%fd2885, %rs353;
	div.rn.f64 	%fd2886, %fd2885, 0d405FC00000000000;
	fma.rn.f64 	%fd2887, %fd278, %fd2886, %fd2884;
	ld.global.s8 	%rs354, [%rd112+930];
	cvt.rn.f64.s16 	%fd2888, %rs354;
	div.rn.f64 	%fd2889, %fd2888, 0d405FC00000000000;
	fma.rn.f64 	%fd2890, %fd279, %fd2889, %fd2887;
	ld.global.s8 	%rs355, [%rd112+940];
	cvt.rn.f64.s16 	%fd2891, %rs355;
	div.rn.f64 	%fd2892, %fd2891, 0d405FC00000000000;
	fma.rn.f64 	%fd2893, %fd280, %fd2892, %fd2890;
	ld.global.s8 	%rs356, [%rd112+950];
	cvt.rn.f64.s16 	%fd2894, %rs356;
	div.rn.f64 	%fd2895, %fd2894, 0d405FC00000000000;
	fma.rn.f64 	%fd2896, %fd281, %fd2895, %fd2893;
	ld.global.s8 	%rs357, [%rd112+960];
	cvt.rn.f64.s16 	%fd2897, %rs357;
	div.rn.f64 	%fd2898, %fd2897, 0d405FC00000000000;
	fma.rn.f64 	%fd2899, %fd282, %fd2898, %fd2896;
	ld.global.s8 	%rs358, [%rd112+970];
	cvt.rn.f64.s16 	%fd2900, %rs358;
	div.rn.f64 	%fd2901, %fd2900, 0d405FC00000000000;
	fma.rn.f64 	%fd2902, %fd283, %fd2901, %fd2899;
	ld.global.s8 	%rs359, [%rd112+980];
	cvt.rn.f64.s16 	%fd2903, %rs359;
	div.rn.f64 	%fd2904, %fd2903, 0d405FC00000000000;
	fma.rn.f64 	%fd2905, %fd284, %fd2904, %fd2902;
	ld.global.s8 	%rs360, [%rd112+990];
	cvt.rn.f64.s16 	%fd2906, %rs360;
	div.rn.f64 	%fd2907, %fd2906, 0d405FC00000000000;
	fma.rn.f64 	%fd2908, %fd285, %fd2907, %fd2905;
	ld.global.s8 	%rs361, [%rd112+1000];
	cvt.rn.f64.s16 	%fd2909, %rs361;
	div.rn.f64 	%fd2910, %fd2909, 0d405FC00000000000;
	fma.rn.f64 	%fd2911, %fd286, %fd2910, %fd2908;
	ld.global.s8 	%rs362, [%rd112+1010];
	cvt.rn.f64.s16 	%fd2912, %rs362;
	div.rn.f64 	%fd2913, %fd2912, 0d405FC00000000000;
	fma.rn.f64 	%fd2914, %fd287, %fd2913, %fd2911;
	ld.global.s8 	%rs363, [%rd112+1020];
	cvt.rn.f64.s16 	%fd2915, %rs363;
	div.rn.f64 	%fd2916, %fd2915, 0d405FC00000000000;
	fma.rn.f64 	%fd2917, %fd288, %fd2916, %fd2914;
	ld.global.s8 	%rs364, [%rd112+1030];
	cvt.rn.f64.s16 	%fd2918, %rs364;
	div.rn.f64 	%fd2919, %fd2918, 0d405FC00000000000;
	fma.rn.f64 	%fd2920, %fd289, %fd2919, %fd2917;
	ld.global.s8 	%rs365, [%rd112+1040];
	cvt.rn.f64.s16 	%fd2921, %rs365;
	div.rn.f64 	%fd2922, %fd2921, 0d405FC00000000000;
	fma.rn.f64 	%fd2923, %fd290, %fd2922, %fd2920;
	ld.global.s8 	%rs366, [%rd112+1050];
	cvt.rn.f64.s16 	%fd2924, %rs366;
	div.rn.f64 	%fd2925, %fd2924, 0d405FC00000000000;
	fma.rn.f64 	%fd2926, %fd291, %fd2925, %fd2923;
	ld.global.s8 	%rs367, [%rd112+1060];
	cvt.rn.f64.s16 	%fd2927, %rs367;
	div.rn.f64 	%fd2928, %fd2927, 0d405FC00000000000;
	fma.rn.f64 	%fd2929, %fd292, %fd2928, %fd2926;
	ld.global.s8 	%rs368, [%rd112+1070];
	cvt.rn.f64.s16 	%fd2930, %rs368;
	div.rn.f64 	%fd2931, %fd2930, 0d405FC00000000000;
	fma.rn.f64 	%fd2932, %fd293, %fd2931, %fd2929;
	ld.global.s8 	%rs369, [%rd112+1080];
	cvt.rn.f64.s16 	%fd2933, %rs369;
	div.rn.f64 	%fd2934, %fd2933, 0d405FC00000000000;
	fma.rn.f64 	%fd2935, %fd294, %fd2934, %fd2932;
	ld.global.s8 	%rs370, [%rd112+1090];
	cvt.rn.f64.s16 	%fd2936, %rs370;
	div.rn.f64 	%fd2937, %fd2936, 0d405FC00000000000;
	fma.rn.f64 	%fd2938, %fd295, %fd2937, %fd2935;
	ld.global.s8 	%rs371, [%rd112+1100];
	cvt.rn.f64.s16 	%fd2939, %rs371;
	div.rn.f64 	%fd2940, %fd2939, 0d405FC00000000000;
	fma.rn.f64 	%fd2941, %fd296, %fd2940, %fd2938;
	ld.global.s8 	%rs372, [%rd112+1110];
	cvt.rn.f64.s16 	%fd2942, %rs372;
	div.rn.f64 	%fd2943, %fd2942, 0d405FC00000000000;
	fma.rn.f64 	%fd2944, %fd297, %fd2943, %fd2941;
	ld.global.s8 	%rs373, [%rd112+1120];
	cvt.rn.f64.s16 	%fd2945, %rs373;
	div.rn.f64 	%fd2946, %fd2945, 0d405FC00000000000;
	fma.rn.f64 	%fd2947, %fd298, %fd2946, %fd2944;
	ld.global.s8 	%rs374, [%rd112+1130];
	cvt.rn.f64.s16 	%fd2948, %rs374;
	div.rn.f64 	%fd2949, %fd2948, 0d405FC00000000000;
	fma.rn.f64 	%fd2950, %fd299, %fd2949, %fd2947;
	ld.global.s8 	%rs375, [%rd112+1140];
	cvt.rn.f64.s16 	%fd2951, %rs375;
	div.rn.f64 	%fd2952, %fd2951, 0d405FC00000000000;
	fma.rn.f64 	%fd2953, %fd300, %fd2952, %fd2950;
	ld.global.s8 	%rs376, [%rd112+1150];
	cvt.rn.f64.s16 	%fd2954, %rs376;
	div.rn.f64 	%fd2955, %fd2954, 0d405FC00000000000;
	fma.rn.f64 	%fd2956, %fd301, %fd2955, %fd2953;
	ld.global.s8 	%rs377, [%rd112+1160];
	cvt.rn.f64.s16 	%fd2957, %rs377;
	div.rn.f64 	%fd2958, %fd2957, 0d405FC00000000000;
	fma.rn.f64 	%fd2959, %fd302, %fd2958, %fd2956;
	ld.global.s8 	%rs378, [%rd112+1170];
	cvt.rn.f64.s16 	%fd2960, %rs378;
	div.rn.f64 	%fd2961, %fd2960, 0d405FC00000000000;
	fma.rn.f64 	%fd2962, %fd303, %fd2961, %fd2959;
	ld.global.s8 	%rs379, [%rd112+1180];
	cvt.rn.f64.s16 	%fd2963, %rs379;
	div.rn.f64 	%fd2964, %fd2963, 0d405FC00000000000;
	fma.rn.f64 	%fd2965, %fd304, %fd2964, %fd2962;
	ld.global.s8 	%rs380, [%rd112+1190];
	cvt.rn.f64.s16 	%fd2966, %rs380;
	div.rn.f64 	%fd2967, %fd2966, 0d405FC00000000000;
	fma.rn.f64 	%fd2968, %fd305, %fd2967, %fd2965;
	max.f64 	%fd2969, %fd2968, 0d0000000000000000;
	st.local.f64 	[%rd113], %fd2969;
	add.s32 	%r161, %r161, 1;
	add.s64 	%rd113, %rd113, 8;
	add.s64 	%rd112, %rd112, 1;
	setp.ne.s32 	%p25, %r161, 10;
	@%p25 bra 	$L__BB0_48;
	ld.param.u64 	%rd107, [_Z16predict_kernel_qPA28_A28_KhPK11LeNet5QuantPh_param_2];
	mov.u32 	%r135, %ctaid.x;
	mov.u32 	%r136, %ntid.x;
	mov.u32 	%r137, %tid.x;
	mad.lo.s32 	%r138, %r135, %r136, %r137;
	cvt.s64.s32 	%rd100, %r138;
	ld.local.f64 	%fd2970, [%rd3+72192];
	ld.local.f64 	%fd2971, [%rd3+72200];
	setp.gt.f64 	%p26, %fd2971, %fd2970;
	selp.f64 	%fd2972, %fd2971, %fd2970, %p26;
	selp.u16 	%rs381, 1, 0, %p26;
	ld.local.f64 	%fd2973, [%rd3+72208];
	setp.gt.f64 	%p27, %fd2973, %fd2972;
	selp.f64 	%fd2974, %fd2973, %fd2972, %p27;
	selp.b16 	%rs382, 2, %rs381, %p27;
	ld.local.f64 	%fd2975, [%rd3+72216];
	setp.gt.f64 	%p28, %fd2975, %fd2974;
	selp.f64 	%fd2976, %fd2975, %fd2974, %p28;
	selp.b16 	%rs383, 3, %rs382, %p28;
	ld.local.f64 	%fd2977, [%rd3+72224];
	setp.gt.f64 	%p29, %fd2977, %fd2976;
	selp.f64 	%fd2978, %fd2977, %fd2976, %p29;
	selp.b16 	%rs384, 4, %rs383, %p29;
	ld.local.f64 	%fd2979, [%rd3+72232];
	setp.gt.f64 	%p30, %fd2979, %fd2978;
	selp.f64 	%fd2980, %fd2979, %fd2978, %p30;
	selp.b16 	%rs385, 5, %rs384, %p30;
	ld.local.f64 	%fd2981, [%rd3+72240];
	setp.gt.f64 	%p31, %fd2981, %fd2980;
	selp.f64 	%fd2982, %fd2981, %fd2980, %p31;
	selp.b16 	%rs386, 6, %rs385, %p31;
	ld.local.f64 	%fd2983, [%rd3+72248];
	setp.gt.f64 	%p32, %fd2983, %fd2982;
	selp.f64 	%fd2984, %fd2983, %fd2982, %p32;
	selp.b16 	%rs387, 7, %rs386, %p32;
	ld.local.f64 	%fd2985, [%rd3+72256];
	setp.gt.f64 	%p33, %fd2985, %fd2984;
	selp.f64 	%fd2986, %fd2985, %fd2984, %p33;
	selp.b16 	%rs388, 8, %rs387, %p33;
	ld.local.f64 	%fd2987, [%rd3+72264];
	setp.gt.f64 	%p34, %fd2987, %fd2986;
	selp.b16 	%rs389, 9, %rs388, %p34;
	cvta.to.global.u64 	%rd101, %rd107;
	add.s64 	%rd102, %rd101, %rd100;
	st.global.u8 	[%rd102], %rs389;
$L__BB0_50:
	ret;

}


// ===== COMPILED SASS (sm_100) =====

	.target	sm_100

	.elftype	@"ET_EXEC"


//--------------------- .note.nv.tkinfo           --------------------------
	.section	.note.nv.tkinfo,"",@"SHT_NOTE"
	.sectionflags	@"SHF_NOTE_NV_TKINFO"
	.tkinfo
        /*0018*/ 	.word	0x00000002
        /*0030*/ 	.string	""
        /*0030*/ 	.string	"ptxas"
        /*0030*/ 	.string	"Cuda compilation tools, release 13.0, V13.0.88"
        /*0030*/ 	.string	"Build cuda_13.0.r13.0/compiler.36424714_0"
        /*0030*/ 	.string	"-arch sm_100 -m 64 "



//--------------------- .note.nv.cuinfo           --------------------------
	.section	.note.nv.cuinfo,"",@"SHT_NOTE"
	.sectionflags	@"SHF_NOTE_NV_CUINFO"
        /*0018*/ 	.short	0x0002
        /*001a*/ 	.short	0x0064
        /*001c*/ 	.short	0x0082
	.zero		2


//--------------------- .nv.info                  --------------------------
	.section	.nv.info,"",@"SHT_CUDA_INFO"
	.align	4


	//----- nvinfo : EIATTR_REGCOUNT
	.align		4
        /*0000*/ 	.byte	0x04, 0x2f
        /*0002*/ 	.short	(.L_1 - .L_0)
	.align		4
.L_0:
        /*0004*/ 	.word	index@(_Z16predict_kernel_qPA28_A28_KhPK11LeNet5QuantPh)
        /*0008*/ 	.word	0x000000ff


	//----- nvinfo : EIATTR_FRAME_SIZE
	.align		4
.L_1:
        /*000c*/ 	.byte	0x04, 0x11
        /*000e*/ 	.short	(.L_3 - .L_2)
	.align		4
.L_2:
        /*0010*/ 	.word	index@($__internal_1_$__cuda_sm20_dsqrt_rn_f64_mediumpath_v1)
        /*0014*/ 	.word	0x00013a90


	//----- nvinfo : EIATTR_FRAME_SIZE
	.align		4
.L_3:
        /*0018*/ 	.byte	0x04, 0x11
        /*001a*/ 	.short	(.L_5 - .L_4)
	.align		4
.L_4:
        /*001c*/ 	.word	index@($__internal_0_$__cuda_sm20_div_rn_f64_full)
        /*0020*/ 	.word	0x00013a90


	//----- nvinfo : EIATTR_FRAME_SIZE
	.align		4
.L_5:
        /*0024*/ 	.byte	0x04, 0x11
        /*0026*/ 	.short	(.L_7 - .L_6)
	.align		4
.L_6:
        /*0028*/ 	.word	index@(_Z16predict_kernel_qPA28_A28_KhPK11LeNet5QuantPh)
        /*002c*/ 	.word	0x00013a90


	//----- nvinfo : EIATTR_MIN_STACK_SIZE
	.align		4
.L_7:
        /*0030*/ 	.byte	0x04, 0x12
        /*0032*/ 	.short	(.L_9 - .L_8)
	.align		4
.L_8:
        /*0034*/ 	.word	index@(_Z16predict_kernel_qPA28_A28_KhPK11LeNet5QuantPh)
        /*0038*/ 	.word	0x00013a90
.L_9:


//--------------------- .nv.compat                --------------------------
	.section	.nv.compat,"",@"SHT_CUDA_COMPAT_INFO"
	.align	4
        /*0000*/ 	.byte	0x02, 0x09, 0x00, 0x00, 0x02, 0x02, 0x01, 0x00, 0x02, 0x05, 0x05, 0x00, 0x03, 0x07, 0x01, 0x01
        /*0010*/ 	.byte	0x02, 0x03, 0x00, 0x00, 0x02, 0x06, 0x01, 0x00, 0x04, 0x0b, 0x08, 0x00, 0x01, 0x00, 0x00, 0x00
        /*0020*/ 	.byte	0x00, 0x00, 0x00, 0x00


//--------------------- .nv.info._Z16predict_kernel_qPA28_A28_KhPK11LeNet5QuantPh --------------------------
	.section	.nv.info._Z16predict_kernel_qPA28_A28_KhPK11LeNet5QuantPh,"",@"SHT_CUDA_INFO"
	.sectionflags	@""
	.align	4


	//----- nvinfo : EIATTR_CUDA_API_VERSION
	.align		4
        /*0000*/ 	.byte	0x04, 0x37
        /*0002*/ 	.short	(.L_11 - .L_10)
.L_10:
        /*0004*/ 	.word	0x00000082


	//----- nvinfo : EIATTR_KPARAM_INFO
	.align		4
.L_11:
        /*0008*/ 	.byte	0x04, 0x17
        /*000a*/ 	.short	(.L_13 - .L_12)
.L_12:
        /*000c*/ 	.word	0x00000000
        /*0010*/ 	.short	0x0002
        /*0012*/ 	.short	0x0010
        /*0014*/ 	.byte	0x00, 0xf5, 0x21, 0x00


	//----- nvinfo : EIATTR_KPARAM_INFO
	.align		4
.L_13:
        /*0018*/ 	.byte	0x04, 0x17
        /*001a*/ 	.short	(.L_15 - .L_14)
.L_14:
        /*001c*/ 	.word	0x00000000
        /*0020*/ 	.short	0x0001
        /*0022*/ 	.short	0x0008
        /*0024*/ 	.byte	0x00, 0xf5, 0x21, 0x00


	//----- nvinfo : EIATTR_KPARAM_INFO
	.align		4
.L_15:
        /*0028*/ 	.byte	0x04, 0x17
        /*002a*/ 	.short	(.L_17 - .L_16)
.L_16:
        /*002c*/ 	.word	0x00000000
        /*0030*/ 	.short	0x0000
        /*0032*/ 	.short	0x0000
        /*0034*/ 	.byte	0x00, 0xf5, 0x21, 0x00


	//----- nvinfo : EIATTR_SPARSE_MMA_MASK
	.align		4
.L_17:
        /*0038*/ 	.byte	0x03, 0x50
        /*003a*/ 	.short	0x0000


	//----- nvinfo : EIATTR_MAXREG_COUNT
	.align		4
        /*003c*/ 	.byte	0x03, 0x1b
        /*003e*/ 	.short	0x00ff


	//----- nvinfo : EIATTR_ANNOTATIONS
	.align		4
        /*0040*/ 	.byte	0x04, 0x55
        /*0042*/ 	.short	(.L_19 - .L_18)


	//   ....[0]....
.L_18:
        /*0044*/ 	.word	0x00000001
        /*0048*/ 	.byte	0xf0, 0x83, 0x02, 0x00, 0x01, 0x00, 0x00, 0x00, 0x00, 0x84, 0x02, 0x00, 0x01, 0x00, 0x00, 0x00
        /*0058*/ 	.byte	0x10, 0x84, 0x02, 0x00, 0x01, 0x00, 0x00, 0x00, 0x60, 0x84, 0x02, 0x00, 0x01, 0x00, 0x00, 0x00
        /*0068*/ 	.byte	0x00, 0x88, 0x02, 0x00, 0x01, 0x00, 0x00, 0x00, 0xb0, 0x89, 0x02, 0x00, 0x01, 0x00, 0x00, 0x00
        /*0078*/ 	.byte	0x60, 0x8b, 0x02, 0x00, 0x01, 0x00, 0x00, 0x00, 0x10, 0x8d, 0x02, 0x00, 0x01, 0x00, 0x00, 0x00
        /*0088*/ 	.byte	0xc0, 0x8e, 0x02, 0x00, 0x01, 0x00, 0x00, 0x00, 0x70, 0x90, 0x02, 0x00, 0x01, 0x00, 0x00, 0x00
        /*0098*/ 	.byte	0xc0, 0x49, 0x03, 0x00, 0x01, 0x00, 0x00, 0x00, 0xb0, 0x4a, 0x03, 0x00


	//----- nvinfo : EIATTR_MERCURY_ISA_VERSION
	.align		4
.L_19:
        /*00a4*/ 	.byte	0x03, 0x5f
        /*00a6*/ 	.short	0x0101


	//----- nvinfo : EIATTR_VRC_CTA_INIT_COUNT
	.align		4
        /*00a8*/ 	.byte	0x02, 0x4a
	.zero		1
	.zero		1


	//----- nvinfo : EIATTR_EXIT_INSTR_OFFSETS
	.align		4
        /*00ac*/ 	.byte	0x04, 0x1c
        /*00ae*/ 	.short	(.L_21 - .L_20)


	//   ....[0]....
.L_20:
        /*00b0*/ 	.word	0x00000070


	//   ....[1]....
        /*00b4*/ 	.word	0x00034dc0


	//----- nvinfo : EIATTR_CRS_STACK_SIZE
	.align		4
.L_21:
        /*00b8*/ 	.byte	0x04, 0x1e
        /*00ba*/ 	.short	(.L_23 - .L_22)
.L_22:
        /*00bc*/ 	.word	0x00000000


	//----- nvinfo : EIATTR_CBANK_PARAM_SIZE
	.align		4
.L_23:
        /*00c0*/ 	.byte	0x03, 0x19
        /*00c2*/ 	.short	0x0018


	//----- nvinfo : EIATTR_PARAM_CBANK
	.align		4
        /*00c4*/ 	.byte	0x04, 0x0a
        /*00c6*/ 	.short	(.L_25 - .L_24)
	.align		4
.L_24:
        /*00c8*/ 	.word	index@(.nv.constant0._Z16predict_kernel_qPA28_A28_KhPK11LeNet5QuantPh)
        /*00cc*/ 	.short	0x0380
        /*00ce*/ 	.short	0x0018


	//----- nvinfo : EIATTR_SW_WAR
	.align		4
.L_25:
        /*00d0*/ 	.byte	0x04, 0x36
        /*00d2*/ 	.short	(.L_27 - .L_26)
.L_26:
        /*00d4*/ 	.word	0x00000008
.L_27:


//--------------------- .nv.callgraph             --------------------------
	.section	.nv.callgraph,"",@"SHT_CUDA_CALLGRAPH"
	.align	4
	.sectionentsize	8
	.align		4
        /*0000*/ 	.word	0x00000000
	.align		4
        /*0004*/ 	.word	0xffffffff
	.align		4
        /*0008*/ 	.word	0x00000000
	.align		4
        /*000c*/ 	.word	0xfffffffe
	.align		4
        /*0010*/ 	.word	0x00000000
	.align		4
        /*0014*/ 	.word	0xfffffffd
	.align		4
        /*0018*/ 	.word	0x00000000
	.align		4
        /*001c*/ 	.word	0xfffffffc


//--------------------- .text._Z16predict_kernel_qPA28_A28_KhPK11LeNet5QuantPh --------------------------
	.section	.text._Z16predict_kernel_qPA28_A28_KhPK11LeNet5QuantPh,"ax",@progbits
	.align	128
        .global         _Z16predict_kernel_qPA28_A28_KhPK11LeNet5QuantPh
        .type           _Z16predict_kernel_qPA28_A28_KhPK11LeNet5QuantPh,@function
        .size           _Z16predict_kernel_qPA28_A28_KhPK11LeNet5QuantPh,(.L_x_421 - _Z16predict_kernel_qPA28_A28_KhPK11LeNet5QuantPh)
        .other          _Z16predict_kernel_qPA28_A28_KhPK11LeNet5QuantPh,@"STO_CUDA_ENTRY STV_DEFAULT"
_Z16predict_kernel_qPA28_A28_KhPK11LeNet5QuantPh:
.text._Z16predict_kernel_qPA28_A28_KhPK11LeNet5QuantPh:
[----:B------:R-:W0:Y:S01]  /*0000*/  LDC R1, c[0x0][0x37c] ;  /* 0x0000df00ff017b82 */ /* 0x000e220000000800 */
[----:B------:R-:W1:Y:S07]  /*0010*/  S2R R0, SR_TID.X ;  /* 0x0000000000007919 */ /* 0x000e6e0000002100 */
[----:B------:R-:W1:Y:S01]  /*0020*/  S2UR UR4, SR_CTAID.X ;  /* 0x00000000000479c3 */ /* 0x000e620000002500 */
[----:B0-----:R-:W-:-:S07]  /*0030*/  VIADD R1, R1, 0xfffec570 ;  /* 0xfffec57001017836 */ /* 0x001fce0000000000 */
[----:B------:R-:W1:Y:S02]  /*0040*/  LDC R3, c[0x0][0x360] ;  /* 0x0000d800ff037b82 */ /* 0x000e640000000800 */
[----:B-1----:R-:W-:-:S05]  /*0050*/  IMAD R3, R3, UR4, R0 ;  /* 0x0000000403037c24 */ /* 0x002fca000f8e0200 */
[----:B------:R-:W-:-:S13]  /*0060*/  ISETP.GT.AND P0, PT, R3, 0x270f, PT ;  /* 0x0000270f0300780c */ /* 0x000fda0003f04270 */
[----:B------:R-:W-:Y:S05]  /*0070*/  @P0 EXIT ;  /* 0x000000000000094d */ /* 0x000fea0003800000 */
[----:B------:R-:W0:Y:S01]  /*0080*/  LDC.64 R12, c[0x0][0x380] ;  /* 0x0000e000ff0c7b82 */ /* 0x000e220000000a00 */
[----:B------:R1:W-:Y:S01]  /*0090*/  STL.128 [R1], RZ ;  /* 0x000000ff01007387 */ /* 0x0003e20000100c00 */
[----:B------:R-:W-:Y:S02]  /*00a0*/  CS2R R140, SRZ ;  /* 0x00000000008c7805 */ /* 0x000fe4000001ff00 */
[----:B------:R-:W-:Y:S01]  /*00b0*/  CS2R R4, SRZ ;  /* 0x0000000000047805 */ /* 0x000fe2000001ff00 */
[----:B------:R-:W2:Y:S01]  /*00c0*/  LDCU.64 UR8, c[0x0][0x358] ;  /* 0x00006b00ff0877ac */ /* 0x000ea20008000a00 */
[----:B------:R1:W-:Y:S01]  /*00d0*/  STL.128 [R1+0x10], RZ ;  /* 0x000010ff01007387 */ /* 0x0003e20000100c00 */
[----:B------:R-:W-:-:S03]  /*00e0*/  UMOV UR4, URZ ;  /* 0x000000ff00047c82 */ /* 0x000fc60008000000 */
[----:B------:R1:W-:Y:S04]  /*00f0*/  STL.128 [R1+0x20], RZ ;  /* 0x000020ff01007387 */ /* 0x0003e80000100c00 */
[----:B------:R1:W-:Y:S04]  /*0100*/  STL.128 [R1+0x30], RZ ;  /* 0x000030ff01007387 */ /* 0x0003e80000100c00 */
[----:B------:R1:W-:Y:S04]  /*0110*/  STL.128 [R1+0x40], RZ ;  /* 0x000040ff01007387 */ /* 0x0003e80000100c00 */
[----:B------:R1:W-:Y:S01]  /*0120*/  STL.128 [R1+0x50], RZ ;  /* 0x000050ff01007387 */ /* 0x0003e20000100c00 */
[----:B0-----:R-:W-:-:S03]  /*0130*/  IMAD.WIDE R12, R3, 0x310, R12 ;  /* 0x00000310030c7825 */ /* 0x001fc600078e020c */
[----:B------:R1:W-:Y:S01]  /*0140*/  STL.128 [R1+0x60], RZ ;  /* 0x000060ff01007387 */ /* 0x0003e20000100c00 */
[----:B------:R-:W-:-:S03]  /*0150*/  IMAD.MOV.U32 R3, RZ, RZ, R1 ;  /* 0x000000ffff037224 */ /* 0x000fc600078e0001 */
[----:B------:R1:W-:Y:S01]  /*0160*/  STL.128 [R1+0x70], RZ ;  /* 0x000070ff01007387 */ /* 0x0003e20000100c00 */
[----:B------:R-:W-:-:S03]  /*0170*/  IADD3 R0, P0, PT, R12, 0xd, RZ ;  /* 0x0000000d0c007810 */ /* 0x000fc60007f1e0ff */
[----:B------:R1:W-:Y:S02]  /*0180*/  STL.128 [R1+0x80], RZ ;  /* 0x000080ff01007387 */ /* 0x0003e40000100c00 */
[----:B------:R-:W-:Y:S02]  /*0190*/  IMAD.X R7, RZ, RZ, R13, P0 ;  /* 0x000000ffff077224 */ /* 0x000fe400000e060d */
[----:B------:R1:W-:Y:S04]  /*01a0*/  STL.128 [R1+0x90], RZ ;  /* 0x000090ff01007387 */ /* 0x0003e80000100c00 */
        /* <DEDUP_REMOVED lines=501> */
[----:B--2---:R1:W-:Y:S02]  /*2100*/  STL.128 [R1+0x1ff0], RZ ;  /* 0x001ff0ff01007387 */ /* 0x0043e40000100c00 */
.L_x_0:
[----:B------:R-:W-:-:S05]  /*2110*/  MOV R6, R0 ;  /* 0x0000000000067202 */ /* 0x000fca0000000f00 */
[----:B------:R-:W2:Y:S04]  /*2120*/  LDG.E.U8 R40, desc[UR8][R6.64+-0xd] ;  /* 0xfffff30806287981 */ /* 0x000ea8000c1e1100 */
[----:B------:R-:W3:Y:S04]  /*2130*/  LDG.E.U8 R44, desc[UR8][R6.64+-0xc] ;  /* 0xfffff408062c7981 */ /* 0x000ee8000c1e1100 */
[----:B------:R-:W4:Y:S04]  /*2140*/  LDG.E.U8 R73, desc[UR8][R6.64+-0xb] ;  /* 0xfffff50806497981 */ /* 0x000f28000c1e1100 */
[----:B------:R-:W5:Y:S04]  /*2150*/  LDG.E.U8 R74, desc[UR8][R6.64+-0xa] ;  /* 0xfffff608064a7981 */ /* 0x000f68000c1e1100 */
        /* <DEDUP_REMOVED lines=23> */
[----:B------:R-:W5:Y:S01]  /*22d0*/  LDG.E.U8 R0, desc[UR8][R6.64+0xe] ;  /* 0x00000e0806007981 */ /* 0x000f62000c1e1100 */
[----:B------:R-:W-:-:S04]  /*22e0*/  UIADD3 UR4, UPT, UPT, UR4, 0x1, URZ ;  /* 0x0000000104047890 */ /* 0x000fc8000fffe0ff */
[----:B------:R-:W-:Y:S01]  /*22f0*/  UISETP.NE.AND UP0, UPT, UR4, 0x1c, UPT ;  /* 0x0000001c0400788c */ /* 0x000fe2000bf05270 */
[----:B--2---:R-:W-:Y:S01]  /*2300*/  IMAD R72, R40, R40, RZ ;  /* 0x0000002828487224 */ /* 0x004fe200078e02ff */
[----:B------:R-:W0:Y:S08]  /*2310*/  I2F.F64.U16 R38, R40 ;  /* 0x0000002800267312 */ /* 0x000e300000101800 */
[----:B------:R-:W2:Y:S01]  /*2320*/  I2F.F64.U32 R40, R72 ;  /* 0x0000004800287312 */ /* 0x000ea20000201800 */
[----:B0-----:R-:W-:-:S07]  /*2330*/  DADD R38, R38, R140 ;  /* 0x0000000026267229 */ /* 0x001fce000000008c */
[----:B---3--:R0:W3:Y:S01]  /*2340*/  I2F.F64.U16 R42, R44 ;  /* 0x0000002c002a7312 */ /* 0x0080e20000101800 */
[----:B--2---:R-:W-:Y:S01]  /*2350*/  DADD R40, R40, R4 ;  /* 0x0000000028287229 */ /* 0x004fe20000000004 */
[----:B0-----:R-:W-:-:S06]  /*2360*/  IMAD R44, R44, R44, RZ ;  /* 0x0000002c2c2c7224 */ /* 0x001fcc00078e02ff */
[----:B----4-:R0:W2:Y:S01]  /*2370*/  I2F.F64.U16 R46, R73 ;  /* 0x00000049002e7312 */ /* 0x0100a20000101800 */
[----:B---3--:R-:W-:-:S07]  /*2380*/  DADD R38, R38, R42 ;  /* 0x0000000026267229 */ /* 0x008fce000000002a */
[----:B------:R-:W3:Y:S01]  /*2390*/  I2F.F64.U32 R44, R44 ;  /* 0x0000002c002c7312 */ /* 0x000ee20000201800 */
[----:B0-----:R-:W-:Y:S01]  /*23a0*/  IMAD R73, R73, R73, RZ ;  /* 0x0000004949497224 */ /* 0x001fe200078e02ff */
[----:B--2---:R-:W-:-:S06]  /*23b0*/  DADD R38, R38, R46 ;  /* 0x0000000026267229 */ /* 0x004fcc000000002e */
[----:B------:R-:W0:Y:S01]  /*23c0*/  I2F.F64.U32 R4, R73 ;  /* 0x0000004900047312 */ /* 0x000e220000201800 */
[----:B---3--:R-:W-:-:S07]  /*23d0*/  DADD R40, R40, R44 ;  /* 0x0000000028287229 */ /* 0x008fce000000002c */
[----:B-----5:R2:W3:Y:S01]  /*23e0*/  I2F.F64.U16 R48, R74 ;  /* 0x0000004a00307312 */ /* 0x0204e20000101800 */
[----:B0-----:R-:W-:Y:S01]  /*23f0*/  DADD R4, R40, R4 ;  /* 0x0000000028047229 */ /* 0x001fe20000000004 */
[----:B--2---:R-:W-:-:S06]  /*2400*/  IMAD R74, R74, R74, RZ ;  /* 0x0000004a4a4a7224 */ /* 0x004fcc00078e02ff */
[----:B------:R0:W2:Y:S01]  /*2410*/  I2F.F64.U16 R50, R75 ;  /* 0x0000004b00327312 */ /* 0x0000a20000101800 */
[----:B---3--:R-:W-:-:S07]  /*2420*/  DADD R38, R38, R48 ;  /* 0x0000000026267229 */ /* 0x008fce0000000030 */
[----:B------:R-:W3:Y:S01]  /*2430*/  I2F.F64.U32 R42, R74 ;  /* 0x0000004a002a7312 */ /* 0x000ee20000201800 */
[----:B0-----:R-:W-:Y:S01]  /*2440*/  IMAD R75, R75, R75, RZ ;  /* 0x0000004b4b4b7224 */ /* 0x001fe200078e02ff */
[----:B--2---:R-:W-:-:S06]  /*2450*/  DADD R38, R38, R50 ;  /* 0x0000000026267229 */ /* 0x004fcc0000000032 */
[----:B------:R-:W0:Y:S01]  /*2460*/  I2F.F64.U32 R40, R75 ;  /* 0x0000004b00287312 */ /* 0x000e220000201800 */
[----:B---3--:R-:W-:-:S07]  /*2470*/  DADD R4, R4, R42 ;  /* 0x0000000004047229 */ /* 0x008fce000000002a */
[----:B------:R2:W3:Y:S01]  /*2480*/  I2F.F64.U16 R52, R76 ;  /* 0x0000004c00347312 */ /* 0x0004e20000101800 */
        /* <DEDUP_REMOVED lines=103> */
[----:B------:R-:W-:Y:S01]  /*2b00*/  IMAD R22, R0, R0, RZ ;  /* 0x0000000000167224 */ /* 0x000fe200078e02ff */
[----:B---3--:R-:W-:-:S06]  /*2b10*/  DADD R14, R16, R14 ;  /* 0x00000000100e7229 */ /* 0x008fcc000000000e */
[----:B------:R-:W3:Y:S01]  /*2b20*/  I2F.F64.U32 R20, R34 ;  /* 0x0000002200147312 */ /* 0x000ee20000201800 */
[----:B0-----:R-:W-:Y:S01]  /*2b30*/  IMAD R2, R2, R2, RZ ;  /* 0x0000000202027224 */ /* 0x001fe200078e02ff */
[----:B--2---:R-:W-:-:S06]  /*2b40*/  DADD R10, R14, R10 ;  /* 0x000000000e0a7229 */ /* 0x004fcc000000000a */
[----:B------:R-:W0:Y:S01]  /*2b50*/  I2F.F64.U32 R18, R2 ;  /* 0x0000000200127312 */ /* 0x000e220000201800 */
[----:B---3--:R-:W-:-:S07]  /*2b60*/  DADD R4, R4, R20 ;  /* 0x0000000004047229 */ /* 0x008fce0000000014 */
[----:B------:R2:W3:Y:S01]  /*2b70*/  I2F.F64.U16 R8, R0 ;  /* 0x0000000000087312 */ /* 0x0004e20000101800 */
[----:B0-----:R-:W-:-:S07]  /*2b80*/  DADD R4, R4, R18 ;  /* 0x0000000004047229 */ /* 0x001fce0000000012 */
[----:B------:R-:W0:Y:S01]  /*2b90*/  I2F.F64.U32 R16, R22 ;  /* 0x0000001600107312 */ /* 0x000e220000201800 */
[----:B--2---:R-:W-:-:S05]  /*2ba0*/  IADD3 R0, P0, PT, R6, 0x1c, RZ ;  /* 0x0000001c06007810 */ /* 0x004fca0007f1e0ff */
[----:B------:R-:W-:Y:S01]  /*2bb0*/  IMAD.X R7, RZ, RZ, R7, P0 ;  /* 0x000000ffff077224 */ /* 0x000fe200000e0607 */
[----:B---3--:R-:W-:Y:S02]  /*2bc0*/  DADD R140, R10, R8 ;  /* 0x000000000a8c7229 */ /* 0x008fe40000000008 */
[----:B0-----:R-:W-:Y:S01]  /*2bd0*/  DADD R4, R4, R16 ;  /* 0x0000000004047229 */ /* 0x001fe20000000010 */
[----:B------:R-:W-:Y:S10]  /*2be0*/  BRA.U UP0, `(.L_x_0) ;  /* 0xfffffff500487547 */ /* 0x000ff4000b83ffff */
[----:B------:R-:W0:Y:S01]  /*2bf0*/  MUFU.RCP64H R7, 784 ;  /* 0x4088800000077908 */ /* 0x000e220000001800 */
[----:B------:R-:W-:Y:S01]  /*2c00*/  IMAD.MOV.U32 R10, RZ, RZ, 0x0 ;  /* 0x00000000ff0a7424 */ /* 0x000fe200078e00ff */
[----:B------:R-:W-:Y:S01]  /*2c10*/  MOV R6, 0x1 ;  /* 0x0000000100067802 */ /* 0x000fe20000000f00 */
[----:B------:R-:W-:Y:S01]  /*2c20*/  IMAD.MOV.U32 R11, RZ, RZ, 0x40888000 ;  /* 0x40888000ff0b7424 */ /* 0x000fe200078e00ff */
[----:B------:R-:W-:Y:S01]  /*2c30*/  FSETP.GEU.AND P1, PT, |R141|, 6.5827683646048100446e-37, PT ;  /* 0x036000008d00780b */ /* 0x000fe20003f2e200 */
[----:B------:R-:W-:Y:S04]  /*2c40*/  BSSY.RECONVERGENT B1, `(.L_x_1) ;  /* 0x0000013000017945 */ /* 0x000fe80003800200 */
[----:B0-----:R-:W-:-:S08]  /*2c50*/  DFMA R8, R6, -R10, 1 ;  /* 0x3ff000000608742b */ /* 0x001fd0000000080a */
[----:B------:R-:W-:-:S08]  /*2c60*/  DFMA R8, R8, R8, R8 ;  /* 0x000000080808722b */ /* 0x000fd00000000008 */
[----:B------:R-:W-:-:S08]  /*2c70*/  DFMA R8, R6, R8, R6 ;  /* 0x000000080608722b */ /* 0x000fd00000000006 */
[----:B------:R-:W-:-:S08]  /*2c80*/  DFMA R6, R8, -R10, 1 ;  /* 0x3ff000000806742b */ /* 0x000fd0000000080a */
[----:B------:R-:W-:-:S08]  /*2c90*/  DFMA R6, R8, R6, R8 ;  /* 0x000000060806722b */ /* 0x000fd00000000008 */
[----:B------:R-:W-:-:S08]  /*2ca0*/  DMUL R14, R140, R6 ;  /* 0x000000068c0e7228 */ /* 0x000fd00000000000 */
[----:B------:R-:W-:-:S08]  /*2cb0*/  DFMA R8, R14, -784, R140 ;  /* 0xc08880000e08782b */ /* 0x000fd0000000008c */
[----:B------:R-:W-:-:S10]  /*2cc0*/  DFMA R14, R6, R8, R14 ;  /* 0x00000008060e722b */ /* 0x000fd4000000000e */
[----:B------:R-:W-:-:S05]  /*2cd0*/  FFMA R0, RZ, 4.265625, R15 ;  /* 0x40888000ff007823 */ /* 0x000fca000000000f */
[----:B------:R-:W-:-:S13]  /*2ce0*/  FSETP.GT.AND P0, PT, |R0|, 1.469367938527859385e-39, PT ;  /* 0x001000000000780b */ /* 0x000fda0003f04200 */
[----:B------:R-:W-:Y:S05]  /*2cf0*/  @P0 BRA P1, `(.L_x_2) ;  /* 0x00000000001c0947 */ /* 0x000fea0000800000 */
[----:B------:R-:W-:Y:S01]  /*2d00*/  IMAD.MOV.U32 R143, RZ, RZ, R141 ;  /* 0x000000ffff8f7224 */ /* 0x000fe200078e008d */
[----:B------:R-:W-:Y:S01]  /*2d10*/  MOV R0, 0x2d50 ;  /* 0x00002d5000007802 */ /* 0x000fe20000000f00 */
[----:B------:R-:W-:Y:S02]  /*2d20*/  IMAD.MOV.U32 R141, RZ, RZ, RZ ;  /* 0x000000ffff8d7224 */ /* 0x000fe400078e00ff */
[----:B------:R-:W-:-:S07]  /*2d30*/  IMAD.MOV.U32 R142, RZ, RZ, 0x40888000 ;  /* 0x40888000ff8e7424 */ /* 0x000fce00078e00ff */
[----:B-1----:R-:W-:Y:S05]  /*2d40*/  CALL.REL.NOINC `($__internal_0_$__cuda_sm20_div_rn_f64_full) ;  /* 0x0000032000207944 */ /* 0x002fea0003c00000 */
[----:B------:R-:W-:Y:S01]  /*2d50*/  MOV R14, R140 ;  /* 0x0000008c000e7202 */ /* 0x000fe20000000f00 */
[----:B------:R-:W-:-:S07]  /*2d60*/  IMAD.MOV.U32 R15, RZ, RZ, R141 ;  /* 0x000000ffff0f7224 */ /* 0x000fce00078e008d */
.L_x_2:
[----:B------:R-:W-:Y:S05]  /*2d70*/  BSYNC.RECONVERGENT B1 ;  /* 0x0000000000017941 */ /* 0x000fea0003800200 */
.L_x_1:
[----:B------:R-:W0:Y:S01]  /*2d80*/  MUFU.RCP64H R7, 784 ;  /* 0x4088800000077908 */ /* 0x000e220000001800 */
[----:B------:R-:W-:Y:S02]  /*2d90*/  HFMA2 R6, -RZ, RZ, 0, 5.9604644775390625e-08 ;  /* 0x00000001ff067431 */ /* 0x000fe400000001ff */
[----:B------:R-:W-:Y:S01]  /*2da0*/  IMAD.MOV.U32 R8, RZ, RZ, 0x0 ;  /* 0x00000000ff087424 */ /* 0x000fe200078e00ff */
[----:B------:R-:W-:Y:S01]  /*2db0*/  FSETP.GEU.AND P1, PT, |R5|, 6.5827683646048100446e-37, PT ;  /* 0x036000000500780b */ /* 0x000fe20003f2e200 */
[----:B------:R-:W-:Y:S01]  /*2dc0*/  IMAD.MOV.U32 R9, RZ, RZ, 0x40888000 ;  /* 0x40888000ff097424 */ /* 0x000fe200078e00ff */
[----:B------:R-:W-:Y:S05]  /*2dd0*/  BSSY.RECONVERGENT B1, `(.L_x_3) ;  /* 0x0000012000017945 */ /* 0x000fea0003800200 */
        /* <DEDUP_REMOVED lines=13> */
[----:B------:R-:W-:Y:S01]  /*2eb0*/  IMAD.MOV.U32 R143, RZ, RZ, R5 ;  /* 0x000000ffff8f7224 */ /* 0x000fe200078e0005 */
[----:B------:R-:W-:Y:S01]  /*2ec0*/  MOV R0, 0x2ef0 ;  /* 0x00002ef000007802 */ /* 0x000fe20000000f00 */
[----:B------:R-:W-:-:S07]  /*2ed0*/  IMAD.MOV.U32 R141, RZ, RZ, RZ ;  /* 0x000000ffff8d7224 */ /* 0x000fce00078e00ff */
[----:B-1----:R-:W-:Y:S05]  /*2ee0*/  CALL.REL.NOINC `($__internal_0_$__cuda_sm20_div_rn_f64_full) ;  /* 0x0000031c00b87944 */ /* 0x002fea0003c00000 */
.L_x_4:
[----:B------:R-:W-:Y:S05]  /*2ef0*/  BSYNC.RECONVERGENT B1 ;  /* 0x0000000000017941 */ /* 0x000fea0003800200 */
.L_x_3:
[----:B------:R-:W-:Y:S01]  /*2f00*/  DFMA R140, -R14, R14, R140 ;  /* 0x0000000e0e8c722b */ /* 0x000fe2000000018c */
[----:B------:R-:W-:Y:S01]  /*2f10*/  IMAD.MOV.U32 R8, RZ, RZ, 0x0 ;  /* 0x00000000ff087424 */ /* 0x000fe200078e00ff */
[----:B------:R-:W-:Y:S01]  /*2f20*/  BSSY.RECONVERGENT B0, `(.L_x_5) ;  /* 0x0000012000007945 */ /* 0x000fe20003800200 */
[----:B------:R-:W-:-:S03]  /*2f30*/  IMAD.MOV.U32 R9, RZ, RZ, 0x3fd80000 ;  /* 0x3fd80000ff097424 */ /* 0x000fc600078e00ff */
[----:B------:R-:W0:Y:S04]  /*2f40*/  MUFU.RSQ64H R5, R141 ;  /* 0x0000008d00057308 */ /* 0x000e280000001c00 */
[----:B------:R-:W-:-:S05]  /*2f50*/  VIADD R4, R141, 0xfcb00000 ;  /* 0xfcb000008d047836 */ /* 0x000fca0000000000 */
[----:B------:R-:W-:Y:S01]  /*2f60*/  ISETP.GE.U32.AND P0, PT, R4, 0x7ca00000, PT ;  /* 0x7ca000000400780c */ /* 0x000fe20003f06070 */
[----:B0-----:R-:W-:-:S08]  /*2f70*/  DMUL R6, R4, R4 ;  /* 0x0000000404067228 */ /* 0x001fd00000000000 */
[----:B------:R-:W-:-:S08]  /*2f80*/  DFMA R6, R140, -R6, 1 ;  /* 0x3ff000008c06742b */ /* 0x000fd00000000806 */
[----:B------:R-:W-:Y:S02]  /*2f90*/  DFMA R8, R6, R8, 0.5 ;  /* 0x3fe000000608742b */ /* 0x000fe40000000008 */
[----:B------:R-:W-:-:S08]  /*2fa0*/  DMUL R6, R4, R6 ;  /* 0x0000000604067228 */ /* 0x000fd00000000000 */
[----:B------:R-:W-:-:S08]  /*2fb0*/  DFMA R8, R8, R6, R4 ;  /* 0x000000060808722b */ /* 0x000fd00000000004 */
[----:B------:R-:W-:Y:S02]  /*2fc0*/  DMUL R10, R140, R8 ;  /* 0x000000088c0a7228 */ /* 0x000fe40000000000 */
[----:B------:R-:W-:Y:S01]  /*2fd0*/  IADD3 R7, PT, PT, R9, -0x100000, RZ ;  /* 0xfff0000009077810 */ /* 0x000fe20007ffe0ff */
[----:B------:R-:W-:-:S05]  /*2fe0*/  IMAD.MOV.U32 R6, RZ, RZ, R8 ;  /* 0x000000ffff067224 */ /* 0x000fca00078e0008 */
[----:B------:R-:W-:-:S08]  /*2ff0*/  DFMA R18, R10, -R10, R140 ;  /* 0x8000000a0a12722b */ /* 0x000fd0000000008c */
[----:B------:R-:W-:Y:S01]  /*3000*/  DFMA R16, R18, R6, R10 ;  /* 0x000000061210722b */ /* 0x000fe2000000000a */
[----:B------:R-:W-:Y:S10]  /*3010*/  @!P0 BRA `(.L_x_6) ;  /* 0x0000000000088947 */ /* 0x000ff40003800000 */
[----:B------:R-:W-:-:S07]  /*3020*/  MOV R0, 0x3040 ;  /* 0x0000304000007802 */ /* 0x000fce0000000f00 */
[----:B-1----:R-:W-:Y:S05]  /*3030*/  CALL.REL.NOINC `($__internal_1_$__cuda_sm20_dsqrt_rn_f64_mediumpath_v1) ;  /* 0x0000032000fc7944 */ /* 0x002fea0003c00000 */
.L_x_6:
[----:B------:R-:W-:Y:S05]  /*3040*/  BSYNC.RECONVERGENT B0 ;  /* 0x0000000000007941 */ /* 0x000fea0003800200 */
.L_x_5:
[----:B------:R-:W-:Y:S02]  /*3050*/  IMAD.MOV.U32 R20, RZ, RZ, RZ ;  /* 0x000000ffff147224 */ /* 0x000fe400078e00ff */
[----:B------:R-:W-:-:S07]  /*3060*/  VIADD R2, R1, 0x2000 ;  /* 0x0000200001027836 */ /* 0x000fce0000000000 */
.L_x_63:
[----:B------:R-:W-:-:S05]  /*3070*/  IMAD.WIDE.U32 R18, R20, 0x1c, R12 ;  /* 0x0000001c14127825 */ /* 0x000fca00078e000c */
[----:B------:R-:W2:Y:S01]  /*3080*/  LDG.E.U8 R0, desc[UR8][R18.64] ;  /* 0x0000000812007981 */ /* 0x000ea2000c1e1100 */
[----:B0-----:R-:W0:Y:S01]  /*3090*/  MUFU.RCP64H R7, R17 ;  /* 0x0000001100077308 */ /* 0x001e220000001800 */
[----:B------:R-:W-:Y:S01]  /*30a0*/  MOV R6, 0x1 ;  /* 0x0000000100067802 */ /* 0x000fe20000000f00 */
[C---:B------:R-:W-:Y:S01]  /*30b0*/  IMAD R21, R20.reuse, 0x100, R3 ;  /* 0x0000010014157824 */ /* 0x040fe200078e0203 */
[----:B------:R-:W-:Y:S01]  /*30c0*/  BSSY.RECONVERGENT B1, `(.L_x_7) ;  /* 0x0000018000017945 */ /* 0x000fe20003800200 */
[----:B------:R-:W-:-:S05]  /*30d0*/  VIADD R20, R20, 0x1 ;  /* 0x0000000114147836 */ /* 0x000fca0000000000 */
[----:B------:R-:W-:Y:S01]  /*30e0*/  ISETP.NE.AND P1, PT, R20, 0x1c, PT ;  /* 0x0000001c1400780c */ /* 0x000fe20003f25270 */
[----:B0-----:R-:W-:-:S08]  /*30f0*/  DFMA R4, R6, -R16, 1 ;  /* 0x3ff000000604742b */ /* 0x001fd00000000810 */
[----:B------:R-:W-:-:S08]  /*3100*/  DFMA R8, R4, R4, R4 ;  /* 0x000000040408722b */ /* 0x000fd00000000004 */
[----:B------:R-:W-:-:S08]  /*3110*/  DFMA R8, R6, R8, R6 ;  /* 0x000000080608722b */ /* 0x000fd00000000006 */
[----:B------:R-:W-:-:S08]  /*3120*/  DFMA R6, R8, -R16, 1 ;  /* 0x3ff000000806742b */ /* 0x000fd00000000810 */
[----:B------:R-:W-:Y:S01]  /*3130*/  DFMA R6, R8, R6, R8 ;  /* 0x000000060806722b */ /* 0x000fe20000000008 */
[----:B--2---:R-:W0:Y:S02]  /*3140*/  I2F.F64.U16 R4, R0 ;  /* 0x0000000000047312 */ /* 0x004e240000101800 */
[----:B0-----:R-:W-:-:S08]  /*3150*/  DADD R140, R4, -R14 ;  /* 0x00000000048c7229 */ /* 0x001fd0000000080e */
[----:B------:R-:W-:Y:S02]  /*3160*/  DMUL R8, R140, R6 ;  /* 0x000000068c087228 */ /* 0x000fe40000000000 */
[----:B------:R-:W-:-:S06]  /*3170*/  FSETP.GEU.AND P2, PT, |R141|, 6.5827683646048100446e-37, PT ;  /* 0x036000008d00780b */ /* 0x000fcc0003f4e200 */
[----:B------:R-:W-:-:S08]  /*3180*/  DFMA R4, R8, -R16, R140 ;  /* 0x800000100804722b */ /* 0x000fd0000000008c */
[----:B------:R-:W-:-:S10]  /*3190*/  DFMA R8, R6, R4, R8 ;  /* 0x000000040608722b */ /* 0x000fd40000000008 */
[----:B------:R-:W-:-:S05]  /*31a0*/  FFMA R4, RZ, R17, R9 ;  /* 0x00000011ff047223 */ /* 0x000fca0000000009 */
[----:B------:R-:W-:-:S13]  /*31b0*/  FSETP.GT.AND P0, PT, |R4|, 1.469367938527859385e-39, PT ;  /* 0x001000000400780b */ /* 0x000fda0003f04200 */
[----:B------:R-:W-:Y:S05]  /*31c0*/  @P0 BRA P2, `(.L_x_8) ;  /* 0x00000000001c0947 */ /* 0x000fea0001000000 */
[----:B------:R-:W-:Y:S01]  /*31d0*/  IMAD.MOV.U32 R143, RZ, RZ, R141 ;  /* 0x000000ffff8f7224 */ /* 0x000fe200078e008d */
[----:B------:R-:W-:Y:S01]  /*31e0*/  MOV R141, R16 ;  /* 0x00000010008d7202 */ /* 0x000fe20000000f00 */
[----:B------:R-:W-:Y:S01]  /*31f0*/  IMAD.MOV.U32 R142, RZ, RZ, R17 ;  /* 0x000000ffff8e7224 */ /* 0x000fe200078e0011 */
[----:B------:R-:W-:-:S07]  /*3200*/  MOV R0, 0x3220 ;  /* 0x0000322000007802 */ /* 0x000fce0000000f00 */
[----:B-1----:R-:W-:Y:S05]  /*3210*/  CALL.REL.NOINC `($__internal_0_$__cuda_sm20_div_rn_f64_full) ;  /* 0x0000031800ec7944 */ /* 0x002fea0003c00000 */
[----:B------:R-:W-:Y:S02]  /*3220*/  IMAD.MOV.U32 R8, RZ, RZ, R140 ;  /* 0x000000ffff087224 */ /* 0x000fe400078e008c */
[----:B------:R-:W-:-:S07]  /*3230*/  IMAD.MOV.U32 R9, RZ, RZ, R141 ;  /* 0x000000ffff097224 */ /* 0x000fce00078e008d */
.L_x_8:
[----:B------:R-:W-:Y:S05]  /*3240*/  BSYNC.RECONVERGENT B1 ;  /* 0x0000000000017941 */ /* 0x000fea0003800200 */
.L_x_7:
[----:B------:R-:W2:Y:S01]  /*3250*/  LDG.E.U8 R0, desc[UR8][R18.64+0x1] ;  /* 0x0000010812007981 */ /* 0x000ea2000c1e1100 */
[----:B------:R-:W0:Y:S01]  /*3260*/  MUFU.RCP64H R7, R17 ;  /* 0x0000001100077308 */ /* 0x000e220000001800 */
[----:B------:R-:W-:Y:S01]  /*3270*/  MOV R6, 0x1 ;  /* 0x0000000100067802 */ /* 0x000fe20000000f00 */
[----:B------:R-:W-:Y:S05]  /*3280*/  BSSY.RECONVERGENT B1, `(.L_x_9) ;  /* 0x0000016000017945 */ /* 0x000fea0003800200 */
        /* <DEDUP_REMOVED lines=15> */
[----:B------:R-:W-:Y:S01]  /*3380*/  MOV R0, 0x33c0 ;  /* 0x000033c000007802 */ /* 0x000fe20000000f00 */
[----:B------:R-:W-:Y:S02]  /*3390*/  IMAD.MOV.U32 R141, RZ, RZ, R16 ;  /* 0x000000ffff8d7224 */ /* 0x000fe400078e0010 */
[----:B------:R-:W-:-:S07]  /*33a0*/  IMAD.MOV.U32 R142, RZ, RZ, R17 ;  /* 0x000000ffff8e7224 */ /* 0x000fce00078e0011 */
[----:B-1----:R-:W-:Y:S05]  /*33b0*/  CALL.REL.NOINC `($__internal_0_$__cuda_sm20_div_rn_f64_full) ;  /* 0x0000031800847944 */ /* 0x002fea0003c00000 */
[----:B------:R-:W-:Y:S01]  /*33c0*/  MOV R10, R140 ;  /* 0x0000008c000a7202 */ /* 0x000fe20000000f00 */
[----:B------:R-:W-:-:S07]  /*33d0*/  IMAD.MOV.U32 R11, RZ, RZ, R141 ;  /* 0x000000ffff0b7224 */ /* 0x000fce00078e008d */
.L_x_10:
[----:B------:R-:W-:Y:S05]  /*33e0*/  BSYNC.RECONVERGENT B1 ;  /* 0x0000000000017941 */ /* 0x000fea0003800200 */
.L_x_9:
[----:B------:R-:W2:Y:S01]  /*33f0*/  LDG.E.U8 R0, desc[UR8][R18.64+0x2] ;  /* 0x0000020812007981 */ /* 0x000ea2000c1e1100 */
[----:B------:R-:W0:Y:S01]  /*3400*/  MUFU.RCP64H R7, R17 ;  /* 0x0000001100077308 */ /* 0x000e220000001800 */
[----:B------:R-:W-:Y:S01]  /*3410*/  IMAD.MOV.U32 R6, RZ, RZ, 0x1 ;  /* 0x00000001ff067424 */ /* 0x000fe200078e00ff */
[----:B------:R-:W-:Y:S01]  /*3420*/  BSSY.RECONVERGENT B1, `(.L_x_11) ;  /* 0x0000017000017945 */ /* 0x000fe20003800200 */
[----:B------:R3:W-:Y:S04]  /*3430*/  STL.128 [R21+0x210], R8 ;  /* 0x0002100815007387 */ /* 0x0007e80000100c00 */
        /* <DEDUP_REMOVED lines=13> */
[----:B---3--:R-:W-:Y:S05]  /*3510*/  @P0 BRA P2, `(.L_x_12) ;  /* 0x00000000001c0947 */ /* 0x008fea0001000000 */
[----:B------:R-:W-:Y:S01]  /*3520*/  IMAD.MOV.U32 R143, RZ, RZ, R141 ;  /* 0x000000ffff8f7224 */ /* 0x000fe200078e008d */
[----:B------:R-:W-:Y:S01]  /*3530*/  MOV R141, R16 ;  /* 0x00000010008d7202 */ /* 0x000fe20000000f00 */
[----:B------:R-:W-:Y:S01]  /*3540*/  IMAD.MOV.U32 R142, RZ, RZ, R17 ;  /* 0x000000ffff8e7224 */ /* 0x000fe200078e0011 */
[----:B------:R-:W-:-:S07]  /*3550*/  MOV R0, 0x3570 ;  /* 0x0000357000007802 */ /* 0x000fce0000000f00 */
[----:B-1----:R-:W-:Y:S05]  /*3560*/  CALL.REL.NOINC `($__internal_0_$__cuda_sm20_div_rn_f64_full) ;  /* 0x0000031800187944 */ /* 0x002fea0003c00000 */
[----:B------:R-:W-:Y:S02]  /*3570*/  IMAD.MOV.U32 R4, RZ, RZ, R140 ;  /* 0x000000ffff047224 */ /* 0x000fe400078e008c */
[----:B------:R-:W-:-:S07]  /*3580*/  IMAD.MOV.U32 R5, RZ, RZ, R141 ;  /* 0x000000ffff057224 */ /* 0x000fce00078e008d */
.L_x_12:
[----:B------:R-:W-:Y:S05]  /*3590*/  BSYNC.RECONVERGENT B1 ;  /* 0x0000000000017941 */ /* 0x000fea0003800200 */
.L_x_11:
        /* <DEDUP_REMOVED lines=25> */
.L_x_14:
[----:B------:R-:W-:Y:S05]  /*3730*/  BSYNC.RECONVERGENT B1 ;  /* 0x0000000000017941 */ /* 0x000fea0003800200 */
.L_x_13:
        /* <DEDUP_REMOVED lines=26> */
.L_x_16:
[----:B------:R-:W-:Y:S05]  /*38e0*/  BSYNC.RECONVERGENT B1 ;  /* 0x0000000000017941 */ /* 0x000fea0003800200 */
.L_x_15:
        /* <DEDUP_REMOVED lines=25> */
.L_x_18:
[----:B------:R-:W-:Y:S05]  /*3a80*/  BSYNC.RECONVERGENT B1 ;  /* 0x0000000000017941 */ /* 0x000fea0003800200 */
.L_x_17:
        /* <DEDUP_REMOVED lines=26> */
.L_x_20:
[----:B------:R-:W-:Y:S05]  /*3c30*/  BSYNC.RECONVERGENT B1 ;  /* 0x0000000000017941 */ /* 0x000fea0003800200 */
.L_x_19:
        /* <DEDUP_REMOVED lines=25> */
.L_x_22:
[----:B------:R-:W-:Y:S05]  /*3dd0*/  BSYNC.RECONVERGENT B1 ;  /* 0x0000000000017941 */ /* 0x000fea0003800200 */
.L_x_21:
        /* <DEDUP_REMOVED lines=26> */
.L_x_24:
[----:B------:R-:W-:Y:S05]  /*3f80*/  BSYNC.RECONVERGENT B1 ;  /* 0x0000000000017941 */ /* 0x000fea0003800200 */
.L_x_23:
        /* <DEDUP_REMOVED lines=25> */
.L_x_26:
[----:B------:R-:W-:Y:S05]  /*4120*/  BSYNC.RECONVERGENT B1 ;  /* 0x0000000000017941 */ /* 0x000fea0003800200 */
.L_x_25:
        /* <DEDUP_REMOVED lines=26> */
.L_x_28:
[----:B------:R-:W-:Y:S05]  /*42d0*/  BSYNC.RECONVERGENT B1 ;  /* 0x0000000000017941 */ /* 0x000fea0003800200 */
.L_x_27:
        /* <DEDUP_REMOVED lines=25> */
.L_x_30:
[----:B------:R-:W-:Y:S05]  /*4470*/  BSYNC.RECONVERGENT B1 ;  /* 0x0000000000017941 */ /* 0x000fea0003800200 */
.L_x_29:
        /* <DEDUP_REMOVED lines=26> */
.L_x_32:
[----:B------:R-:W-:Y:S05]  /*4620*/  BSYNC.RECONVERGENT B1 ;  /* 0x0000000000017941 */ /* 0x000fea0003800200 */
.L_x_31:
        /* <DEDUP_REMOVED lines=25> */
.L_x_34:
[----:B------:R-:W-:Y:S05]  /*47c0*/  BSYNC.RECONVERGENT B1 ;  /* 0x0000000000017941 */ /* 0x000fea0003800200 */
.L_x_33:
        /* <DEDUP_REMOVED lines=26> */
.L_x_36:
[----:B------:R-:W-:Y:S05]  /*4970*/  BSYNC.RECONVERGENT B1 ;  /* 0x0000000000017941 */ /* 0x000fea0003800200 */
.L_x_35:
        /* <DEDUP_REMOVED lines=25> */
.L_x_38:
[----:B------:R-:W-:Y:S05]  /*4b10*/  BSYNC.RECONVERGENT B1 ;  /* 0x0000000000017941 */ /* 0x000fea0003800200 */
.L_x_37:
        /* <DEDUP_REMOVED lines=26> */
.L_x_40:
[----:B------:R-:W-:Y:S05]  /*4cc0*/  BSYNC.RECONVERGENT B1 ;  /* 0x0000000000017941 */ /* 0x000fea0003800200 */
.L_x_39:
        /* <DEDUP_REMOVED lines=25> */
.L_x_42:
[----:B------:R-:W-:Y:S05]  /*4e60*/  BSYNC.RECONVERGENT B1 ;  /* 0x0000000000017941 */ /* 0x000fea0003800200 */
.L_x_41:
        /* <DEDUP_REMOVED lines=26> */
.L_x_44:
[----:B------:R-:W-:Y:S05]  /*5010*/  BSYNC.RECONVERGENT B1 ;  /* 0x0000000000017941 */ /* 0x000fea0003800200 */
.L_x_43:
        /* <DEDUP_REMOVED lines=25> */
.L_x_46:
[----:B------:R-:W-:Y:S05]  /*51b0*/  BSYNC.RECONVERGENT B1 ;  /* 0x0000000000017941 */ /* 0x000fea0003800200 */
.L_x_45:
        /* <DEDUP_REMOVED lines=26> */
.L_x_48:
[----:B------:R-:W-:Y:S05]  /*5360*/  BSYNC.RECONVERGENT B1 ;  /* 0x0000000000017941 */ /* 0x000fea0003800200 */
.L_x_47:
        /* <DEDUP_REMOVED lines=25> */
.L_x_50:
[----:B------:R-:W-:Y:S05]  /*5500*/  BSYNC.RECONVERGENT B1 ;  /* 0x0000000000017941 */ /* 0x000fea0003800200 */
.L_x_49:
        /* <DEDUP_REMOVED lines=26> */
.L_x_52:
[----:B------:R-:W-:Y:S05]  /*56b0*/  BSYNC.RECONVERGENT B1 ;  /* 0x0000000000017941 */ /* 0x000fea0003800200 */
.L_x_51:
        /* <DEDUP_REMOVED lines=25> */
.L_x_54:
[----:B------:R-:W-:Y:S05]  /*5850*/  BSYNC.RECONVERGENT B1 ;  /* 0x0000000000017941 */ /* 0x000fea0003800200 */
.L_x_53:
        /* <DEDUP_REMOVED lines=26> */
.L_x_56:
[----:B------:R-:W-:Y:S05]  /*5a00*/  BSYNC.RECONVERGENT B1 ;  /* 0x0000000000017941 */ /* 0x000fea0003800200 */
.L_x_55:
        /* <DEDUP_REMOVED lines=25> */
.L_x_58:
[----:B------:R-:W-:Y:S05]  /*5ba0*/  BSYNC.RECONVERGENT B1 ;  /* 0x0000000000017941 */ /* 0x000fea0003800200 */
.L_x_57:
        /* <DEDUP_REMOVED lines=26> */
.L_x_60:
[----:B------:R-:W-:Y:S05]  /*5d50*/  BSYNC.RECONVERGENT B1 ;  /* 0x0000000000017941 */ /* 0x000fea0003800200 */
.L_x_59:
        /* <DEDUP_REMOVED lines=25> */
.L_x_62:
[----:B------:R-:W-:Y:S05]  /*5ef0*/  BSYNC.RECONVERGENT B1 ;  /* 0x0000000000017941 */ /* 0x000fea0003800200 */
.L_x_61:
[----:B------:R0:W-:Y:S01]  /*5f00*/  STL.128 [R21+0x2e0], R4 ;  /* 0x0002e00415007387 */ /* 0x0001e20000100c00 */
[----:B------:R-:W-:Y:S05]  /*5f10*/  @P1 BRA `(.L_x_63) ;  /* 0xffffffd000541947 */ /* 0x000fea000383ffff */
[----:B------:R2:W-:Y:S01]  /*5f20*/  STL.128 [R1+0x2000], RZ ;  /* 0x002000ff01007387 */ /* 0x0005e20000100c00 */
[----:B------:R-:W-:Y:S02]  /*5f30*/  IMAD.MOV.U32 R0, RZ, RZ, 0x4 ;  /* 0x00000004ff007424 */ /* 0x000fe400078e00ff */
[----:B------:R-:W-:Y:S01]  /*5f40*/  IMAD.MOV.U32 R3, RZ, RZ, RZ ;  /* 0x000000ffff037224 */ /* 0x000fe200078e00ff */
[----:B------:R2:W-:Y:S06]  /*5f50*/  STL.128 [R1+0x2010], RZ ;  /* 0x002010ff01007387 */ /* 0x0005ec0000100c00 */
.L_x_64:
[C---:B0--3--:R-:W-:Y:S02]  /*5f60*/  LEA R4, R0.reuse, R1, 0x3 ;  /* 0x0000000100047211 */ /* 0x049fe400078e18ff */
[----:B------:R-:W-:-:S03]  /*5f70*/  IADD3 R0, P0, PT, R0, 0x69, RZ ;  /* 0x0000006900007810 */ /* 0x000fc60007f1e0ff */
[----:B------:R3:W-:Y:S02]  /*5f80*/  STL.64 [R4+0x2000], RZ ;  /* 0x002000ff04007387 */ /* 0x0007e40000100a00 */
[----:B------:R-:W-:Y:S01]  /*5f90*/  IMAD.X R3, RZ, RZ, R3, P0 ;  /* 0x000000ffff037224 */ /* 0x000fe200000e0603 */
[----:B------:R-:W-:Y:S01]  /*5fa0*/  ISETP.GE.U32.AND P0, PT, R0, 0x234a, PT ;  /* 0x0000234a0000780c */ /* 0x000fe20003f06070 */
[----:B------:R3:W-:Y:S03]  /*5fb0*/  STL.64 [R4+0x2008], RZ ;  /* 0x002008ff04007387 */ /* 0x0007e60000100a00 */
[----:B------:R-:W-:Y:S01]  /*5fc0*/  ISETP.GE.U32.AND.EX P0, PT, R3, RZ, PT, P0 ;  /* 0x000000ff0300720c */ /* 0x000fe20003f06100 */
[----:B------:R3:W-:Y:S04]  /*5fd0*/  STL.64 [R4+0x2010], RZ ;  /* 0x002010ff04007387 */ /* 0x0007e80000100a00 */
        /* <DEDUP_REMOVED lines=101> */
[----:B------:R3:W-:Y:S01]  /*6630*/  STL.64 [R4+0x2340], RZ ;  /* 0x002340ff04007387 */ /* 0x0007e20000100a00 */
[----:B------:R-:W-:Y:S05]  /*6640*/  @!P0 BRA `(.L_x_64) ;  /* 0xfffffff800448947 */ /* 0x000fea000383ffff */
[----:B---3--:R-:W3:Y:S04]  /*6650*/  LDL.128 R4, [R1+0x210] ;  /* 0x0002100001047983 */ /* 0x008ee80000100c00 */
[----:B------:R-:W4:Y:S04]  /*6660*/  LDL.128 R8, [R1+0x220] ;  /* 0x0002200001087983 */ /* 0x000f280000100c00 */
[----:B------:R-:W5:Y:S04]  /*6670*/  LDL.128 R12, [R1+0x230] ;  /* 0x00023000010c7983 */ /* 0x000f680000100c00 */
[----:B------:R-:W2:Y:S04]  /*6680*/  LDL.128 R16, [R1+0x240] ;  /* 0x0002400001107983 */ /* 0x000ea80000100c00 */
        /* <DEDUP_REMOVED lines=58> */
[----:B---3--:R0:W-:Y:S04]  /*6a30*/  STL.128 [R1+0x2210], R4 ;  /* 0x0022100401007387 */ /* 0x0081e80000100c00 */
[----:B----4-:R3:W-:Y:S04]  /*6a40*/  STL.128 [R1+0x2220], R8 ;  /* 0x0022200801007387 */ /* 0x0107e80000100c00 */
[----:B-----5:R4:W-:Y:S04]  /*6a50*/  STL.128 [R1+0x2230], R12 ;  /* 0x0022300c01007387 */ /* 0x0209e80000100c00 */
[----:B--2---:R2:W-:Y:S04]  /*6a60*/  STL.128 [R1+0x2240], R16 ;  /* 0x0022401001007387 */ /* 0x0045e80000100c00 */
[----:B------:R5:W-:Y:S04]  /*6a70*/  STL.128 [R1+0x2250], R20 ;  /* 0x0022501401007387 */ /* 0x000be80000100c00 */
        /* <DEDUP_REMOVED lines=18> */
[----:B0-----:R-:W5:Y:S04]  /*6ba0*/  LDL.128 R4, [R1+0x3b0] ;  /* 0x0003b00001047983 */ /* 0x001f680000100c00 */
[----:B---3--:R-:W3:Y:S04]  /*6bb0*/  LDL.128 R8, [R1+0x3c0] ;  /* 0x0003c00001087983 */ /* 0x008ee80000100c00 */
[----:B----4-:R-:W4:Y:S04]  /*6bc0*/  LDL.128 R12, [R1+0x3d0] ;  /* 0x0003d000010c7983 */ /* 0x010f280000100c00 */
[----:B--2---:R-:W2:Y:S04]  /*6bd0*/  LDL.128 R16, [R1+0x3e0] ;  /* 0x0003e00001107983 */ /* 0x004ea80000100c00 */
[----:B-----5:R-:W5:Y:S04]  /*6be0*/  LDL.128 R20, [R1+0x410] ;  /* 0x0004100001147983 */ /* 0x020f680000100c00 */
[----:B-1----:R-:W5:Y:S04]  /*6bf0*/  LDL.128 R24, [R1+0x420] ;  /* 0x0004200001187983 */ /* 0x002f680000100c00 */
[----:B------:R-:W5:Y:S04]  /*6c00*/  LDL.128 R28, [R1+0x430] ;  /* 0x00043000011c7983 */ /* 0x000f680000100c00 */
        /* <DEDUP_REMOVED lines=29> */
[----:B------:R-:W-:Y:S04]  /*6de0*/  STL.128 [R1+0x2640], R144 ;  /* 0x0026409001007387 */ /* 0x000fe80000100c00 */
        /* <DEDUP_REMOVED lines=25> */
[----:B0-----:R-:W5:Y:S04]  /*6f80*/  LDL.128 R248, [R1+0x820] ;  /* 0x0008200001f87983 */ /* 0x001f680000100c00 */
        /* <DEDUP_REMOVED lines=13> */
[----:B---3--:R1:W-:Y:S04]  /*7060*/  STL.128 [R1+0x23c0], R8 ;  /* 0x0023c00801007387 */ /* 0x0083e80000100c00 */
[----:B----4-:R3:W-:Y:S04]  /*7070*/  STL.128 [R1+0x23d0], R12 ;  /* 0x0023d00c01007387 */ /* 0x0107e80000100c00 */
[----:B--2---:R2:W-:Y:S04]  /*7080*/  STL.128 [R1+0x23e0], R16 ;  /* 0x0023e01001007387 */ /* 0x0045e80000100c00 */
[----:B-----5:R4:W-:Y:S04]  /*7090*/  STL.128 [R1+0x2410], R20 ;  /* 0x0024101401007387 */ /* 0x0209e80000100c00 */
        /* <DEDUP_REMOVED lines=19> */
[----:B-1----:R-:W5:Y:S04]  /*71d0*/  LDL.128 R8, [R1+0x840] ;  /* 0x0008400001087983 */ /* 0x002f680000100c00 */
[----:B---3--:R-:W3:Y:S04]  /*71e0*/  LDL.128 R12, [R1+0x850] ;  /* 0x00085000010c7983 */ /* 0x008ee80000100c00 */
[----:B--2---:R-:W2:Y:S04]  /*71f0*/  LDL.128 R16, [R1+0x860] ;  /* 0x0008600001107983 */ /* 0x004ea80000100c00 */
[----:B----4-:R-:W4:Y:S04]  /*7200*/  LDL.128 R20, [R1+0x870] ;  /* 0x0008700001147983 */ /* 0x010f280000100c00 */
[----:B-----5:R-:W5:Y:S04]  /*7210*/  LDL.128 R24, [R1+0x880] ;  /* 0x0008800001187983 */ /* 0x020f680000100c00 */
        /* <DEDUP_REMOVED lines=56> */
[----:B------:R-:W-:Y:S04]  /*75a0*/  STL.128 [R1+0x2000], RZ ;  /* 0x002000ff01007387 */ /* 0x000fe80000100c00 */
        /* <DEDUP_REMOVED lines=12> */
[----:B------:R0:W-:Y:S04]  /*7670*/  STL.128 [R1+0x2830], R4 ;  /* 0x0028300401007387 */ /* 0x0001e80000100c00 */
[----:B------:R1:W-:Y:S04]  /*7680*/  STL.128 [R1+0x2840], R8 ;  /* 0x0028400801007387 */ /* 0x0003e80000100c00 */
[----:B---3--:R3:W-:Y:S04]  /*7690*/  STL.128 [R1+0x2850], R12 ;  /* 0x0028500c01007387 */ /* 0x0087e80000100c00 */
[----:B--2---:R2:W-:Y:S04]  /*76a0*/  STL.128 [R1+0x2860], R16 ;  /* 0x0028601001007387 */ /* 0x0045e80000100c00 */
[----:B----4-:R4:W-:Y:S04]  /*76b0*/  STL.128 [R1+0x2870], R20 ;  /* 0x0028701401007387 */ /* 0x0109e80000100c00 */
[----:B-----5:R5:W-:Y:S04]  /*76c0*/  STL.128 [R1+0x2880], R24 ;  /* 0x0028801801007387 */ /* 0x020be80000100c00 */
        /* <DEDUP_REMOVED lines=83> */
[----:B0-----:R-:W3:Y:S04]  /*7c00*/  LDL.128 R4, [R1+0xc80] ;  /* 0x000c800001047983 */ /* 0x001ee80000100c00 */
[----:B---3--:R0:W-:Y:S04]  /*7c10*/  STL.128 [R1+0x2c80], R4 ;  /* 0x002c800401007387 */ /* 0x0081e80000100c00 */
[----:B-1----:R-:W3:Y:S04]  /*7c20*/  LDL.128 R8, [R1+0xc90] ;  /* 0x000c900001087983 */ /* 0x002ee80000100c00 */
[----:B------:R-:W3:Y:S04]  /*7c30*/  LDL.128 R12, [R1+0xca0] ;  /* 0x000ca000010c7983 */ /* 0x000ee80000100c00 */
        /* <DEDUP_REMOVED lines=8> */
[----:B0-----:R-:W5:Y:S04]  /*7cc0*/  LDL.128 R4, [R1+0xd50] ;  /* 0x000d500001047983 */ /* 0x001f680000100c00 */
        /* <DEDUP_REMOVED lines=51> */
[----:B---3--:R-:W-:Y:S04]  /*8000*/  STL.128 [R1+0x2c90], R8 ;  /* 0x002c900801007387 */ /* 0x008fe80000100c00 */
[----:B------:R-:W-:Y:S04]  /*8010*/  STL.128 [R1+0x2ca0], R12 ;  /* 0x002ca00c01007387 */ /* 0x000fe80000100c00 */
[----:B--2---:R-:W-:Y:S04]  /*8020*/  STL.128 [R1+0x2cb0], R16 ;  /* 0x002cb01001007387 */ /* 0x004fe80000100c00 */
[----:B----4-:R-:W-:Y:S04]  /*8030*/  STL.128 [R1+0x2cc0], R20 ;  /* 0x002cc01401007387 */ /* 0x010fe80000100c00 */
[----:B-----5:R-:W-:Y:S04]  /*8040*/  STL.128 [R1+0x2cd0], R24 ;  /* 0x002cd01801007387 */ /* 0x020fe80000100c00 */
[----:B------:R-:W-:Y:S04]  /*8050*/  STL.128 [R1+0x2ce0], R28 ;  /* 0x002ce01c01007387 */ /* 0x000fe80000100c00 */
[----:B------:R-:W-:Y:S04]  /*8060*/  STL.128 [R1+0x2d10], R32 ;  /* 0x002d102001007387 */ /* 0x000fe80000100c00 */
[----:B------:R-:W-:Y:S04]  /*8070*/  STL.128 [R1+0x2d20], R36 ;  /* 0x002d202401007387 */ /* 0x000fe80000100c00 */
[----:B------:R-:W-:Y:S04]  /*8080*/  STL.128 [R1+0x2d30], R40 ;  /* 0x002d302801007387 */ /* 0x000fe80000100c00 */
[----:B------:R-:W-:Y:S04]  /*8090*/  STL.128 [R1+0x2d40], R44 ;  /* 0x002d402c01007387 */ /* 0x000fe80000100c00 */
        /* <DEDUP_REMOVED lines=51> */
[----:B-1----:R-:W5:Y:S04]  /*83d0*/  LDL.128 R48, [R1+0x1110] ;  /* 0x0011100001307983 */ /* 0x002f680000100c00 */
[----:B--2---:R-:W2:Y:S04]  /*83e0*/  LDL.128 R52, [R1+0x1120] ;  /* 0x0011200001347983 */ /* 0x004ea80000100c00 */
[----:B---3--:R-:W3:Y:S04]  /*83f0*/  LDL.128 R56, [R1+0x1130] ;  /* 0x0011300001387983 */ /* 0x008ee80000100c00 */
        /* <DEDUP_REMOVED lines=72> */
[----:B--2---:R2:W-:Y:S04]  /*8880*/  STL.128 [R1+0x3120], R52 ;  /* 0x0031203401007387 */ /* 0x0045e80000100c00 */
[----:B---3--:R3:W-:Y:S04]  /*8890*/  STL.128 [R1+0x3130], R56 ;  /* 0x0031303801007387 */ /* 0x0087e80000100c00 */
[----:B----4-:R4:W-:Y:S04]  /*88a0*/  STL.128 [R1+0x3140], R60 ;  /* 0x0031403c01007387 */ /* 0x0109e80000100c00 */
        /* <DEDUP_REMOVED lines=122> */
[----:B--2---:R-:W-:Y:S04]  /*9050*/  STL.128 [R1+0x3580], R52 ;  /* 0x0035803401007387 */ /* 0x004fe80000100c00 */
[----:B---3--:R-:W-:Y:S04]  /*9060*/  STL.128 [R1+0x3590], R56 ;  /* 0x0035903801007387 */ /* 0x008fe80000100c00 */
[----:B----4-:R-:W-:Y:S04]  /*9070*/  STL.128 [R1+0x35a0], R60 ;  /* 0x0035a03c01007387 */ /* 0x010fe80000100c00 */
[----:B-----5:R-:W-:Y:S04]  /*9080*/  STL.128 [R1+0x35b0], R64 ;  /* 0x0035b04001007387 */ /* 0x020fe80000100c00 */
        /* <DEDUP_REMOVED lines=47> */
[----:B0-----:R-:W2:Y:S04]  /*9380*/  LDL.128 R4, [R1+0x1910] ;  /* 0x0019100001047983 */ /* 0x001ea80000100c00 */
[----:B--2---:R0:W-:Y:S04]  /*9390*/  STL.128 [R1+0x3910], R4 ;  /* 0x0039100401007387 */ /* 0x0041e80000100c00 */
[----:B-1----:R-:W2:Y:S04]  /*93a0*/  LDL.128 R8, [R1+0x1920] ;  /* 0x0019200001087983 */ /* 0x002ea80000100c00 */
[----:B------:R-:W3:Y:S04]  /*93b0*/  LDL.128 R12, [R1+0x1930] ;  /* 0x00193000010c7983 */ /* 0x000ee80000100c00 */
[----:B------:R-:W4:Y:S04]  /*93c0*/  LDL.128 R16, [R1+0x1940] ;  /* 0x0019400001107983 */ /* 0x000f280000100c00 */
[----:B------:R-:W5:Y:S04]  /*93d0*/  LDL.128 R20, [R1+0x1950] ;  /* 0x0019500001147983 */ /* 0x000f680000100c00 */
[----:B------:R-:W5:Y:S04]  /*93e0*/  LDL.128 R24, [R1+0x1960] ;  /* 0x0019600001187983 */ /* 0x000f680000100c00 */
        /* <DEDUP_REMOVED lines=201> */
[----:B------:R0:W-:Y:S01]  /*a080*/  STL.128 [R1+0x3e20], R140 ;  /* 0x003e208c01007387 */ /* 0x0001e20000100c00 */
[----:B------:R-:W-:-:S07]  /*a090*/  IMAD.MOV.U32 R3, RZ, RZ, RZ ;  /* 0x000000ffff037224 */ /* 0x000fce00078e00ff */
.L_x_95:
[----:B0-----:R-:W0:Y:S02]  /*a0a0*/  LDC.64 R52, c[0x0][0x388] ;  /* 0x0000e200ff347b82 */ /* 0x001e240000000a00 */
[----:B0-----:R-:W-:-:S05]  /*a0b0*/  IMAD.WIDE.U32 R52, R3, 0x19, R52 ;  /* 0x0000001903347825 */ /* 0x001fca00078e0034 */
[----:B------:R-:W2:Y:S04]  /*a0c0*/  LDG.E.S8 R140, desc[UR8][R52.64] ;  /* 0x00000008348c7981 */ /* 0x000ea8000c1e1300 */
[----:B------:R0:W5:Y:S04]  /*a0d0*/  LDG.E.S8 R12, desc[UR8][R52.64+0x1] ;  /* 0x00000108340c7981 */ /* 0x000168000c1e1300 */
        /* <DEDUP_REMOVED lines=22> */
[----:B------:R0:W5:Y:S01]  /*a240*/  LDG.E.S8 R54, desc[UR8][R52.64+0x18] ;  /* 0x0000180834367981 */ /* 0x000162000c1e1300 */
[----:B-1----:R-:W1:Y:S01]  /*a250*/  MUFU.RCP64H R5, 127 ;  /* 0x405fc00000057908 */ /* 0x002e620000001800 */
[----:B------:R-:W-:-:S02]  /*a260*/  HFMA2 R9, -RZ, RZ, 2.185546875, -2 ;  /* 0x405fc000ff097431 */ /* 0x000fc400000001ff */
[----:B------:R-:W-:Y:S02]  /*a270*/  IMAD.MOV.U32 R8, RZ, RZ, 0x0 ;  /* 0x00000000ff087424 */ /* 0x000fe400078e00ff */
[----:B------:R-:W-:Y:S02]  /*a280*/  IMAD.MOV.U32 R4, RZ, RZ, 0x1 ;  /* 0x00000001ff047424 */ /* 0x000fe400078e00ff */
[----:B------:R-:W-:-:S04]  /*a290*/  IMAD R56, R3, 0x1880, R2 ;  /* 0x0000188003387824 */ /* 0x000fc800078e0202 */
[----:B-1----:R-:W-:-:S08]  /*a2a0*/  DFMA R6, R4, -R8, 1 ;  /* 0x3ff000000406742b */ /* 0x002fd00000000808 */
[----:B------:R-:W-:-:S08]  /*a2b0*/  DFMA R6, R6, R6, R6 ;  /* 0x000000060606722b */ /* 0x000fd00000000006 */
[----:B------:R-:W-:-:S08]  /*a2c0*/  DFMA R6, R4, R6, R4 ;  /* 0x000000060406722b */ /* 0x000fd00000000004 */
[----:B------:R-:W-:-:S08]  /*a2d0*/  DFMA R4, R6, -R8, 1 ;  /* 0x3ff000000604742b */ /* 0x000fd00000000808 */
[----:B------:R-:W-:Y:S01]  /*a2e0*/  DFMA R4, R6, R4, R6 ;  /* 0x000000040604722b */ /* 0x000fe20000000006 */
[----:B--2---:R-:W1:Y:S07]  /*a2f0*/  I2F.F64.S16 R140, R140 ;  /* 0x0000008c008c7312 */ /* 0x004e6e0000101c00 */
[----:B-1----:R-:W-:Y:S01]  /*a300*/  DMUL R6, R140, R4 ;  /* 0x000000048c067228 */ /* 0x002fe20000000000 */
[----:B------:R-:W-:-:S07]  /*a310*/  FSETP.GEU.AND P1, PT, |R141|, 6.5827683646048100446e-37, PT ;  /* 0x036000008d00780b */ /* 0x000fce0003f2e200 */
[----:B------:R-:W-:-:S08]  /*a320*/  DFMA R8, R6, -127, R140 ;  /* 0xc05fc0000608782b */ /* 0x000fd0000000008c */
[----:B------:R-:W-:-:S10]  /*a330*/  DFMA R4, R4, R8, R6 ;  /* 0x000000080404722b */ /* 0x000fd40000000006 */
[----:B------:R-:W-:-:S05]  /*a340*/  FFMA R0, RZ, 3.49609375, R5 ;  /* 0x405fc000ff007823 */ /* 0x000fca0000000005 */
[----:B------:R-:W-:-:S13]  /*a350*/  FSETP.GT.AND P0, PT, |R0|, 1.469367938527859385e-39, PT ;  /* 0x001000000000780b */ /* 0x000fda0003f04200 */
[----:B0-----:R-:W-:Y:S05]  /*a360*/  @P0 BRA P1, `(.L_x_65) ;  /* 0x00000000001c0947 */ /* 0x001fea0000800000 */
[----:B------:R-:W-:Y:S01]  /*a370*/  IMAD.MOV.U32 R143, RZ, RZ, R141 ;  /* 0x000000ffff8f7224 */ /* 0x000fe200078e008d */
[----:B------:R-:W-:Y:S01]  /*a380*/  MOV R142, 0x405fc000 ;  /* 0x405fc000008e7802 */ /* 0x000fe20000000f00 */
[----:B------:R-:W-:Y:S01]  /*a390*/  IMAD.MOV.U32 R141, RZ, RZ, RZ ;  /* 0x000000ffff8d7224 */ /* 0x000fe200078e00ff */
[----:B------:R-:W-:-:S07]  /*a3a0*/  MOV R0, 0xa3c0 ;  /* 0x0000a3c000007802 */ /* 0x000fce0000000f00 */
[----:B-----5:R-:W-:Y:S05]  /*a3b0*/  CALL.REL.NOINC `($__internal_0_$__cuda_sm20_div_rn_f64_full) ;  /* 0x000002a800847944 */ /* 0x020fea0003c00000 */
[----:B------:R-:W-:Y:S02]  /*a3c0*/  IMAD.MOV.U32 R4, RZ, RZ, R140 ;  /* 0x000000ffff047224 */ /* 0x000fe400078e008c */
[----:B------:R-:W-:-:S07]  /*a3d0*/  IMAD.MOV.U32 R5, RZ, RZ, R141 ;  /* 0x000000ffff057224 */ /* 0x000fce00078e008d */
.L_x_65:
[----:B------:R-:W0:Y:S01]  /*a3e0*/  MUFU.RCP64H R7, 127 ;  /* 0x405fc00000077908 */ /* 0x000e220000001800 */
[----:B------:R-:W-:Y:S01]  /*a3f0*/  IMAD.MOV.U32 R8, RZ, RZ, 0x0 ;  /* 0x00000000ff087424 */ /* 0x000fe200078e00ff */
[----:B------:R-:W-:Y:S01]  /*a400*/  MOV R9, 0x405fc000 ;  /* 0x405fc00000097802 */ /* 0x000fe20000000f00 */
[----:B------:R-:W-:-:S05]  /*a410*/  IMAD.MOV.U32 R6, RZ, RZ, 0x1 ;  /* 0x00000001ff067424 */ /* 0x000fca00078e00ff */
[----:B-----5:R-:W1:Y:S01]  /*a420*/  I2F.F64.S16 R140, R12 ;  /* 0x0000000c008c7312 */ /* 0x020e620000101c00 */
[----:B0-----:R-:W-:Y:S01]  /*a430*/  DFMA R10, R6, -R8, 1 ;  /* 0x3ff00000060a742b */ /* 0x001fe20000000808 */
[----:B-1----:R-:W-:-:S07]  /*a440*/  FSETP.GEU.AND P1, PT, |R141|, 6.5827683646048100446e-37, PT ;  /* 0x036000008d00780b */ /* 0x002fce0003f2e200 */
[----:B------:R-:W-:-:S08]  /*a450*/  DFMA R10, R10, R10, R10 ;  /* 0x0000000a0a0a722b */ /* 0x000fd0000000000a */
[----:B------:R-:W-:-:S08]  /*a460*/  DFMA R10, R6, R10, R6 ;  /* 0x0000000a060a722b */ /* 0x000fd00000000006 */
[----:B------:R-:W-:-:S08]  /*a470*/  DFMA R8, R10, -R8, 1 ;  /* 0x3ff000000a08742b */ /* 0x000fd00000000808 */
[----:B------:R-:W-:-:S08]  /*a480*/  DFMA R10, R10, R8, R10 ;  /* 0x000000080a0a722b */ /* 0x000fd0000000000a */
[----:B------:R-:W-:-:S08]  /*a490*/  DMUL R6, R10, R140 ;  /* 0x0000008c0a067228 */ /* 0x000fd00000000000 */
[----:B------:R-:W-:-:S08]  /*a4a0*/  DFMA R8, R6, -127, R140 ;  /* 0xc05fc0000608782b */ /* 0x000fd0000000008c */
[----:B------:R-:W-:-:S10]  /*a4b0*/  DFMA R6, R10, R8, R6 ;  /* 0x000000080a06722b */ /* 0x000fd40000000006 */
[----:B------:R-:W-:-:S05]  /*a4c0*/  FFMA R0, RZ, 3.49609375, R7 ;  /* 0x405fc000ff007823 */ /* 0x000fca0000000007 */
[----:B------:R-:W-:-:S13]  /*a4d0*/  FSETP.GT.AND P0, PT, |R0|, 1.469367938527859385e-39, PT ;  /* 0x001000000000780b */ /* 0x000fda0003f04200 */
[----:B------:R-:W-:Y:S05]  /*a4e0*/  @P0 BRA P1, `(.L_x_66) ;  /* 0x00000000001c0947 */ /* 0x000fea0000800000 */
[----:B------:R-:W-:Y:S01]  /*a4f0*/  IMAD.MOV.U32 R143, RZ, RZ, R141 ;  /* 0x000000ffff8f7224 */ /* 0x000fe200078e008d */
[----:B------:R-:W-:Y:S01]  /*a500*/  MOV R142, 0x405fc000 ;  /* 0x405fc000008e7802 */ /* 0x000fe20000000f00 */
[----:B------:R-:W-:Y:S01]  /*a510*/  IMAD.MOV.U32 R141, RZ, RZ, RZ ;  /* 0x000000ffff8d7224 */ /* 0x000fe200078e00ff */
[----:B------:R-:W-:-:S07]  /*a520*/  MOV R0, 0xa540 ;  /* 0x0000a54000007802 */ /* 0x000fce0000000f00 */
[----:B------:R-:W-:Y:S05]  /*a530*/  CALL.REL.NOINC `($__internal_0_$__cuda_sm20_div_rn_f64_full) ;  /* 0x000002a800247944 */ /* 0x000fea0003c00000 */
[----:B------:R-:W-:Y:S02]  /*a540*/  IMAD.MOV.U32 R6, RZ, RZ, R140 ;  /* 0x000000ffff067224 */ /* 0x000fe400078e008c */
[----:B------:R-:W-:-:S07]  /*a550*/  IMAD.MOV.U32 R7, RZ, RZ, R141 ;  /* 0x000000ffff077224 */ /* 0x000fce00078e008d */
.L_x_66:
[----:B------:R-:W0:Y:S01]  /*a560*/  MUFU.RCP64H R9, 127 ;  /* 0x405fc00000097908 */ /* 0x000e220000001800 */
[----:B------:R-:W-:Y:S01]  /*a570*/  IMAD.MOV.U32 R10, RZ, RZ, 0x0 ;  /* 0x00000000ff0a7424 */ /* 0x000fe200078e00ff */
[----:B------:R-:W-:Y:S01]  /*a580*/  MOV R11, 0x405fc000 ;  /* 0x405fc000000b7802 */ /* 0x000fe20000000f00 */
[----:B------:R-:W-:-:S05]  /*a590*/  IMAD.MOV.U32 R8, RZ, RZ, 0x1 ;  /* 0x00000001ff087424 */ /* 0x000fca00078e00ff */
[----:B------:R-:W1:Y:S01]  /*a5a0*/  I2F.F64.S16 R140, R14 ;  /* 0x0000000e008c7312 */ /* 0x000e620000101c00 */
        /* <DEDUP_REMOVED lines=19> */
.L_x_67:
        /* <DEDUP_REMOVED lines=24> */
.L_x_68:
        /* <DEDUP_REMOVED lines=24> */
.L_x_69:
        /* <DEDUP_REMOVED lines=24> */
.L_x_70:
        /* <DEDUP_REMOVED lines=24> */
.L_x_71:
        /* <DEDUP_REMOVED lines=24> */
.L_x_72:
        /* <DEDUP_REMOVED lines=24> */
.L_x_73:
        /* <DEDUP_REMOVED lines=24> */
.L_x_74:
        /* <DEDUP_REMOVED lines=24> */
.L_x_75:
        /* <DEDUP_REMOVED lines=24> */
.L_x_76:
        /* <DEDUP_REMOVED lines=24> */
.L_x_77:
        /* <DEDUP_REMOVED lines=24> */
.L_x_78:
        /* <DEDUP_REMOVED lines=24> */
.L_x_79:
        /* <DEDUP_REMOVED lines=24> */
.L_x_80:
        /* <DEDUP_REMOVED lines=24> */
.L_x_81:
        /* <DEDUP_REMOVED lines=24> */
.L_x_82:
        /* <DEDUP_REMOVED lines=24> */
.L_x_83:
        /* <DEDUP_REMOVED lines=24> */
.L_x_84:
        /* <DEDUP_REMOVED lines=24> */
.L_x_85:
        /* <DEDUP_REMOVED lines=24> */
.L_x_86:
        /* <DEDUP_REMOVED lines=24> */
.L_x_87:
        /* <DEDUP_REMOVED lines=24> */
.L_x_88:
        /* <DEDUP_REMOVED lines=22> */
.L_x_89:
[----:B------:R-:W-:-:S05]  /*c7c0*/  UMOV UR4, URZ ;  /* 0x000000ff00047c82 */ /* 0x000fca0008000000 */
.L_x_91:
[----:B------:R-:W-:Y:S01]  /*c7d0*/  IMAD.U32 R109, RZ, RZ, UR4 ;  /* 0x00000004ff6d7e24 */ /* 0x000fe2000f8e00ff */
[----:B------:R-:W-:Y:S01]  /*c7e0*/  UIADD3 UR4, UPT, UPT, UR4, 0x1, URZ ;  /* 0x0000000104047890 */ /* 0x000fe2000fffe0ff */
[----:B------:R-:W-:-:S03]  /*c7f0*/  IMAD.MOV.U32 R0, RZ, RZ, RZ ;  /* 0x000000ffff007224 */ /* 0x000fc600078e00ff */
[----:B0-----:R-:W-:-:S11]  /*c800*/  UISETP.NE.AND UP0, UPT, UR4, 0x1c, UPT ;  /* 0x0000001c0400788c */ /* 0x001fd6000bf05270 */
.L_x_90:
[----:B0-----:R-:W-:-:S05]  /*c810*/  IMAD R57, R109, 0x20, R0 ;  /* 0x000000206d397824 */ /* 0x001fca00078e0200 */
[----:B------:R-:W-:-:S05]  /*c820*/  LEA R108, R57, R2, 0x3 ;  /* 0x00000002396c7211 */ /* 0x000fca00078e18ff */
[----:B------:R-:W2:Y:S04]  /*c830*/  LDL.64 R54, [R108] ;  /* 0x000000006c367983 */ /* 0x000ea80000100a00 */
[----:B------:R-:W3:Y:S04]  /*c840*/  LDL.64 R58, [R108+0x8] ;  /* 0x000008006c3a7983 */ /* 0x000ee80000100a00 */
[----:B------:R-:W4:Y:S04]  /*c850*/  LDL.64 R60, [R108+0x10] ;  /* 0x000010006c3c7983 */ /* 0x000f280000100a00 */
[----:B------:R-:W5:Y:S04]  /*c860*/  LDL.64 R62, [R108+0x18] ;  /* 0x000018006c3e7983 */ /* 0x000f680000100a00 */
        /* <DEDUP_REMOVED lines=19> */
[----:B------:R-:W5:Y:S01]  /*c9a0*/  LDL.64 R102, [R108+0x418] ;  /* 0x000418006c667983 */ /* 0x000f620000100a00 */
[----:B------:R-:W-:-:S03]  /*c9b0*/  IMAD R57, R109, -0x4, R57 ;  /* 0xfffffffc6d397824 */ /* 0x000fc600078e0239 */
[----:B------:R-:W5:Y:S01]  /*c9c0*/  LDL.64 R104, [R108+0x420] ;  /* 0x000420006c687983 */ /* 0x000f620000100a00 */
[----:B------:R-:W-:-:S05]  /*c9d0*/  IMAD R57, R57, 0x8, R56 ;  /* 0x0000000839397824 */ /* 0x000fca00078e0238 */
[----:B------:R-:W5:Y:S01]  /*c9e0*/  LDL.64 R106, [R57+0x2000] ;  /* 0x00200000396a7983 */ /* 0x000f620000100a00 */
[----:B------:R-:W-:-:S05]  /*c9f0*/  VIADD R0, R0, 0x1 ;  /* 0x0000000100007836 */ /* 0x000fca0000000000 */
[----:B------:R-:W-:Y:S01]  /*ca00*/  ISETP.NE.AND P0, PT, R0, 0x1c, PT ;  /* 0x0000001c0000780c */ /* 0x000fe20003f05270 */
[----:B--2---:R-:W-:-:S08]  /*ca10*/  DFMA R54, R54, R4, RZ ;  /* 0x000000043636722b */ /* 0x004fd000000000ff */
[----:B---3--:R-:W-:-:S08]  /*ca20*/  DFMA R54, R58, R6, R54 ;  /* 0x000000063a36722b */ /* 0x008fd00000000036 */
[----:B----4-:R-:W-:-:S08]  /*ca30*/  DFMA R54, R60, R8, R54 ;  /* 0x000000083c36722b */ /* 0x010fd00000000036 */
[----:B-----5:R-:W-:-:S08]  /*ca40*/  DFMA R54, R62, R10, R54 ;  /* 0x0000000a3e36722b */ /* 0x020fd00000000036 */
[----:B------:R-:W-:-:S08]  /*ca50*/  DFMA R54, R64, R12, R54 ;  /* 0x0000000c4036722b */ /* 0x000fd00000000036 */
        /* <DEDUP_REMOVED lines=20> */
[----:B------:R-:W-:-:S07]  /*cba0*/  DADD R54, R54, R106 ;  /* 0x0000000036367229 */ /* 0x000fce000000006a */
[----:B------:R0:W-:Y:S01]  /*cbb0*/  STL.64 [R57+0x2000], R54 ;  /* 0x0020003639007387 */ /* 0x0001e20000100a00 */
[----:B------:R-:W-:Y:S05]  /*cbc0*/  @P0 BRA `(.L_x_90) ;  /* 0xfffffffc00100947 */ /* 0x000fea000383ffff */
[----:B------:R-:W-:Y:S05]  /*cbd0*/  BRA.U UP0, `(.L_x_91) ;  /* 0xfffffff900fc7547 */ /* 0x000fea000b83ffff */
[----:B------:R-:W-:-:S04]  /*cbe0*/  IMAD.WIDE.U32 R52, R3, -0x18, R52 ;  /* 0xffffffe803347825 */ /* 0x000fc800078e0034 */
[----:B------:R-:W-:-:S05]  /*cbf0*/  IMAD.IADD R53, R53, 0x1, -R3 ;  /* 0x0000000135357824 */ /* 0x000fca00078e0a03 */
[----:B------:R-:W2:Y:S01]  /*cc00*/  LDG.E.S8 R142, desc[UR8][R52.64+0xca26] ;  /* 0x00ca2608348e7981 */ /* 0x000ea2000c1e1300 */
[----:B------:R-:W1:Y:S01]  /*cc10*/  MUFU.RCP64H R5, 127 ;  /* 0x405fc00000057908 */ /* 0x000e620000001800 */
[----:B------:R-:W-:Y:S01]  /*cc20*/  MOV R6, 0x0 ;  /* 0x0000000000067802 */ /* 0x000fe20000000f00 */
[----:B------:R-:W-:Y:S02]  /*cc30*/  IMAD.MOV.U32 R7, RZ, RZ, 0x405fc000 ;  /* 0x405fc000ff077424 */ /* 0x000fe400078e00ff */
[----:B------:R-:W-:-:S06]  /*cc40*/  IMAD.MOV.U32 R4, RZ, RZ, 0x1 ;  /* 0x00000001ff047424 */ /* 0x000fcc00078e00ff */
        /* <DEDUP_REMOVED lines=12> */
[----:B------:R-:W-:Y:S05]  /*cd10*/  @P0 BRA P1, `(.L_x_92) ;  /* 0x0000000000140947 */ /* 0x000fea0000800000 */
[----:B------:R-:W-:Y:S01]  /*cd20*/  IMAD.MOV.U32 R140, RZ, RZ, R142 ;  /* 0x000000ffff8c7224 */ /* 0x000fe200078e008e */
[----:B------:R-:W-:Y:S01]  /*cd30*/  MOV R141, RZ ;  /* 0x000000ff008d7202 */ /* 0x000fe20000000f00 */
[----:B------:R-:W-:Y:S01]  /*cd40*/  IMAD.MOV.U32 R142, RZ, RZ, 0x405fc000 ;  /* 0x405fc000ff8e7424 */ /* 0x000fe200078e00ff */
[----:B------:R-:W-:-:S07]  /*cd50*/  MOV R0, 0xcd70 ;  /* 0x0000cd7000007802 */ /* 0x000fce0000000f00 */
[----:B0-----:R-:W-:Y:S05]  /*cd60*/  CALL.REL.NOINC `($__internal_0_$__cuda_sm20_div_rn_f64_full) ;  /* 0x0000028000187944 */ /* 0x001fea0003c00000 */
.L_x_92:
[----:B------:R-:W-:-:S07]  /*cd70*/  IMAD.MOV.U32 R37, RZ, RZ, RZ ;  /* 0x000000ffff257224 */ /* 0x000fce00078e00ff */
.L_x_93:
[----:B-1----:R-:W-:-:S05]  /*cd80*/  IMAD R39, R37, 0x8, R56 ;  /* 0x0000000825277824 */ /* 0x002fca00078e0238 */
[----:B------:R-:W2:Y:S04]  /*cd90*/  LDL.64 R4, [R39+0x2000] ;  /* 0x0020000027047983 */ /* 0x000ea80000100a00 */
        /* <DEDUP_REMOVED lines=15> */
[----:B------:R-:W-:-:S02]  /*ce90*/  IMAD.MOV.U32 R0, RZ, RZ, RZ ;  /* 0x000000ffff007224 */ /* 0x000fc400078e00ff */
[----:B------:R-:W-:Y:S01]  /*cea0*/  VIADD R37, R37, 0x10 ;  /* 0x0000001025257836 */ /* 0x000fe20000000000 */
[----:B--2---:R-:W-:Y:S02]  /*ceb0*/  DADD R4, R4, R140 ;  /* 0x0000000004047229 */ /* 0x004fe4000000008c */
[----:B---3--:R-:W-:-:S06]  /*cec0*/  DADD R6, R140, R6 ;  /* 0x000000008c067229 */ /* 0x008fcc0000000006 */
[----:B------:R-:W-:Y:S02]  /*ced0*/  DSETP.MAX.AND P0, P1, RZ, R4, PT ;  /* 0x00000004ff00722a */ /* 0x000fe4000390f000 */
[----:B------:R-:W-:Y:S01]  /*cee0*/  MOV R41, R4 ;  /* 0x0000000400297202 */ /* 0x000fe20000000f00 */
[----:B------:R-:W-:Y:S01]  /*cef0*/  IMAD.MOV.U32 R4, RZ, RZ, RZ ;  /* 0x000000ffff047224 */ /* 0x000fe200078e00ff */
[----:B----4-:R-:W-:Y:S02]  /*cf00*/  DADD R8, R8, R140 ;  /* 0x0000000008087229 */ /* 0x010fe4000000008c */
[----:B------:R-:W-:Y:S01]  /*cf10*/  FSEL R43, R0, R5, P0 ;  /* 0x00000005002b7208 */ /* 0x000fe20000000000 */
[----:B-----5:R-:W-:Y:S01]  /*cf20*/  DADD R10, R140, R10 ;  /* 0x000000008c0a7229 */ /* 0x020fe2000000000a */
[----:B------:R-:W-:Y:S01]  /*cf30*/  SEL R4, R4, R41, P0 ;  /* 0x0000002904047207 */ /* 0x000fe20000000000 */
[----:B------:R-:W-:Y:S01]  /*cf40*/  IMAD.MOV.U32 R41, RZ, RZ, R6 ;  /* 0x000000ffff297224 */ /* 0x000fe200078e0006 */
[----:B------:R-:W-:-:S02]  /*cf50*/  DADD R12, R12, R140 ;  /* 0x000000000c0c7229 */ /* 0x000fc4000000008c */
[----:B------:R-:W-:Y:S02]  /*cf60*/  DSETP.MAX.AND P2, P3, RZ, R8, PT ;  /* 0x00000008ff00722a */ /* 0x000fe40003b4f000 */
[----:B------:R-:W-:Y:S01]  /*cf70*/  @P1 LOP3.LUT R43, R5, 0x80000, RZ, 0xfc, !PT ;  /* 0x00080000052b1812 */ /* 0x000fe200078efcff */
[----:B------:R-:W-:Y:S01]  /*cf80*/  DSETP.MAX.AND P0, P1, RZ, R6, PT ;  /* 0x00000006ff00722a */ /* 0x000fe2000390f000 */
[----:B------:R-:W-:Y:S01]  /*cf90*/  IMAD.MOV.U32 R6, RZ, RZ, RZ ;  /* 0x000000ffff067224 */ /* 0x000fe200078e00ff */
[----:B------:R-:W-:Y:S02]  /*cfa0*/  DADD R14, R14, R140 ;  /* 0x000000000e0e7229 */ /* 0x000fe4000000008c */
[----:B------:R-:W-:Y:S01]  /*cfb0*/  IMAD.MOV.U32 R5, RZ, RZ, R43 ;  /* 0x000000ffff057224 */ /* 0x000fe200078e002b */
[----:B------:R-:W-:Y:S02]  /*cfc0*/  MOV R43, R7 ;  /* 0x00000007002b7202 */ /* 0x000fe40000000f00 */
[----:B------:R-:W-:-:S02]  /*cfd0*/  SEL R6, R6, R41, P0 ;  /* 0x0000002906067207 */ /* 0x000fc40000000000 */
[----:B------:R-:W-:Y:S01]  /*cfe0*/  FSEL R45, R0, R43, P0 ;  /* 0x0000002b002d7208 */ /* 0x000fe20000000000 */
[----:B------:R1:W-:Y:S01]  /*cff0*/  STL.64 [R39+0x2000], R4 ;  /* 0x0020000427007387 */ /* 0x0003e20000100a00 */
[----:B------:R-:W-:-:S03]  /*d000*/  DADD R16, R16, R140 ;  /* 0x0000000010107229 */ /* 0x000fc6000000008c */
[----:B------:R-:W-:Y:S01]  /*d010*/  @P1 LOP3.LUT R45, R43, 0x80000, RZ, 0xfc, !PT ;  /* 0x000800002b2d1812 */ /* 0x000fe200078efcff */
[----:B------:R-:W-:Y:S02]  /*d020*/  DSETP.MAX.AND P0, P1, RZ, R10, PT ;  /* 0x0000000aff00722a */ /* 0x000fe4000390f000 */
[--C-:B------:R-:W-:Y:S01]  /*d030*/  DADD R18, R18, R140.reuse ;  /* 0x0000000012127229 */ /* 0x100fe2000000008c */
[----:B------:R-:W-:Y:S01]  /*d040*/  MOV R7, R45 ;  /* 0x0000002d00077202 */ /* 0x000fe20000000f00 */
[----:B-1----:R-:W-:Y:S01]  /*d050*/  IMAD.MOV.U32 R5, RZ, RZ, R9 ;  /* 0x000000ffff057224 */ /* 0x002fe200078e0009 */
[----:B------:R-:W-:Y:S01]  /*d060*/  MOV R4, RZ ;  /* 0x000000ff00047202 */ /* 0x000fe20000000f00 */
[----:B------:R-:W-:Y:S02]  /*d070*/  IMAD.MOV.U32 R9, RZ, RZ, R10 ;  /* 0x000000ffff097224 */ /* 0x000fe400078e000a */
[----:B------:R1:W-:Y:S01]  /*d080*/  STL.64 [R39+0x2008], R6 ;  /* 0x0020080627007387 */ /* 0x0003e20000100a00 */
[----:B------:R-:W-:Y:S01]  /*d090*/  DADD R20, R20, R140 ;  /* 0x0000000014147229 */ /* 0x000fe2000000008c */
[----:B------:R-:W-:-:S02]  /*d0a0*/  FSEL R41, R0, R5, P2 ;  /* 0x0000000500297208 */ /* 0x000fc40001000000 */
[----:B------:R-:W-:Y:S01]  /*d0b0*/  @P3 LOP3.LUT R41, R5, 0x80000, RZ, 0xfc, !PT ;  /* 0x0008000005293812 */ /* 0x000fe200078efcff */
[----:B------:R-:W-:Y:S01]  /*d0c0*/  IMAD.MOV.U32 R5, RZ, RZ, R11 ;  /* 0x000000ffff057224 */ /* 0x000fe200078e000b */
[----:B------:R-:W-:Y:S01]  /*d0d0*/  SEL R4, R4, R8, P2 ;  /* 0x0000000804047207 */ /* 0x000fe20001000000 */
[----:B------:R-:W-:Y:S01]  /*d0e0*/  IMAD.MOV.U32 R8, RZ, RZ, RZ ;  /* 0x000000ffff087224 */ /* 0x000fe200078e00ff */
[----:B------:R-:W-:Y:S02]  /*d0f0*/  DADD R10, R140, R24 ;  /* 0x000000008c0a7229 */ /* 0x000fe40000000018 */
[----:B------:R-:W-:Y:S01]  /*d100*/  FSEL R43, R0, R5, P0 ;  /* 0x00000005002b7208 */ /* 0x000fe20000000000 */
[----:B------:R-:W-:Y:S01]  /*d110*/  IMAD.MOV.U32 R25, RZ, RZ, R13 ;  /* 0x000000ffff197224 */ /* 0x000fe200078e000d */
[----:B------:R-:W-:Y:S01]  /*d120*/  SEL R8, R8, R9, P0 ;  /* 0x0000000908087207 */ /* 0x000fe20000000000 */
[----:B------:R-:W-:Y:S01]  /*d130*/  DADD R22, R22, R140 ;  /* 0x0000000016167229 */ /* 0x000fe2000000008c */
[----:B------:R-:W-:Y:S01]  /*d140*/  @P1 LOP3.LUT R43, R5, 0x80000, RZ, 0xfc, !PT ;  /* 0x00080000052b1812 */ /* 0x000fe200078efcff */
[----:B------:R-:W-:Y:S01]  /*d150*/  DSETP.MAX.AND P0, P1, RZ, R12, PT ;  /* 0x0000000cff00722a */ /* 0x000fe2000390f000 */
[----:B------:R-:W-:Y:S01]  /*d160*/  IMAD.MOV.U32 R5, RZ, RZ, R41 ;  /* 0x000000ffff057224 */ /* 0x000fe200078e0029 */
[----:B------:R-:W-:Y:S01]  /*d170*/  DSETP.MAX.AND P2, P3, RZ, R10, PT ;  /* 0x0000000aff00722a */ /* 0x000fe20003b4f000 */
[----:B-1----:R-:W-:Y:S01]  /*d180*/  MOV R6, RZ ;  /* 0x000000ff00067202 */ /* 0x002fe20000000f00 */
[----:B------:R-:W-:-:S02]  /*d190*/  IMAD.MOV.U32 R9, RZ, RZ, R43 ;  /* 0x000000ffff097224 */ /* 0x000fc400078e002b */
[----:B------:R-:W-:Y:S01]  /*d1a0*/  FSEL R41, R0, R25, P0 ;  /* 0x0000001900297208 */ /* 0x000fe20000000000 */
[----:B------:R1:W-:Y:S01]  /*d1b0*/  STL.64 [R39+0x2010], R4 ;  /* 0x0020100427007387 */ /* 0x0003e20000100a00 */
[----:B------:R-:W-:-:S03]  /*d1c0*/  SEL R6, R6, R12, P0 ;  /* 0x0000000c06067207 */ /* 0x000fc60000000000 */
[----:B------:R2:W-:Y:S03]  /*d1d0*/  STL.64 [R39+0x2018], R8 ;  /* 0x0020180827007387 */ /* 0x0005e60000100a00 */
[----:B------:R-:W-:Y:S01]  /*d1e0*/  @P1 LOP3.LUT R41, R25, 0x80000, RZ, 0xfc, !PT ;  /* 0x0008000019291812 */ /* 0x000fe200078efcff */
[----:B------:R-:W-:Y:S01]  /*d1f0*/  DSETP.MAX.AND P0, P1, RZ, R14, PT ;  /* 0x0000000eff00722a */ /* 0x000fe2000390f000 */
[----:B-1----:R-:W-:Y:S02]  /*d200*/  IMAD.MOV.U32 R4, RZ, RZ, RZ ;  /* 0x000000ffff047224 */ /* 0x002fe400078e00ff */
[----:B------:R-:W-:-:S03]  /*d210*/  IMAD.MOV.U32 R5, RZ, RZ, R11 ;  /* 0x000000ffff057224 */ /* 0x000fc600078e000b */
[----:B------:R-:W-:Y:S01]  /*d220*/  FSEL R13, R0, R15, P0 ;  /* 0x0000000f000d7208 */ /* 0x000fe20000000000 */
[----:B------:R-:W-:Y:S01]  /*d230*/  IMAD.MOV.U32 R7, RZ, RZ, R41 ;  /* 0x000000ffff077224 */ /* 0x000fe200078e0029 */
[----:B------:R-:W-:Y:S01]  /*d240*/  SEL R4, R4, R10, P2 ;  /* 0x0000000a04047207 */ /* 0x000fe20001000000 */
[C---:B------:R-:W-:Y:S01]  /*d250*/  DADD R10, R140.reuse, R26 ;  /* 0x000000008c0a7229 */ /* 0x040fe2000000001a */
[----:B--2---:R-:W-:Y:S02]  /*d260*/  FSEL R9, R0, R5, P2 ;  /* 0x0000000500097208 */ /* 0x004fe40001000000 */
[----:B------:R-:W-:Y:S01]  /*d270*/  @P3 LOP3.LUT R9, R5, 0x80000, RZ, 0xfc, !PT ;  /* 0x0008000005093812 */ /* 0x000fe200078efcff */
[----:B------:R-:W-:Y:S01]  /*d280*/  IMAD.MOV.U32 R5, RZ, RZ, R14 ;  /* 0x000000ffff057224 */ /* 0x000fe200078e000e */
[----:B------:R-:W-:Y:S01]  /*d290*/  MOV R8, RZ ;  /* 0x000000ff00087202 */ /* 0x000fe20000000f00 */
[----:B------:R1:W-:Y:S01]  /*d2a0*/  STL.64 [R39+0x2020], R6 ;  /* 0x0020200627007387 */ /* 0x0003e20000100a00 */
[----:B------:R-:W-:Y:S01]  /*d2b0*/  @P1 LOP3.LUT R13, R15, 0x80000, RZ, 0xfc, !PT ;  /* 0x000800000f0d1812 */ /* 0x000fe200078efcff */
[----:B------:R-:W-:Y:S01]  /*d2c0*/  DSETP.MAX.AND P2, P3, RZ, R16, PT ;  /* 0x00000010ff00722a */ /* 0x000fe20003b4f000 */
[----:B------:R-:W-:Y:S01]  /*d2d0*/  SEL R8, R8, R5, P0 ;  /* 0x0000000508087207 */ /* 0x000fe20000000000 */
[----:B------:R-:W-:Y:S01]  /*d2e0*/  DSETP.MAX.AND P0, P1, RZ, R10, PT ;  /* 0x0000000aff00722a */ /* 0x000fe2000390f000 */
[----:B------:R-:W-:Y:S01]  /*d2f0*/  IMAD.MOV.U32 R5, RZ, RZ, R9 ;  /* 0x000000ffff057224 */ /* 0x000fe200078e0009 */
[----:B------:R-:W-:Y:S01]  /*d300*/  MOV R15, R11 ;  /* 0x0000000b000f7202 */ /* 0x000fe20000000f00 */
[----:B------:R-:W-:Y:S01]  /*d310*/  IMAD.MOV.U32 R9, RZ, RZ, R13 ;  /* 0x000000ffff097224 */ /* 0x000fe200078e000d */
[----:B------:R-:W-:-:S02]  /*d320*/  DADD R12, R140, R28 ;  /* 0x000000008c0c7229 */ /* 0x000fc4000000001c */
[----:B------:R-:W-:Y:S01]  /*d330*/  FSEL R25, R0, R15, P0 ;  /* 0x0000000f00197208 */ /* 0x000fe20000000000 */
[----:B------:R2:W-:Y:S01]  /*d340*/  STL.64 [R39+0x2028], R4 ;  /* 0x0020280427007387 */ /* 0x0005e20000100a00 */
[----:B-1----:R-:W-:-:S03]  /*d350*/  IMAD.MOV.U32 R6, RZ, RZ, RZ ;  /* 0x000000ffff067224 */ /* 0x002fc600078e00ff */
[----:B------:R1:W-:Y:S02]  /*d360*/  STL.64 [R39+0x2030], R8 ;  /* 0x0020300827007387 */ /* 0x0003e40000100a00 */
[----:B------:R-:W-:Y:S01]  /*d370*/  SEL R6, R6, R10, P0 ;  /* 0x0000000a06067207 */ /* 0x000fe20000000000 */
[----:B------:R-:W-:Y:S01]  /*d380*/  DADD R10, R140, R30 ;  /* 0x000000008c0a7229 */ /* 0x000fe2000000001e */
[----:B------:R-:W-:Y:S01]  /*d390*/  @P1 LOP3.LUT R25, R15, 0x80000, RZ, 0xfc, !PT ;  /* 0x000800000f191812 */ /* 0x000fe200078efcff */
[----:B------:R-:W-:Y:S01]  /*d3a0*/  DSETP.MAX.AND P0, P1, RZ, R12, PT ;  /* 0x0000000cff00722a */ /* 0x000fe2000390f000 */
[----:B--2---:R-:W-:Y:S02]  /*d3b0*/  IMAD.MOV.U32 R5, RZ, RZ, R17 ;  /* 0x000000ffff057224 */ /* 0x004fe400078e0011 */
[----:B------:R-:W-:-:S03]  /*d3c0*/  IMAD.MOV.U32 R4, RZ, RZ, RZ ;  /* 0x000000ffff047224 */ /* 0x000fc600078e00ff */
[C---:B------:R-:W-:Y:S01]  /*d3d0*/  FSEL R15, R0.reuse, R13, P0 ;  /* 0x0000000d000f7208 */ /* 0x040fe20000000000 */
[----:B-1----:R-:W-:Y:S01]  /*d3e0*/  IMAD.MOV.U32 R8, RZ, RZ, RZ ;  /* 0x000000ffff087224 */ /* 0x002fe200078e00ff */
[----:B------:R-:W-:Y:S01]  /*d3f0*/  FSEL R9, R0, R5, P2 ;  /* 0x0000000500097208 */ /* 0x000fe20001000000 */
[----:B------:R-:W-:Y:S01]  /*d400*/  IMAD.MOV.U32 R7, RZ, RZ, R25 ;  /* 0x000000ffff077224 */ /* 0x000fe200078e0019 */
[----:B------:R-:W-:Y:S02]  /*d410*/  @P3 LOP3.LUT R9, R5, 0x80000, RZ, 0xfc, !PT ;  /* 0x0008000005093812 */ /* 0x000fe400078efcff */
[----:B------:R-:W-:Y:S02]  /*d420*/  MOV R5, R12 ;  /* 0x0000000c00057202 */ /* 0x000fe40000000f00 */
[----:B------:R-:W-:Y:S01]  /*d430*/  @P1 LOP3.LUT R15, R13, 0x80000, RZ, 0xfc, !PT ;  /* 0x000800000d0f1812 */ /* 0x000fe200078efcff */
[----:B------:R1:W-:Y:S01]  /*d440*/  STL.64 [R39+0x2038], R6 ;  /* 0x0020380627007387 */ /* 0x0003e20000100a00 */
[----:B------:R-:W-:Y:S01]  /*d450*/  SEL R8, R8, R5, P0 ;  /* 0x0000000508087207 */ /* 0x000fe20000000000 */
[----:B------:R-:W-:Y:S01]  /*d460*/  DSETP.MAX.AND P0, P1, RZ, R18, PT ;  /* 0x00000012ff00722a */ /* 0x000fe2000390f000 */
[----:B------:R-:W-:Y:S01]  /*d470*/  SEL R4, R4, R16, P2 ;  /* 0x0000001004047207 */ /* 0x000fe20001000000 */
[----:B------:R-:W-:Y:S01]  /*d480*/  IMAD.MOV.U32 R13, RZ, RZ, R19 ;  /* 0x000000ffff0d7224 */ /* 0x000fe200078e0013 */
[----:B------:R-:W-:Y:S01]  /*d490*/  DSETP.MAX.AND P2, P3, RZ, R10, PT ;  /* 0x0000000aff00722a */ /* 0x000fe20003b4f000 */
[----:B------:R-:W-:Y:S01]  /*d4a0*/  IMAD.MOV.U32 R5, RZ, RZ, R9 ;  /* 0x000000ffff057224 */ /* 0x000fe200078e0009 */
[----:B------:R-:W-:-:S02]  /*d4b0*/  MOV R9, R15 ;  /* 0x0000000f00097202 */ /* 0x000fc40000000f00 */
[----:B------:R-:W-:Y:S02]  /*d4c0*/  FSEL R15, R0, R13, P0 ;  /* 0x0000000d000f7208 */ /* 0x000fe40000000000 */
[----:B------:R2:W-:Y:S01]  /*d4d0*/  STL.64 [R39+0x2040], R4 ;  /* 0x0020400427007387 */ /* 0x0005e20000100a00 */
[----:B-1----:R-:W-:-:S03]  /*d4e0*/  IMAD.MOV.U32 R6, RZ, RZ, RZ ;  /* 0x000000ffff067224 */ /* 0x002fc600078e00ff */
[----:B------:R1:W-:Y:S01]  /*d4f0*/  STL.64 [R39+0x2048], R8 ;  /* 0x0020480827007387 */ /* 0x0003e20000100a00 */
[----:B------:R-:W-:Y:S02]  /*d500*/  @P1 LOP3.LUT R15, R13, 0x80000, RZ, 0xfc, !PT ;  /* 0x000800000d0f1812 */ /* 0x000fe400078efcff */
[----:B------:R-:W-:Y:S01]  /*d510*/  SEL R6, R6, R18, P0 ;  /* 0x0000001206067207 */ /* 0x000fe20000000000 */
[----:B------:R-:W-:Y:S02]  /*d520*/  DSETP.MAX.AND P0, P1, RZ, R20, PT ;  /* 0x00000014ff00722a */ /* 0x000fe4000390f000 */
[----:B------:R-:W-:Y:S02]  /*d530*/  IMAD.MOV.U32 R7, RZ, RZ, R15 ;  /* 0x000000ffff077224 */ /* 0x000fe400078e000f */
[----:B--2---:R-:W-:Y:S01]  /*d540*/  IMAD.MOV.U32 R5, RZ, RZ, R11 ;  /* 0x000000ffff057224 */ /* 0x004fe200078e000b */
[----:B------:R-:W-:Y:S02]  /*d550*/  MOV R4, RZ ;  /* 0x000000ff00047202 */ /* 0x000fe40000000f00 */
[----:B------:R-:W-:Y:S01]  /*d560*/  FSEL R13, R0, R21, P0 ;  /* 0x00000015000d7208 */ /* 0x000fe20000000000 */
[----:B-1----:R-:W-:Y:S01]  /*d570*/  IMAD.MOV.U32 R8, RZ, RZ, RZ ;  /* 0x000000ffff087224 */ /* 0x002fe200078e00ff */
[----:B------:R-:W-:Y:S01]  /*d580*/  SEL R4, R4, R10, P2 ;  /* 0x0000000a04047207 */ /* 0x000fe20001000000 */
[----:B------:R-:W-:Y:S01]  /*d590*/  DADD R10, R140, R32 ;  /* 0x000000008c0a7229 */ /* 0x000fe20000000020 */
[----:B------:R-:W-:Y:S01]  /*d5a0*/  FSEL R9, R0, R5, P2 ;  /* 0x0000000500097208 */ /* 0x000fe20001000000 */
[----:B------:R1:W-:Y:S01]  /*d5b0*/  STL.64 [R39+0x2050], R6 ;  /* 0x0020500627007387 */ /* 0x0003e20000100a00 */
[----:B------:R-:W-:Y:S01]  /*d5c0*/  @P3 LOP3.LUT R9, R5, 0x80000, RZ, 0xfc, !PT ;  /* 0x0008000005093812 */ /* 0x000fe200078efcff */
[----:B------:R-:W-:Y:S01]  /*d5d0*/  IMAD.MOV.U32 R5, RZ, RZ, R20 ;  /* 0x000000ffff057224 */ /* 0x000fe200078e0014 */
[----:B------:R-:W-:Y:S01]  /*d5e0*/  @P1 LOP3.LUT R13, R21, 0x80000, RZ, 0xfc, !PT ;  /* 0x00080000150d1812 */ /* 0x000fe200078efcff */
[----:B------:R-:W-:-:S03]  /*d5f0*/  DSETP.MAX.AND P2, P3, RZ, R22, PT ;  /* 0x00000016ff00722a */ /* 0x000fc60003b4f000 */
[----:B------:R-:W-:Y:S01]  /*d600*/  SEL R8, R8, R5, P0 ;  /* 0x0000000508087207 */ /* 0x000fe20000000000 */
[----:B------:R-:W-:Y:S01]  /*d610*/  DSETP.MAX.AND P0, P1, RZ, R10, PT ;  /* 0x0000000aff00722a */ /* 0x000fe2000390f000 */
[----:B------:R-:W-:Y:S01]  /*d620*/  MOV R5, R9 ;  /* 0x0000000900057202 */ /* 0x000fe20000000f00 */
[----:B------:R-:W-:Y:S01]  /*d630*/  IMAD.MOV.U32 R9, RZ, RZ, R13 ;  /* 0x000000ffff097224 */ /* 0x000fe200078e000d */
[----:B------:R-:W-:Y:S01]  /*d640*/  DADD R12, R140, R34 ;  /* 0x000000008c0c7229 */ /* 0x000fe20000000022 */
[----:B------:R-:W-:Y:S02]  /*d650*/  IMAD.MOV.U32 R15, RZ, RZ, R11 ;  /* 0x000000ffff0f7224 */ /* 0x000fe400078e000b */
[----:B-1----:R-:W-:Y:S01]  /*d660*/  IMAD.MOV.U32 R6, RZ, RZ, RZ ;  /* 0x000000ffff067224 */ /* 0x002fe200078e00ff */
[----:B------:R1:W-:Y:S02]  /*d670*/  STL.64 [R39+0x2058], R4 ;  /* 0x0020580427007387 */ /* 0x0003e40000100a00 */
[----:B------:R-:W-:-:S02]  /*d680*/  FSEL R17, R0, R15, P0 ;  /* 0x0000000f00117208 */ /* 0x000fc40000000000 */
[----:B------:R-:W-:Y:S01]  /*d690*/  SEL R6, R6, R10, P0 ;  /* 0x0000000a06067207 */ /* 0x000fe20000000000 */
[----:B------:R2:W-:Y:S02]  /*d6a0*/  STL.64 [R39+0x2060], R8 ;  /* 0x0020600827007387 */ /* 0x0005e40000100a00 */
[----:B------:R-:W-:Y:S01]  /*d6b0*/  @P1 LOP3.LUT R17, R15, 0x80000, RZ, 0xfc, !PT ;  /* 0x000800000f111812 */ /* 0x000fe200078efcff */
[----:B------:R-:W-:-:S03]  /*d6c0*/  DSETP.MAX.AND P0, P1, RZ, R12, PT ;  /* 0x0000000cff00722a */ /* 0x000fc6000390f000 */
[----:B------:R-:W-:Y:S01]  /*d6d0*/  MOV R7, R17 ;  /* 0x0000001100077202 */ /* 0x000fe20000000f00 */
[----:B-1----:R-:W-:Y:S01]  /*d6e0*/  IMAD.MOV.U32 R4, RZ, RZ, RZ ;  /* 0x000000ffff047224 */ /* 0x002fe200078e00ff */
[----:B------:R-:W-:-:S03]  /*d6f0*/  MOV R5, R23 ;  /* 0x0000001700057202 */ /* 0x000fc60000000f00 */
[----:B------:R1:W-:Y:S01]  /*d700*/  STL.64 [R39+0x2068], R6 ;  /* 0x0020680627007387 */ /* 0x0003e20000100a00 */
[----:B--2---:R-:W-:Y:S01]  /*d710*/  FSEL R9, R0, R5, P2 ;  /* 0x0000000500097208 */ /* 0x004fe20001000000 */
[----:B------:R-:W-:Y:S01]  /*d720*/  IMAD.MOV.U32 R8, RZ, RZ, RZ ;  /* 0x000000ffff087224 */ /* 0x000fe200078e00ff */
[----:B------:R-:W-:Y:S01]  /*d730*/  @P3 LOP3.LUT R9, R5, 0x80000, RZ, 0xfc, !PT ;  /* 0x0008000005093812 */ /* 0x000fe200078efcff */
[----:B------:R-:W-:Y:S01]  /*d740*/  IMAD.MOV.U32 R5, RZ, RZ, R13 ;  /* 0x000000ffff057224 */ /* 0x000fe200078e000d */
[----:B------:R-:W-:Y:S02]  /*d750*/  SEL R4, R4, R22, P2 ;  /* 0x0000001604047207 */ /* 0x000fe40001000000 */
[----:B------:R-:W-:Y:S02]  /*d760*/  SEL R8, R8, R12, P0 ;  /* 0x0000000c08087207 */ /* 0x000fe40000000000 */
[----:B------:R-:W-:Y:S02]  /*d770*/  FSEL R11, R0, R5, P0 ;  /* 0x00000005000b7208 */ /* 0x000fe40000000000 */
[----:B------:R-:W-:Y:S01]  /*d780*/  @P1 LOP3.LUT R11, R5, 0x80000, RZ, 0xfc, !PT ;  /* 0x00080000050b1812 */ /* 0x000fe200078efcff */
[----:B------:R-:W-:Y:S01]  /*d790*/  IMAD.MOV.U32 R5, RZ, RZ, R9 ;  /* 0x000000ffff057224 */ /* 0x000fe200078e0009 */
[----:B------:R-:W-:-:S03]  /*d7a0*/  ISETP.NE.AND P0, PT, R37, 0x310, PT ;  /* 0x000003102500780c */ /* 0x000fc60003f05270 */
[----:B------:R-:W-:Y:S01]  /*d7b0*/  IMAD.MOV.U32 R9, RZ, RZ, R11 ;  /* 0x000000ffff097224 */ /* 0x000fe200078e000b */
[----:B------:R1:W-:Y:S04]  /*d7c0*/  STL.64 [R39+0x2070], R4 ;  /* 0x0020700427007387 */ /* 0x0003e80000100a00 */
[----:B------:R1:W-:Y:S05]  /*d7d0*/  STL.64 [R39+0x2078], R8 ;  /* 0x0020780827007387 */ /* 0x0003ea0000100a00 */
[----:B------:R-:W-:Y:S05]  /*d7e0*/  @P0 BRA `(.L_x_93) ;  /* 0xfffffff400640947 */ /* 0x000fea000383ffff */
[----:B------:R-:W-:Y:S01]  /*d7f0*/  IMAD R0, R3, -0x1260, R56 ;  /* 0xffffeda003007824 */ /* 0x000fe200078e0238 */
[----:B-1----:R-:W-:-:S07]  /*d800*/  MOV R4, RZ ;  /* 0x000000ff00047202 */ /* 0x002fce0000000f00 */
.L_x_94:
[----:B------:R-:W-:-:S04]  /*d810*/  IMAD.SHL.U32 R17, R4, 0x8, RZ ;  /* 0x0000000804117824 */ /* 0x000fc800078e00ff */
[----:B------:R-:W-:-:S05]  /*d820*/  IMAD R5, R17, 0x38, R56 ;  /* 0x0000003811057824 */ /* 0x000fca00078e0238 */
[----:B-1----:R-:W2:Y:S04]  /*d830*/  LDL.128 R8, [R5+0x2000] ;  /* 0x0020000005087983 */ /* 0x002ea80000100c00 */
[----:B------:R-:W3:Y:S01]  /*d840*/  LDL.128 R12, [R5+0x20e0] ;  /* 0x0020e000050c7983 */ /* 0x000ee20000100c00 */
[----:B--2---:R-:W-:Y:S01]  /*d850*/  DSETP.MAX.AND P0, P1, R8, R10, PT ;  /* 0x0000000a0800722a */ /* 0x004fe2000390f000 */
[----:B------:R-:W-:Y:S02]  /*d860*/  IMAD.MOV.U32 R6, RZ, RZ, R9 ;  /* 0x000000ffff067224 */ /* 0x000fe400078e0009 */
[----:B------:R-:W-:Y:S02]  /*d870*/  IMAD.MOV.U32 R7, RZ, RZ, R11 ;  /* 0x000000ffff077224 */ /* 0x000fe400078e000b */
[----:B---3--:R-:W-:-:S03]  /*d880*/  IMAD.MOV.U32 R9, RZ, RZ, R13 ;  /* 0x000000ffff097224 */ /* 0x008fc600078e000d */
[----:B------:R-:W-:Y:S02]  /*d890*/  FSEL R19, R6, R7, P0 ;  /* 0x0000000706137208 */ /* 0x000fe40000000000 */
[----:B------:R-:W-:-:S04]  /*d8a0*/  SEL R6, R8, R10, P0 ;  /* 0x0000000a08067207 */ /* 0x000fc80000000000 */
[----:B------:R-:W-:-:S04]  /*d8b0*/  @P1 LOP3.LUT R19, R7, 0x80000, RZ, 0xfc, !PT ;  /* 0x0008000007131812 */ /* 0x000fc800078efcff */
[----:B------:R-:W-:-:S05]  /*d8c0*/  MOV R7, R19 ;  /* 0x0000001300077202 */ /* 0x000fca0000000f00 */
[----:B------:R-:W-:Y:S01]  /*d8d0*/  IMAD.MOV.U32 R8, RZ, RZ, R7 ;  /* 0x000000ffff087224 */ /* 0x000fe200078e0007 */
[----:B------:R-:W-:-:S06]  /*d8e0*/  DSETP.MAX.AND P0, P1, R6, R12, PT ;  /* 0x0000000c0600722a */ /* 0x000fcc000390f000 */
[----:B------:R-:W-:Y:S02]  /*d8f0*/  FSEL R11, R8, R9, P0 ;  /* 0x00000009080b7208 */ /* 0x000fe40000000000 */
[----:B------:R-:W-:-:S06]  /*d900*/  SEL R6, R6, R12, P0 ;  /* 0x0000000c06067207 */ /* 0x000fcc0000000000 */
[----:B------:R-:W-:Y:S02]  /*d910*/  @P1 LOP3.LUT R11, R9, 0x80000, RZ, 0xfc, !PT ;  /* 0x00080000090b1812 */ /* 0x000fe400078efcff */
[----:B------:R-:W-:-:S03]  /*d920*/  MOV R9, R15 ;  /* 0x0000000f00097202 */ /* 0x000fc60000000f00 */
[----:B------:R-:W-:-:S04]  /*d930*/  IMAD.MOV.U32 R7, RZ, RZ, R11 ;  /* 0x000000ffff077224 */ /* 0x000fc800078e000b */
[----:B------:R-:W-:Y:S02]  /*d940*/  IMAD.MOV.U32 R8, RZ, RZ, R7 ;  /* 0x000000ffff087224 */ /* 0x000fe400078e0007 */
[----:B------:R-:W-:-:S06]  /*d950*/  DSETP.MAX.AND P0, P1, R6, R14, PT ;  /* 0x0000000e0600722a */ /* 0x000fcc000390f000 */
[----:B------:R-:W-:Y:S02]  /*d960*/  FSEL R11, R8, R9, P0 ;  /* 0x00000009080b7208 */ /* 0x000fe40000000000 */
[----:B------:R-:W-:Y:S01]  /*d970*/  SEL R8, R6, R14, P0 ;  /* 0x0000000e06087207 */ /* 0x000fe20000000000 */
[----:B------:R-:W-:-:S05]  /*d980*/  IMAD R6, R17, 0xe, R0 ;  /* 0x0000000e11067824 */ /* 0x000fca00078e0200 */
[----:B------:R-:W-:-:S05]  /*d990*/  @P1 LOP3.LUT R11, R9, 0x80000, RZ, 0xfc, !PT ;  /* 0x00080000090b1812 */ /* 0x000fca00078efcff */
[----:B------:R-:W-:-:S05]  /*d9a0*/  IMAD.MOV.U32 R9, RZ, RZ, R11 ;  /* 0x000000ffff097224 */ /* 0x000fca00078e000b */
[----:B------:R1:W-:Y:S04]  /*d9b0*/  STL.64 [R6+0xb300], R8 ;  /* 0x00b3000806007387 */ /* 0x0003e80000100a00 */
[----:B------:R-:W2:Y:S04]  /*d9c0*/  LDL.128 R12, [R5+0x2010] ;  /* 0x00201000050c7983 */ /* 0x000ea80000100c00 */
[----:B------:R-:W3:Y:S01]  /*d9d0*/  LDL.128 R16, [R5+0x20f0] ;  /* 0x0020f00005107983 */ /* 0x000ee20000100c00 */
[----:B--2---:R-:W-:Y:S01]  /*d9e0*/  DSETP.MAX.AND P0, P1, R12, R14, PT ;  /* 0x0000000e0c00722a */ /* 0x004fe2000390f000 */
[----:B------:R-:W-:Y:S01]  /*d9f0*/  IMAD.MOV.U32 R7, RZ, RZ, R13 ;  /* 0x000000ffff077224 */ /* 0x000fe200078e000d */
[----:B------:R-:W-:-:S04]  /*da00*/  MOV R20, R15 ;  /* 0x0000000f00147202 */ /* 0x000fc80000000f00 */
[----:B------:R-:W-:Y:S02]  /*da10*/  FSEL R11, R7, R20, P0 ;  /* 0x00000014070b7208 */ /* 0x000fe40000000000 */
[----:B------:R-:W-:Y:S01]  /*da20*/  SEL R10, R12, R14, P0 ;  /* 0x0000000e0c0a7207 */ /* 0x000fe20000000000 */
[----:B---3--:R-:W-:-:S05]  /*da30*/  IMAD.MOV.U32 R12, RZ, RZ, R17 ;  /* 0x000000ffff0c7224 */ /* 0x008fca00078e0011 */
[----:B------:R-:W-:-:S05]  /*da40*/  @P1 LOP3.LUT R11, R20, 0x80000, RZ, 0xfc, !PT ;  /* 0x00080000140b1812 */ /* 0x000fca00078efcff */
[----:B------:R-:W-:Y:S01]  /*da50*/  IMAD.MOV.U32 R7, RZ, RZ, R11 ;  /* 0x000000ffff077224 */ /* 0x000fe200078e000b */
[----:B------:R-:W-:-:S06]  /*da60*/  DSETP.MAX.AND P0, P1, R10, R16, PT ;  /* 0x000000100a00722a */ /* 0x000fcc000390f000 */
[----:B-1----:R-:W-:Y:S02]  /*da70*/  FSEL R9, R7, R12, P0 ;  /* 0x0000000c07097208 */ /* 0x002fe40000000000 */
[----:B------:R-:W-:Y:S01]  /*da80*/  SEL R8, R10, R16, P0 ;  /* 0x000000100a087207 */ /* 0x000fe20000000000 */
[----:B------:R-:W-:-:S05]  /*da90*/  IMAD.MOV.U32 R10, RZ, RZ, R19 ;  /* 0x000000ffff0a7224 */ /* 0x000fca00078e0013 */
[----:B------:R-:W-:-:S04]  /*daa0*/  @P1 LOP3.LUT R9, R12, 0x80000, RZ, 0xfc, !PT ;  /* 0x000800000c091812 */ /* 0x000fc800078efcff */
[----:B------:R-:W-:Y:S02]  /*dab0*/  MOV R7, R9 ;  /* 0x0000000900077202 */ /* 0x000fe40000000f00 */
[----:B------:R-:W-:-:S06]  /*dac0*/  DSETP.MAX.AND P0, P1, R8, R18, PT ;  /* 0x000000120800722a */ /* 0x000fcc000390f000 */
[----:B------:R-:W-:Y:S02]  /*dad0*/  FSEL R7, R7, R10, P0 ;  /* 0x0000000a07077208 */ /* 0x000fe40000000000 */
[----:B------:R-:W-:-:S06]  /*dae0*/  SEL R8, R8, R18, P0 ;  /* 0x0000001208087207 */ /* 0x000fcc0000000000 */
[----:B------:R-:W-:-:S05]  /*daf0*/  @P1 LOP3.LUT R7, R10, 0x80000, RZ, 0xfc, !PT ;  /* 0x000800000a071812 */ /* 0x000fca00078efcff */
[----:B------:R-:W-:-:S05]  /*db00*/  IMAD.MOV.U32 R9, RZ, RZ, R7 ;  /* 0x000000ffff097224 */ /* 0x000fca00078e0007 */
[----:B------:R1:W-:Y:S04]  /*db10*/  STL.64 [R6+0xb308], R8 ;  /* 0x00b3080806007387 */ /* 0x0003e80000100a00 */
[----:B------:R-:W2:Y:S04]  /*db20*/  LDL.128 R12, [R5+0x2020] ;  /* 0x00202000050c7983 */ /* 0x000ea80000100c00 */
[----:B------:R-:W3:Y:S01]  /*db30*/  LDL.128 R16, [R5+0x2100] ;  /* 0x0021000005107983 */ /* 0x000ee20000100c00 */
[----:B--2---:R-:W-:Y:S01]  /*db40*/  DSETP.MAX.AND P0, P1, R12, R14, PT ;  /* 0x0000000e0c00722a */ /* 0x004fe2000390f000 */
[----:B------:R-:W-:-:S02]  /*db50*/  IMAD.MOV.U32 R7, RZ, RZ, R13 ;  /* 0x000000ffff077224 */ /* 0x000fc400078e000d */
[----:B------:R-:W-:-:S03]  /*db60*/  IMAD.MOV.U32 R20, RZ, RZ, R15 ;  /* 0x000000ffff147224 */ /* 0x000fc600078e000f */
[----:B------:R-:W-:Y:S02]  /*db70*/  SEL R10, R12, R14, P0 ;  /* 0x0000000e0c0a7207 */ /* 0x000fe40000000000 */
[----:B------:R-:W-:Y:S02]  /*db80*/  FSEL R11, R7, R20, P0 ;  /* 0x00000014070b7208 */ /* 0x000fe40000000000 */
[----:B---3--:R-:W-:-:S04]  /*db90*/  MOV R12, R17 ;  /* 0x00000011000c7202 */ /* 0x008fc80000000f00 */
[----:B------:R-:W-:-:S05]  /*dba0*/  @P1 LOP3.LUT R11, R20, 0x80000, RZ, 0xfc, !PT ;  /* 0x00080000140b1812 */ /* 0x000fca00078efcff */
[----:B------:R-:W-:Y:S01]  /*dbb0*/  IMAD.MOV.U32 R7, RZ, RZ, R11 ;  /* 0x000000ffff077224 */ /* 0x000fe200078e000b */
[----:B------:R-:W-:-:S06]  /*dbc0*/  DSETP.MAX.AND P0, P1, R10, R16, PT ;  /* 0x000000100a00722a */ /* 0x000fcc000390f000 */
[----:B-1----:R-:W-:Y:S02]  /*dbd0*/  FSEL R9, R7, R12, P0 ;  /* 0x0000000c07097208 */ /* 0x002fe40000000000 */
[----:B------:R-:W-:Y:S01]  /*dbe0*/  SEL R8, R10, R16, P0 ;  /* 0x000000100a087207 */ /* 0x000fe20000000000 */
[----:B------:R-:W-:-:S05]  /*dbf0*/  IMAD.MOV.U32 R10, RZ, RZ, R19 ;  /* 0x000000ffff0a7224 */ /* 0x000fca00078e0013 */
[----:B------:R-:W-:-:S05]  /*dc00*/  @P1 LOP3.LUT R9, R12, 0x80000, RZ, 0xfc, !PT ;  /* 0x000800000c091812 */ /* 0x000fca00078efcff */
[----:B------:R-:W-:Y:S01]  /*dc10*/  IMAD.MOV.U32 R7, RZ, RZ, R9 ;  /* 0x000000ffff077224 */ /* 0x000fe200078e0009 */
[----:B------:R-:W-:-:S06]  /*dc20*/  DSETP.MAX.AND P0, P1, R8, R18, PT ;  /* 0x000000120800722a */ /* 0x000fcc000390f000 */
[----:B------:R-:W-:Y:S02]  /*dc30*/  FSEL R7, R7, R10, P0 ;  /* 0x0000000a07077208 */ /* 0x000fe40000000000 */
[----:B------:R-:W-:-:S06]  /*dc40*/  SEL R8, R8, R18, P0 ;  /* 0x0000001208087207 */ /* 0x000fcc0000000000 */
[----:B------:R-:W-:-:S04]  /*dc50*/  @P1 LOP3.LUT R7, R10, 0x80000, RZ, 0xfc, !PT ;  /* 0x000800000a071812 */ /* 0x000fc800078efcff */
[----:B------:R-:W-:-:S05]  /*dc60*/  MOV R9, R7 ;  /* 0x0000000700097202 */ /* 0x000fca0000000f00 */
[----:B------:R1:W-:Y:S04]  /*dc70*/  STL.64 [R6+0xb310], R8 ;  /* 0x00b3100806007387 */ /* 0x0003e80000100a00 */
[----:B------:R-:W2:Y:S04]  /*dc80*/  LDL.128 R12, [R5+0x2030] ;  /* 0x00203000050c7983 */ /* 0x000ea80000100c00 */
[----:B------:R-:W3:Y:S01]  /*dc90*/  LDL.128 R16, [R5+0x2110] ;  /* 0x0021100005107983 */ /* 0x000ee20000100c00 */
[----:B--2---:R-:W-:Y:S01]  /*dca0*/  DSETP.MAX.AND P0, P1, R12, R14, PT ;  /* 0x0000000e0c00722a */ /* 0x004fe2000390f000 */
[----:B------:R-:W-:-:S02]  /*dcb0*/  IMAD.MOV.U32 R7, RZ, RZ, R13 ;  /* 0x000000ffff077224 */ /* 0x000fc400078e000d */
[----:B------:R-:W-:-:S03]  /*dcc0*/  IMAD.MOV.U32 R20, RZ, RZ, R15 ;  /* 0x000000ffff147224 */ /* 0x000fc600078e000f */
[----:B------:R-:W-:Y:S01]  /*dcd0*/  SEL R10, R12, R14, P0 ;  /* 0x0000000e0c0a7207 */ /* 0x000fe20000000000 */
[----:B---3--:R-:W-:Y:S01]  /*dce0*/  IMAD.MOV.U32 R12, RZ, RZ, R17 ;  /* 0x000000ffff0c7224 */ /* 0x008fe200078e0011 */
[----:B------:R-:W-:-:S06]  /*dcf0*/  FSEL R11, R7, R20, P0 ;  /* 0x00000014070b7208 */ /* 0x000fcc0000000000 */
[----:B------:R-:W-:-:S04]  /*dd00*/  @P1 LOP3.LUT R11, R20, 0x80000, RZ, 0xfc, !PT ;  /* 0x00080000140b1812 */ /* 0x000fc800078efcff */
[----:B------:R-:W-:Y:S02]  /*dd10*/  MOV R7, R11 ;  /* 0x0000000b00077202 */ /* 0x000fe40000000f00 */
        /* <DEDUP_REMOVED lines=24> */
[----:B------:R-:W-:Y:S02]  /*dea0*/  SEL R8, R10, R16, P0 ;  /* 0x000000100a087207 */ /* 0x000fe40000000000 */
[----:B------:R-:W-:-:S04]  /*deb0*/  MOV R10, R19 ;  /* 0x00000013000a7202 */ /* 0x000fc80000000f00 */
        /* <DEDUP_REMOVED lines=186> */
[----:B------:R-:W-:Y:S01]  /*ea60*/  VIADD R4, R4, 0x1 ;  /* 0x0000000104047836 */ /* 0x000fe20000000000 */
        /* <DEDUP_REMOVED lines=16> */
[----:B------:R-:W-:Y:S02]  /*eb70*/  SEL R8, R8, R18, P0 ;  /* 0x0000001208087207 */ /* 0x000fe40000000000 */
[----:B------:R-:W-:-:S04]  /*eb80*/  ISETP.NE.AND P0, PT, R4, 0xe, PT ;  /* 0x0000000e0400780c */ /* 0x000fc80003f05270 */
[----:B------:R-:W-:-:S05]  /*eb90*/  @P1 LOP3.LUT R5, R10, 0x80000, RZ, 0xfc, !PT ;  /* 0x000800000a051812 */ /* 0x000fca00078efcff */
[----:B------:R-:W-:-:S05]  /*eba0*/  IMAD.MOV.U32 R9, RZ, RZ, R5 ;  /* 0x000000ffff097224 */ /* 0x000fca00078e0005 */
[----:B------:R1:W-:Y:S01]  /*ebb0*/  STL.64 [R6+0xb368], R8 ;  /* 0x00b3680806007387 */ /* 0x0003e20000100a00 */
[----:B------:R-:W-:Y:S05]  /*ebc0*/  @P0 BRA `(.L_x_94) ;  /* 0xffffffec00100947 */ /* 0x000fea000383ffff */
[----:B------:R-:W-:-:S05]  /*ebd0*/  VIADD R3, R3, 0x1 ;  /* 0x0000000103037836 */ /* 0x000fca0000000000 */
[----:B------:R-:W-:-:S13]  /*ebe0*/  ISETP.NE.AND P0, PT, R3, 0x6, PT ;  /* 0x000000060300780c */ /* 0x000fda0003f05270 */
[----:B------:R-:W-:Y:S05]  /*ebf0*/  @P0 BRA `(.L_x_95) ;  /* 0xffffffb400280947 */ /* 0x000fea000383ffff */
[----:B0-----:R-:W-:-:S07]  /*ec00*/  HFMA2 R54, -RZ, RZ, 0, 0 ;  /* 0x00000000ff367431 */ /* 0x001fce00000001ff */
.L_x_259:
[----:B------:R-:W0:Y:S02]  /*ec10*/  LDC.64 R52, c[0x0][0x388] ;  /* 0x0000e200ff347b82 */ /* 0x000e240000000a00 */
        /* <DEDUP_REMOVED lines=26> */
[----:B------:R-:W3:Y:S01]  /*edc0*/  MUFU.RCP64H R5, 127 ;  /* 0x405fc00000057908 */ /* 0x000ee20000001800 */
[----:B-1----:R-:W-:-:S02]  /*edd0*/  IMAD.MOV.U32 R6, RZ, RZ, 0x0 ;  /* 0x00000000ff067424 */ /* 0x002fc400078e00ff */
[----:B------:R-:W-:Y:S02]  /*ede0*/  IMAD.MOV.U32 R7, RZ, RZ, 0x405fc000 ;  /* 0x405fc000ff077424 */ /* 0x000fe400078e00ff */
[----:B------:R-:W-:Y:S02]  /*edf0*/  IMAD.MOV.U32 R4, RZ, RZ, 0x1 ;  /* 0x00000001ff047424 */ /* 0x000fe400078e00ff */
[----:B------:R-:W-:-:S04]  /*ee00*/  IMAD R3, R54, 0x320, R2 ;  /* 0x0000032036037824 */ /* 0x000fc800078e0202 */
[----:B---3--:R-:W-:-:S08]  /*ee10*/  DFMA R8, R4, -R6, 1 ;  /* 0x3ff000000408742b */ /* 0x008fd00000000806 */
        /* <DEDUP_REMOVED lines=12> */
[----:B------:R-:W-:Y:S01]  /*eee0*/  MOV R143, R141 ;  /* 0x0000008d008f7202 */ /* 0x000fe20000000f00 */
[----:B------:R-:W-:Y:S01]  /*eef0*/  IMAD.MOV.U32 R141, RZ, RZ, RZ ;  /* 0x000000ffff8d7224 */ /* 0x000fe200078e00ff */
[----:B------:R-:W-:Y:S01]  /*ef00*/  MOV R0, 0xef30 ;  /* 0x0000ef3000007802 */ /* 0x000fe20000000f00 */
[----:B------:R-:W-:-:S07]  /*ef10*/  IMAD.MOV.U32 R142, RZ, RZ, 0x405fc000 ;  /* 0x405fc000ff8e7424 */ /* 0x000fce00078e00ff */
[----:B-----5:R-:W-:Y:S05]  /*ef20*/  CALL.REL.NOINC `($__internal_0_$__cuda_sm20_div_rn_f64_full) ;  /* 0x0000025c00a87944 */ /* 0x020fea0003c00000 */
[----:B------:R-:W-:Y:S01]  /*ef30*/  IMAD.MOV.U32 R4, RZ, RZ, R140 ;  /* 0x000000ffff047224 */ /* 0x000fe200078e008c */
[----:B------:R-:W-:-:S07]  /*ef40*/  MOV R5, R141 ;  /* 0x0000008d00057202 */ /* 0x000fce0000000f00 */
.L_x_96:
[----:B------:R-:W0:Y:S01]  /*ef50*/  MUFU.RCP64H R7, 127 ;  /* 0x405fc00000077908 */ /* 0x000e220000001800 */
[----:B------:R-:W-:Y:S02]  /*ef60*/  IMAD.MOV.U32 R8, RZ, RZ, 0x0 ;  /* 0x00000000ff087424 */ /* 0x000fe400078e00ff */
[----:B------:R-:W-:Y:S02]  /*ef70*/  IMAD.MOV.U32 R9, RZ, RZ, 0x405fc000 ;  /* 0x405fc000ff097424 */ /* 0x000fe400078e00ff */
[----:B------:R-:W-:-:S03]  /*ef80*/  IMAD.MOV.U32 R6, RZ, RZ, 0x1 ;  /* 0x00000001ff067424 */ /* 0x000fc600078e00ff */
[----:B-----5:R-:W1:Y:S03]  /*ef90*/  I2F.F64.S16 R140, R12 ;  /* 0x0000000c008c7312 */ /* 0x020e660000101c00 */
        /* <DEDUP_REMOVED lines=12> */
[----:B------:R-:W-:Y:S01]  /*f060*/  MOV R143, R141 ;  /* 0x0000008d008f7202 */ /* 0x000fe20000000f00 */
[----:B------:R-:W-:Y:S01]  /*f070*/  IMAD.MOV.U32 R141, RZ, RZ, RZ ;  /* 0x000000ffff8d7224 */ /* 0x000fe200078e00ff */
[----:B------:R-:W-:Y:S01]  /*f080*/  MOV R0, 0xf0b0 ;  /* 0x0000f0b000007802 */ /* 0x000fe20000000f00 */
[----:B------:R-:W-:-:S07]  /*f090*/  IMAD.MOV.U32 R142, RZ, RZ, 0x405fc000 ;  /* 0x405fc000ff8e7424 */ /* 0x000fce00078e00ff */
[----:B------:R-:W-:Y:S05]  /*f0a0*/  CALL.REL.NOINC `($__internal_0_$__cuda_sm20_div_rn_f64_full) ;  /* 0x0000025c00487944 */ /* 0x000fea0003c00000 */
[----:B------:R-:W-:Y:S01]  /*f0b0*/  IMAD.MOV.U32 R6, RZ, RZ, R140 ;  /* 0x000000ffff067224 */ /* 0x000fe200078e008c */
[----:B------:R-:W-:-:S07]  /*f0c0*/  MOV R7, R141 ;  /* 0x0000008d00077202 */ /* 0x000fce0000000f00 */
.L_x_97:
[----:B------:R-:W0:Y:S01]  /*f0d0*/  MUFU.RCP64H R9, 127 ;  /* 0x405fc00000097908 */ /* 0x000e220000001800 */
[----:B------:R-:W-:Y:S02]  /*f0e0*/  IMAD.MOV.U32 R10, RZ, RZ, 0x0 ;  /* 0x00000000ff0a7424 */ /* 0x000fe400078e00ff */
[----:B------:R-:W-:Y:S02]  /*f0f0*/  IMAD.MOV.U32 R11, RZ, RZ, 0x405fc000 ;  /* 0x405fc000ff0b7424 */ /* 0x000fe400078e00ff */
[----:B------:R-:W-:-:S03]  /*f100*/  IMAD.MOV.U32 R8, RZ, RZ, 0x1 ;  /* 0x00000001ff087424 */ /* 0x000fc600078e00ff */
[----:B------:R-:W1:Y:S03]  /*f110*/  I2F.F64.S16 R140, R14 ;  /* 0x0000000e008c7312 */ /* 0x000e660000101c00 */
        /* <DEDUP_REMOVED lines=19> */
.L_x_98:
        /* <DEDUP_REMOVED lines=24> */
.L_x_99:
        /* <DEDUP_REMOVED lines=24> */
.L_x_100:
        /* <DEDUP_REMOVED lines=24> */
.L_x_101:
        /* <DEDUP_REMOVED lines=24> */
.L_x_102:
        /* <DEDUP_REMOVED lines=24> */
.L_x_103:
        /* <DEDUP_REMOVED lines=24> */
.L_x_104:
        /* <DEDUP_REMOVED lines=24> */
.L_x_105:
        /* <DEDUP_REMOVED lines=24> */
.L_x_106:
        /* <DEDUP_REMOVED lines=24> */
.L_x_107:
        /* <DEDUP_REMOVED lines=24> */
.L_x_108:
        /* <DEDUP_REMOVED lines=24> */
.L_x_109:
        /* <DEDUP_REMOVED lines=24> */
.L_x_110:
        /* <DEDUP_REMOVED lines=24> */
.L_x_111:
        /* <DEDUP_REMOVED lines=24> */
.L_x_112:
        /* <DEDUP_REMOVED lines=24> */
.L_x_113:
        /* <DEDUP_REMOVED lines=24> */
.L_x_114:
        /* <DEDUP_REMOVED lines=24> */
.L_x_115:
        /* <DEDUP_REMOVED lines=24> */
.L_x_116:
        /* <DEDUP_REMOVED lines=24> */
.L_x_117:
        /* <DEDUP_REMOVED lines=24> */
.L_x_118:
        /* <DEDUP_REMOVED lines=24> */
.L_x_119:
        /* <DEDUP_REMOVED lines=22> */
.L_x_120:
[----:B------:R-:W-:-:S07]  /*11330*/  IMAD.MOV.U32 R0, RZ, RZ, RZ ;  /* 0x000000ffff007224 */ /* 0x000fce00078e00ff */
.L_x_122:
[----:B0-----:R-:W-:-:S07]  /*11340*/  MOV R55, RZ ;  /* 0x000000ff00377202 */ /* 0x001fce0000000f00 */
.L_x_121:
[----:B------:R-:W-:-:S04]  /*11350*/  IMAD R105, R0, 0xe, R55 ;  /* 0x0000000e00697824 */ /* 0x000fc800078e0237 */
[----:B------:R-:W-:-:S05]  /*11360*/  IMAD R108, R105, 0x8, R2 ;  /* 0x00000008696c7824 */ /* 0x000fca00078e0202 */
[----:B0-----:R-:W2:Y:S04]  /*11370*/  LDL.64 R56, [R108+0xb300] ;  /* 0x00b300006c387983 */ /* 0x001ea80000100a00 */
        /* <DEDUP_REMOVED lines=57> */
[----:B------:R-:W-:-:S04]  /*11710*/  IADD3 R0, PT, PT, R0, 0x1, RZ ;  /* 0x0000000100007810 */ /* 0x000fc80007ffe0ff */
[----:B------:R-:W-:-:S13]  /*11720*/  ISETP.NE.AND P0, PT, R0, 0xa, PT ;  /* 0x0000000a0000780c */ /* 0x000fda0003f05270 */
[----:B------:R-:W-:Y:S05]  /*11730*/  @P0 BRA `(.L_x_122) ;  /* 0xfffffffc00000947 */ /* 0x000fea000383ffff */
        /* <DEDUP_REMOVED lines=23> */
[----:B0-----:R1:W5:Y:S04]  /*118b0*/  LDG.E.S8 R56, desc[UR8][R52.64+0x23d] ;  /* 0x00023d0834387981 */ /* 0x001368000c1e1300 */
[----:B------:R1:W5:Y:S01]  /*118c0*/  LDG.E.S8 R55, desc[UR8][R52.64+0x23e] ;  /* 0x00023e0834377981 */ /* 0x000362000c1e1300 */
[----:B------:R-:W0:Y:S01]  /*118d0*/  MUFU.RCP64H R5, 127 ;  /* 0x405fc00000057908 */ /* 0x000e220000001800 */
[----:B------:R-:W-:-:S02]  /*118e0*/  IMAD.MOV.U32 R6, RZ, RZ, 0x0 ;  /* 0x00000000ff067424 */ /* 0x000fc400078e00ff */
[----:B------:R-:W-:Y:S02]  /*118f0*/  IMAD.MOV.U32 R7, RZ, RZ, 0x405fc000 ;  /* 0x405fc000ff077424 */ /* 0x000fe400078e00ff */
[----:B------:R-:W-:-:S06]  /*11900*/  IMAD.MOV.U32 R4, RZ, RZ, 0x1 ;  /* 0x00000001ff047424 */ /* 0x000fcc00078e00ff */
[----:B0-----:R-:W-:-:S08]  /*11910*/  DFMA R8, R4, -R6, 1 ;  /* 0x3ff000000408742b */ /* 0x001fd00000000806 */
[----:B------:R-:W-:-:S08]  /*11920*/  DFMA R8, R8, R8, R8 ;  /* 0x000000080808722b */ /* 0x000fd00000000008 */
[----:B------:R-:W-:-:S08]  /*11930*/  DFMA R8, R4, R8, R4 ;  /* 0x000000080408722b */ /* 0x000fd00000000004 */
[----:B------:R-:W-:-:S08]  /*11940*/  DFMA R6, R8, -R6, 1 ;  /* 0x3ff000000806742b */ /* 0x000fd00000000806 */
[----:B------:R-:W-:Y:S01]  /*11950*/  DFMA R8, R8, R6, R8 ;  /* 0x000000060808722b */ /* 0x000fe20000000008 */
[----:B--2---:R-:W0:Y:S07]  /*11960*/  I2F.F64.S16 R140, R140 ;  /* 0x0000008c008c7312 */ /* 0x004e2e0000101c00 */
[----:B0-----:R-:W-:Y:S01]  /*11970*/  DMUL R4, R8, R140 ;  /* 0x0000008c08047228 */ /* 0x001fe20000000000 */
[----:B------:R-:W-:-:S07]  /*11980*/  FSETP.GEU.AND P1, PT, |R141|, 6.5827683646048100446e-37, PT ;  /* 0x036000008d00780b */ /* 0x000fce0003f2e200 */
[----:B------:R-:W-:-:S08]  /*11990*/  DFMA R6, R4, -127, R140 ;  /* 0xc05fc0000406782b */ /* 0x000fd0000000008c */
[----:B------:R-:W-:-:S10]  /*119a0*/  DFMA R4, R8, R6, R4 ;  /* 0x000000060804722b */ /* 0x000fd40000000004 */
[----:B------:R-:W-:-:S05]  /*119b0*/  FFMA R0, RZ, 3.49609375, R5 ;  /* 0x405fc000ff007823 */ /* 0x000fca0000000005 */
[----:B------:R-:W-:-:S13]  /*119c0*/  FSETP.GT.AND P0, PT, |R0|, 1.469367938527859385e-39, PT ;  /* 0x001000000000780b */ /* 0x000fda0003f04200 */
[----:B-1----:R-:W-:Y:S05]  /*119d0*/  @P0 BRA P1, `(.L_x_123) ;  /* 0x00000000001c0947 */ /* 0x002fea0000800000 */
[----:B------:R-:W-:Y:S01]  /*119e0*/  MOV R143, R141 ;  /* 0x0000008d008f7202 */ /* 0x000fe20000000f00 */
[----:B------:R-:W-:Y:S01]  /*119f0*/  IMAD.MOV.U32 R141, RZ, RZ, RZ ;  /* 0x000000ffff8d7224 */ /* 0x000fe200078e00ff */
[----:B------:R-:W-:Y:S01]  /*11a00*/  MOV R0, 0x11a30 ;  /* 0x00011a3000007802 */ /* 0x000fe20000000f00 */
[----:B------:R-:W-:-:S07]  /*11a10*/  IMAD.MOV.U32 R142, RZ, RZ, 0x405fc000 ;  /* 0x405fc000ff8e7424 */ /* 0x000fce00078e00ff */
[----:B-----5:R-:W-:Y:S05]  /*11a20*/  CALL.REL.NOINC `($__internal_0_$__cuda_sm20_div_rn_f64_full) ;  /* 0x0000023000e87944 */ /* 0x020fea0003c00000 */
[----:B------:R-:W-:Y:S01]  /*11a30*/  IMAD.MOV.U32 R4, RZ, RZ, R140 ;  /* 0x000000ffff047224 */ /* 0x000fe200078e008c */
[----:B------:R-:W-:-:S07]  /*11a40*/  MOV R5, R141 ;  /* 0x0000008d00057202 */ /* 0x000fce0000000f00 */
.L_x_123:
        /* <DEDUP_REMOVED lines=24> */
.L_x_124:
        /* <DEDUP_REMOVED lines=24> */
.L_x_125:
        /* <DEDUP_REMOVED lines=24> */
.L_x_126:
        /* <DEDUP_REMOVED lines=24> */
.L_x_127:
        /* <DEDUP_REMOVED lines=24> */
.L_x_128:
        /* <DEDUP_REMOVED lines=24> */
.L_x_129:
        /* <DEDUP_REMOVED lines=24> */
.L_x_130:
        /* <DEDUP_REMOVED lines=24> */
.L_x_131:
        /* <DEDUP_REMOVED lines=24> */
.L_x_132:
        /* <DEDUP_REMOVED lines=24> */
.L_x_133:
        /* <DEDUP_REMOVED lines=24> */
.L_x_134:
        /* <DEDUP_REMOVED lines=24> */
.L_x_135:
        /* <DEDUP_REMOVED lines=24> */
.L_x_136:
        /* <DEDUP_REMOVED lines=24> */
.L_x_137:
        /* <DEDUP_REMOVED lines=24> */
.L_x_138:
        /* <DEDUP_REMOVED lines=24> */
.L_x_139:
        /* <DEDUP_REMOVED lines=24> */
.L_x_140:
        /* <DEDUP_REMOVED lines=24> */
.L_x_141:
        /* <DEDUP_REMOVED lines=24> */
.L_x_142:
        /* <DEDUP_REMOVED lines=24> */
.L_x_143:
        /* <DEDUP_REMOVED lines=24> */
.L_x_144:
        /* <DEDUP_REMOVED lines=24> */
.L_x_145:
        /* <DEDUP_REMOVED lines=24> */
.L_x_146:
        /* <DEDUP_REMOVED lines=22> */
.L_x_147:
[----:B------:R-:W-:-:S07]  /*13e30*/  IMAD.MOV.U32 R0, RZ, RZ, RZ ;  /* 0x000000ffff007224 */ /* 0x000fce00078e00ff */
.L_x_149:
[----:B0-----:R-:W-:-:S07]  /*13e40*/  MOV R55, RZ ;  /* 0x000000ff00377202 */ /* 0x001fce0000000f00 */
.L_x_148:
        /* <DEDUP_REMOVED lines=112> */
.L_x_150:
        /* <DEDUP_REMOVED lines=24> */
.L_x_151:
        /* <DEDUP_REMOVED lines=24> */
.L_x_152:
        /* <DEDUP_REMOVED lines=24> */
.L_x_153:
        /* <DEDUP_REMOVED lines=24> */
.L_x_154:
        /* <DEDUP_REMOVED lines=24> */
.L_x_155:
        /* <DEDUP_REMOVED lines=24> */
.L_x_156:
        /* <DEDUP_REMOVED lines=24> */
.L_x_157:
        /* <DEDUP_REMOVED lines=24> */
.L_x_158:
        /* <DEDUP_REMOVED lines=24> */
.L_x_159:
        /* <DEDUP_REMOVED lines=24> */
.L_x_160:
        /* <DEDUP_REMOVED lines=24> */
.L_x_161:
        /* <DEDUP_REMOVED lines=24> */
.L_x_162:
        /* <DEDUP_REMOVED lines=24> */
.L_x_163:
        /* <DEDUP_REMOVED lines=24> */
.L_x_164:
        /* <DEDUP_REMOVED lines=24> */
.L_x_165:
        /* <DEDUP_REMOVED lines=24> */
.L_x_166:
        /* <DEDUP_REMOVED lines=24> */
.L_x_167:
        /* <DEDUP_REMOVED lines=24> */
.L_x_168:
        /* <DEDUP_REMOVED lines=24> */
.L_x_169:
        /* <DEDUP_REMOVED lines=24> */
.L_x_170:
        /* <DEDUP_REMOVED lines=24> */
.L_x_171:
        /* <DEDUP_REMOVED lines=24> */
.L_x_172:
        /* <DEDUP_REMOVED lines=24> */
.L_x_173:
        /* <DEDUP_REMOVED lines=22> */
.L_x_174:
[----:B------:R-:W-:-:S07]  /*16930*/  IMAD.MOV.U32 R0, RZ, RZ, RZ ;  /* 0x000000ffff007224 */ /* 0x000fce00078e00ff */
.L_x_176:
[----:B0-----:R-:W-:-:S07]  /*16940*/  MOV R55, RZ ;  /* 0x000000ff00377202 */ /* 0x001fce0000000f00 */
.L_x_175:
        /* <DEDUP_REMOVED lines=112> */
.L_x_177:
        /* <DEDUP_REMOVED lines=24> */
.L_x_178:
        /* <DEDUP_REMOVED lines=24> */
.L_x_179:
        /* <DEDUP_REMOVED lines=24> */
.L_x_180:
        /* <DEDUP_REMOVED lines=24> */
.L_x_181:
        /* <DEDUP_REMOVED lines=24> */
.L_x_182:
        /* <DEDUP_REMOVED lines=24> */
.L_x_183:
        /* <DEDUP_REMOVED lines=24> */
.L_x_184:
        /* <DEDUP_REMOVED lines=24> */
.L_x_185:
        /* <DEDUP_REMOVED lines=24> */
.L_x_186:
        /* <DEDUP_REMOVED lines=24> */
.L_x_187:
        /* <DEDUP_REMOVED lines=24> */
.L_x_188:
        /* <DEDUP_REMOVED lines=24> */
.L_x_189:
        /* <DEDUP_REMOVED lines=24> */
.L_x_190:
        /* <DEDUP_REMOVED lines=24> */
.L_x_191:
        /* <DEDUP_REMOVED lines=24> */
.L_x_192:
        /* <DEDUP_REMOVED lines=24> */
.L_x_193:
        /* <DEDUP_REMOVED lines=24> */
.L_x_194:
        /* <DEDUP_REMOVED lines=24> */
.L_x_195:
        /* <DEDUP_REMOVED lines=24> */
.L_x_196:
        /* <DEDUP_REMOVED lines=24> */
.L_x_197:
        /* <DEDUP_REMOVED lines=24> */
.L_x_198:
        /* <DEDUP_REMOVED lines=24> */
.L_x_199:
        /* <DEDUP_REMOVED lines=24> */
.L_x_200:
        /* <DEDUP_REMOVED lines=22> */
.L_x_201:
[----:B------:R-:W-:-:S07]  /*19430*/  IMAD.MOV.U32 R0, RZ, RZ, RZ ;  /* 0x000000ffff007224 */ /* 0x000fce00078e00ff */
.L_x_203:
[----:B0-----:R-:W-:-:S07]  /*19440*/  MOV R55, RZ ;  /* 0x000000ff00377202 */ /* 0x001fce0000000f00 */
.L_x_202:
        /* <DEDUP_REMOVED lines=112> */
.L_x_204:
        /* <DEDUP_REMOVED lines=24> */
.L_x_205:
        /* <DEDUP_REMOVED lines=24> */
.L_x_206:
        /* <DEDUP_REMOVED lines=24> */
.L_x_207:
        /* <DEDUP_REMOVED lines=24> */
.L_x_208:
        /* <DEDUP_REMOVED lines=24> */
.L_x_209:
        /* <DEDUP_REMOVED lines=24> */
.L_x_210:
        /* <DEDUP_REMOVED lines=24> */
.L_x_211:
        /* <DEDUP_REMOVED lines=24> */
.L_x_212:
        /* <DEDUP_REMOVED lines=24> */
.L_x_213:
        /* <DEDUP_REMOVED lines=24> */
.L_x_214:
        /* <DEDUP_REMOVED lines=24> */
.L_x_215:
        /* <DEDUP_REMOVED lines=24> */
.L_x_216:
        /* <DEDUP_REMOVED lines=24> */
.L_x_217:
        /* <DEDUP_REMOVED lines=24> */
.L_x_218:
        /* <DEDUP_REMOVED lines=24> */
.L_x_219:
        /* <DEDUP_REMOVED lines=24> */
.L_x_220:
        /* <DEDUP_REMOVED lines=24> */
.L_x_221:
        /* <DEDUP_REMOVED lines=24> */
.L_x_222:
        /* <DEDUP_REMOVED lines=24> */
.L_x_223:
        /* <DEDUP_REMOVED lines=24> */
.L_x_224:
        /* <DEDUP_REMOVED lines=24> */
.L_x_225:
        /* <DEDUP_REMOVED lines=24> */
.L_x_226:
        /* <DEDUP_REMOVED lines=24> */
.L_x_227:
        /* <DEDUP_REMOVED lines=22> */
.L_x_228:
[----:B------:R-:W-:-:S07]  /*1bf30*/  IMAD.MOV.U32 R0, RZ, RZ, RZ ;  /* 0x000000ffff007224 */ /* 0x000fce00078e00ff */
.L_x_230:
[----:B0-----:R-:W-:-:S07]  /*1bf40*/  MOV R55, RZ ;  /* 0x000000ff00377202 */ /* 0x001fce0000000f00 */
.L_x_229:
        /* <DEDUP_REMOVED lines=87> */
[----:B0-----:R1:W5:Y:S01]  /*1c4c0*/  LDG.E.S8 R56, desc[UR8][R52.64+0x87d] ;  /* 0x00087d0834387981 */ /* 0x001362000c1e1300 */
        /* <DEDUP_REMOVED lines=24> */
.L_x_231:
        /* <DEDUP_REMOVED lines=24> */
.L_x_232:
        /* <DEDUP_REMOVED lines=24> */
.L_x_233:
        /* <DEDUP_REMOVED lines=24> */
.L_x_234:
        /* <DEDUP_REMOVED lines=24> */
.L_x_235:
[----:B------:R-:W0:Y:S01]  /*1cc50*/  MUFU.RCP64H R15, 127 ;  /* 0x405fc000000f7908 */ /* 0x000e220000001800 */
[----:B------:R-:W-:Y:S01]  /*1cc60*/  MOV R16, 0x0 ;  /* 0x0000000000107802 */ /* 0x000fe20000000f00 */
[----:B------:R-:W-:Y:S02]  /*1cc70*/  IMAD.MOV.U32 R17, RZ, RZ, 0x405fc000 ;  /* 0x405fc000ff117424 */ /* 0x000fe400078e00ff */
[----:B------:R-:W-:-:S04]  /*1cc80*/  IMAD.MOV.U32 R14, RZ, RZ, 0x1 ;  /* 0x00000001ff0e7424 */ /* 0x000fc800078e00ff */
[----:B------:R-:W1:Y:S02]  /*1cc90*/  I2F.F64.S16 R140, R21 ;  /* 0x00000015008c7312 */ /* 0x000e640000101c00 */
        /* <DEDUP_REMOVED lines=17> */
[----:B------:R-:W-:Y:S01]  /*1cdb0*/  MOV R14, R140 ;  /* 0x0000008c000e7202 */ /* 0x000fe20000000f00 */
[----:B------:R-:W-:-:S07]  /*1cdc0*/  IMAD.MOV.U32 R15, RZ, RZ, R141 ;  /* 0x000000ffff0f7224 */ /* 0x000fce00078e008d */
.L_x_236:
        /* <DEDUP_REMOVED lines=21> */
[----:B------:R-:W-:Y:S05]  /*1cf20*/  CALL.REL.NOINC `($__internal_0_$__cuda_sm20_div_rn_f64_full) ;  /* 0x0000017c00a87944 */ /* 0x000fea0003c00000 */
[----:B------:R-:W-:Y:S01]  /*1cf30*/  IMAD.MOV.U32 R16, RZ, RZ, R140 ;  /* 0x000000ffff107224 */ /* 0x000fe200078e008c */
[----:B------:R-:W-:-:S07]  /*1cf40*/  MOV R17, R141 ;  /* 0x0000008d00117202 */ /* 0x000fce0000000f00 */
.L_x_237:
        /* <DEDUP_REMOVED lines=24> */
.L_x_238:
        /* <DEDUP_REMOVED lines=24> */
.L_x_239:
        /* <DEDUP_REMOVED lines=24> */
.L_x_240:
        /* <DEDUP_REMOVED lines=24> */
.L_x_241:
        /* <DEDUP_REMOVED lines=24> */
.L_x_242:
        /* <DEDUP_REMOVED lines=24> */
.L_x_243:
        /* <DEDUP_REMOVED lines=24> */
.L_x_244:
        /* <DEDUP_REMOVED lines=24> */
.L_x_245:
        /* <DEDUP_REMOVED lines=24> */
.L_x_246:
        /* <DEDUP_REMOVED lines=24> */
.L_x_247:
        /* <DEDUP_REMOVED lines=24> */
.L_x_248:
        /* <DEDUP_REMOVED lines=24> */
.L_x_249:
        /* <DEDUP_REMOVED lines=24> */
.L_x_250:
        /* <DEDUP_REMOVED lines=24> */
.L_x_251:
        /* <DEDUP_REMOVED lines=24> */
.L_x_252:
        /* <DEDUP_REMOVED lines=24> */
.L_x_253:
        /* <DEDUP_REMOVED lines=24> */
.L_x_254:
        /* <DEDUP_REMOVED lines=22> */
.L_x_255:
[----:B------:R-:W-:-:S07]  /*1ea30*/  IMAD.MOV.U32 R0, RZ, RZ, RZ ;  /* 0x000000ffff007224 */ /* 0x000fce00078e00ff */
.L_x_257:
[----:B0-----:R-:W-:-:S07]  /*1ea40*/  MOV R55, RZ ;  /* 0x000000ff00377202 */ /* 0x001fce0000000f00 */
.L_x_256:
        /* <DEDUP_REMOVED lines=30> */
[----:B------:R-:W-:-:S04]  /*1ec30*/  IADD3 R55, PT, PT, R55, 0x1, RZ ;  /* 0x0000000137377810 */ /* 0x000fc80007ffe0ff */
        /* <DEDUP_REMOVED lines=29> */
[----:B------:R-:W-:-:S05]  /*1ee10*/  VIADD R0, R0, 0x1 ;  /* 0x0000000100007836 */ /* 0x000fca0000000000 */
[----:B------:R-:W-:-:S13]  /*1ee20*/  ISETP.NE.AND P0, PT, R0, 0xa, PT ;  /* 0x0000000a0000780c */ /* 0x000fda0003f05270 */
[----:B------:R-:W-:Y:S05]  /*1ee30*/  @P0 BRA `(.L_x_257) ;  /* 0xfffffffc00000947 */ /* 0x000fea000383ffff */
[----:B------:R-:W1:Y:S02]  /*1ee40*/  LDC.64 R4, c[0x0][0x388] ;  /* 0x0000e200ff047b82 */ /* 0x000e640000000a00 */
[----:B-1----:R-:W-:-:S04]  /*1ee50*/  IMAD.WIDE.U32 R4, R54, 0x19, R4 ;  /* 0x0000001936047825 */ /* 0x002fc800078e0004 */
        /* <DEDUP_REMOVED lines=24> */
[----:B0-----:R-:W-:Y:S05]  /*1efe0*/  CALL.REL.NOINC `($__internal_0_$__cuda_sm20_div_rn_f64_full) ;  /* 0x0000015c00787944 */ /* 0x001fea0003c00000 */
.L_x_258:
[----:B------:R-:W2:Y:S04]  /*1eff0*/  LDL.64 R4, [R3+0xd7d0] ;  /* 0x00d7d00003047983 */ /* 0x000ea80000100a00 */
[----:B------:R-:W3:Y:S04]  /*1f000*/  LDL.64 R22, [R3+0xd7d8] ;  /* 0x00d7d80003167983 */ /* 0x000ee80000100a00 */
[----:B------:R-:W4:Y:S04]  /*1f010*/  LDL.64 R10, [R3+0xd7e0] ;  /* 0x00d7e000030a7983 */ /* 0x000f280000100a00 */
[----:B------:R-:W5:Y:S04]  /*1f020*/  LDL.64 R42, [R3+0xd7e8] ;  /* 0x00d7e800032a7983 */ /* 0x000f680000100a00 */
[----:B------:R-:W5:Y:S04]  /*1f030*/  LDL.64 R38, [R3+0xd7f0] ;  /* 0x00d7f00003267983 */ /* 0x000f680000100a00 */
[----:B------:R-:W5:Y:S04]  /*1f040*/  LDL.64 R50, [R3+0xd7f8] ;  /* 0x00d7f80003327983 */ /* 0x000f680000100a00 */
[----:B0-----:R-:W5:Y:S04]  /*1f050*/  LDL.64 R52, [R3+0xd800] ;  /* 0x00d8000003347983 */ /* 0x001f680000100a00 */
        /* <DEDUP_REMOVED lines=20> */
[----:B------:R-:W-:Y:S02]  /*1f1a0*/  IMAD.MOV.U32 R18, RZ, RZ, RZ ;  /* 0x000000ffff127224 */ /* 0x000fe400078e00ff */
[----:B------:R-:W-:Y:S01]  /*1f1b0*/  IMAD.MOV.U32 R24, RZ, RZ, RZ ;  /* 0x000000ffff187224 */ /* 0x000fe200078e00ff */
[----:B------:R-:W-:Y:S01]  /*1f1c0*/  MOV R48, RZ ;  /* 0x000000ff00307202 */ /* 0x000fe20000000f00 */
[----:B--2---:R-:W-:Y:S01]  /*1f1d0*/  DADD R8, R4, R140 ;  /* 0x0000000004087229 */ /* 0x004fe2000000008c */
[----:B------:R-:W2:Y:S07]  /*1f1e0*/  LDL.64 R4, [R3+0xd8b0] ;  /* 0x00d8b00003047983 */ /* 0x000eae0000100a00 */
[----:B------:R-:W-:-:S02]  /*1f1f0*/  DSETP.MAX.AND P0, P1, RZ, R8, PT ;  /* 0x00000008ff00722a */ /* 0x000fc4000390f000 */
[----:B------:R-:W-:Y:S01]  /*1f200*/  MOV R19, R8 ;  /* 0x0000000800137202 */ /* 0x000fe20000000f00 */
[----:B---3--:R-:W-:-:S03]  /*1f210*/  DADD R22, R140, R22 ;  /* 0x000000008c167229 */ /* 0x008fc60000000016 */
[----:B------:R-:W-:Y:S01]  /*1f220*/  FSEL R25, R0, R9, P0 ;  /* 0x0000000900197208 */ /* 0x000fe20000000000 */
[----:B----4-:R-:W-:Y:S01]  /*1f230*/  DADD R36, R10, R140 ;  /* 0x000000000a247229 */ /* 0x010fe2000000008c */
[----:B------:R-:W-:Y:S01]  /*1f240*/  SEL R18, R18, R19, P0 ;  /* 0x0000001312127207 */ /* 0x000fe20000000000 */
[----:B------:R-:W3:Y:S05]  /*1f250*/  LDL.64 R10, [R3+0xd8c0] ;  /* 0x00d8c000030a7983 */ /* 0x000eea0000100a00 */
[----:B------:R-:W-:Y:S02]  /*1f260*/  @P1 LOP3.LUT R25, R9, 0x80000, RZ, 0xfc, !PT ;  /* 0x0008000009191812 */ /* 0x000fe400078efcff */
[----:B------:R-:W4:Y:S01]  /*1f270*/  LDL.64 R8, [R3+0xd8b8] ;  /* 0x00d8b80003087983 */ /* 0x000f220000100a00 */
[----:B------:R-:W-:Y:S01]  /*1f280*/  DSETP.MAX.AND P0, P1, RZ, R22, PT ;  /* 0x00000016ff00722a */ /* 0x000fe2000390f000 */
[----:B------:R-:W-:Y:S01]  /*1f290*/  MOV R19, R25 ;  /* 0x0000001900137202 */ /* 0x000fe20000000f00 */
[----:B------:R-:W-:Y:S01]  /*1f2a0*/  DSETP.MAX.AND P2, P3, RZ, R36, PT ;  /* 0x00000024ff00722a */ /* 0x000fe20003b4f000 */
[----:B------:R-:W-:-:S03]  /*1f2b0*/  IMAD.MOV.U32 R25, RZ, RZ, R23 ;  /* 0x000000ffff197224 */ /* 0x000fc600078e0017 */
[----:B------:R0:W-:Y:S01]  /*1f2c0*/  STL.64 [R3+0xd7d0], R18 ;  /* 0x00d7d01203007387 */ /* 0x0001e20000100a00 */
[----:B------:R-:W-:Y:S01]  /*1f2d0*/  SEL R24, R24, R22, P0 ;  /* 0x0000001618187207 */ /* 0x000fe20000000000 */
[----:B-----5:R-:W-:Y:S01]  /*1f2e0*/  DADD R22, R140, R42 ;  /* 0x000000008c167229 */ /* 0x020fe2000000002a */
[----:B------:R-:W-:Y:S01]  /*1f2f0*/  FSEL R49, R0, R25, P0 ;  /* 0x0000001900317208 */ /* 0x000fe20000000000 */
[----:B0-----:R-:W-:Y:S02]  /*1f300*/  IMAD.MOV.U32 R19, RZ, RZ, R36 ;  /* 0x000000ffff137224 */ /* 0x001fe400078e0024 */
[----:B------:R-:W-:Y:S02]  /*1f310*/  IMAD.MOV.U32 R36, RZ, RZ, RZ ;  /* 0x000000ffff247224 */ /* 0x000fe400078e00ff */
[----:B------:R-:W-:Y:S02]  /*1f320*/  @P1 LOP3.LUT R49, R25, 0x80000, RZ, 0xfc, !PT ;  /* 0x0008000019311812 */ /* 0x000fe400078efcff */
[----:B------:R-:W-:-:S02]  /*1f330*/  MOV R25, R37 ;  /* 0x0000002500197202 */ /* 0x000fc40000000f00 */
[----:B------:R-:W-:Y:S01]  /*1f340*/  SEL R36, R36, R19, P2 ;  /* 0x0000001324247207 */ /* 0x000fe20001000000 */
[----:B------:R-:W-:Y:S01]  /*1f350*/  DSETP.MAX.AND P0, P1, RZ, R22, PT ;  /* 0x00000016ff00722a */ /* 0x000fe2000390f000 */
[----:B------:R-:W5:Y:S01]  /*1f360*/  LDL.64 R18, [R3+0xd8c8] ;  /* 0x00d8c80003127983 */ /* 0x000f620000100a00 */
[----:B------:R-:W-:Y:S01]  /*1f370*/  DADD R38, R38, R140 ;  /* 0x0000000026267229 */ /* 0x000fe2000000008c */
[C---:B------:R-:W-:Y:S02]  /*1f380*/  FSEL R43, R0.reuse, R25, P2 ;  /* 0x00000019002b7208 */ /* 0x040fe40001000000 */
[----:B------:R-:W-:Y:S01]  /*1f390*/  @P3 LOP3.LUT R43, R25, 0x80000, RZ, 0xfc, !PT ;  /* 0x00080000192b3812 */ /* 0x000fe200078efcff */
[----:B------:R-:W-:Y:S01]  /*1f3a0*/  DADD R50, R140, R50 ;  /* 0x000000008c327229 */ /* 0x000fe20000000032 */
[----:B------:R-:W-:Y:S01]  /*1f3b0*/  MOV R25, R49 ;  /* 0x0000003100197202 */ /* 0x000fe20000000f00 */
[----:B------:R-:W-:Y:S01]  /*1f3c0*/  IMAD.MOV.U32 R42, RZ, RZ, RZ ;  /* 0x000000ffff2a7224 */ /* 0x000fe200078e00ff */
[----:B------:R-:W-:Y:S01]  /*1f3d0*/  MOV R49, R23 ;  /* 0x0000001700317202 */ /* 0x000fe20000000f00 */
[----:B------:R-:W-:Y:S01]  /*1f3e0*/  IMAD.MOV.U32 R37, RZ, RZ, R43 ;  /* 0x000000ffff257224 */ /* 0x000fe200078e002b */
[----:B------:R-:W-:Y:S01]  /*1f3f0*/  DSETP.MAX.AND P2, P3, RZ, R38, PT ;  /* 0x00000026ff00722a */ /* 0x000fe20003b4f000 */
[----:B------:R-:W-:Y:S01]  /*1f400*/  IMAD.MOV.U32 R43, RZ, RZ, R22 ;  /* 0x000000ffff2b7224 */ /* 0x000fe200078e0016 */
[----:B------:R0:W-:Y:S01]  /*1f410*/  STL.64 [R3+0xd7d8], R24 ;  /* 0x00d7d81803007387 */ /* 0x0001e20000100a00 */
[----:B------:R-:W-:-:S02]  /*1f420*/  FSEL R55, R0, R49, P0 ;  /* 0x0000003100377208 */ /* 0x000fc40000000000 */
[----:B------:R-:W-:Y:S01]  /*1f430*/  @P1 LOP3.LUT R55, R49, 0x80000, RZ, 0xfc, !PT ;  /* 0x0008000031371812 */ /* 0x000fe200078efcff */
[----:B------:R1:W-:Y:S01]  /*1f440*/  STL.64 [R3+0xd7e0], R36 ;  /* 0x00d7e02403007387 */ /* 0x0003e20000100a00 */
[----:B------:R-:W-:Y:S01]  /*1f450*/  SEL R42, R42, R43, P0 ;  /* 0x0000002b2a2a7207 */ /* 0x000fe20000000000 */
[----:B------:R-:W-:Y:S02]  /*1f460*/  DSETP.MAX.AND P0, P1, RZ, R50, PT ;  /* 0x00000032ff00722a */ /* 0x000fe4000390f000 */
[----:B------:R-:W5:Y:S04]  /*1f470*/  LDL.64 R22, [R3+0xd8d0] ;  /* 0x00d8d00003167983 */ /* 0x000f680000100a00 */
[----:B0-----:R-:W5:Y:S01]  /*1f480*/  LDL.64 R24, [R3+0xd8d8] ;  /* 0x00d8d80003187983 */ /* 0x001f620000100a00 */
[----:B-1----:R-:W-:Y:S01]  /*1f490*/  IMAD.MOV.U32 R37, RZ, RZ, R39 ;  /* 0x000000ffff257224 */ /* 0x002fe200078e0027 */
[----:B------:R-:W-:Y:S01]  /*1f4a0*/  DADD R52, R52, R140 ;  /* 0x0000000034347229 */ /* 0x000fe2000000008c */
[----:B------:R-:W-:-:S03]  /*1f4b0*/  IMAD.MOV.U32 R39, RZ, RZ, R51 ;  /* 0x000000ffff277224 */ /* 0x000fc600078e0033 */
[C---:B------:R-:W-:Y:S02]  /*1f4c0*/  FSEL R49, R0.reuse, R37, P2 ;  /* 0x0000002500317208 */ /* 0x040fe40001000000 */
[----:B------:R-:W-:Y:S01]  /*1f4d0*/  @P3 LOP3.LUT R49, R37, 0x80000, RZ, 0xfc, !PT ;  /* 0x0008000025313812 */ /* 0x000fe200078efcff */
[----:B------:R-:W-:Y:S01]  /*1f4e0*/  IMAD.MOV.U32 R37, RZ, RZ, R50 ;  /* 0x000000ffff257224 */ /* 0x000fe200078e0032 */
[----:B------:R-:W-:Y:S02]  /*1f4f0*/  MOV R50, RZ ;  /* 0x000000ff00327202 */ /* 0x000fe40000000f00 */
[----:B------:R-:W-:Y:S02]  /*1f500*/  FSEL R69, R0, R39, P0 ;  /* 0x0000002700457208 */ /* 0x000fe40000000000 */
[----:B------:R-:W-:Y:S02]  /*1f510*/  SEL R50, R50, R37, P0 ;  /* 0x0000002532327207 */ /* 0x000fe40000000000 */
[----:B------:R-:W-:Y:S01]  /*1f520*/  @P1 LOP3.LUT R69, R39, 0x80000, RZ, 0xfc, !PT ;  /* 0x0008000027451812 */ /* 0x000fe200078efcff */
[----:B------:R-:W-:Y:S01]  /*1f530*/  DSETP.MAX.AND P0, P1, RZ, R52, PT ;  /* 0x00000034ff00722a */ /* 0x000fe2000390f000 */
[----:B------:R-:W-:Y:S01]  /*1f540*/  IMAD.MOV.U32 R43, RZ, RZ, R55 ;  /* 0x000000ffff2b7224 */ /* 0x000fe200078e0037 */
[----:B------:R-:W-:Y:S01]  /*1f550*/  SEL R48, R48, R38, P2 ;  /* 0x0000002630307207 */ /* 0x000fe20001000000 */
[----:B------:R-:W-:Y:S01]  /*1f560*/  DADD R56, R140, R56 ;  /* 0x000000008c387229 */ /* 0x000fe20000000038 */
[----:B------:R-:W5:Y:S01]  /*1f570*/  LDL.64 R38, [R3+0xd8e0] ;  /* 0x00d8e00003267983 */ /* 0x000f620000100a00 */
[----:B------:R-:W-:Y:S01]  /*1f580*/  DADD R58, R58, R140 ;  /* 0x000000003a3a7229 */ /* 0x000fe2000000008c */
[----:B------:R-:W-:-:S02]  /*1f590*/  MOV R55, R53 ;  /* 0x0000003500377202 */ /* 0x000fc40000000f00 */
[----:B------:R0:W-:Y:S04]  /*1f5a0*/  STL.64 [R3+0xd7e8], R42 ;  /* 0x00d7e82a03007387 */ /* 0x0001e80000100a00 */
[----:B------:R-:W5:Y:S01]  /*1f5b0*/  LDL.64 R36, [R3+0xd8e8] ;  /* 0x00d8e80003247983 */ /* 0x000f620000100a00 */
[----:B------:R-:W-:Y:S01]  /*1f5c0*/  IMAD.MOV.U32 R51, RZ, RZ, R69 ;  /* 0x000000ffff337224 */ /* 0x000fe200078e0045 */
[----:B------:R-:W-:Y:S01]  /*1f5d0*/  DSETP.MAX.AND P2, P3, RZ, R56, PT ;  /* 0x00000038ff00722a */ /* 0x000fe20003b4f000 */
[----:B------:R-:W-:Y:S01]  /*1f5e0*/  FSEL R69, R0, R55, P0 ;  /* 0x0000003700457208 */ /* 0x000fe20000000000 */
[----:B0-----:R-:W-:Y:S02]  /*1f5f0*/  IMAD.MOV.U32 R43, RZ, RZ, R52 ;  /* 0x000000ffff2b7224 */ /* 0x001fe400078e0034 */
[----:B------:R-:W-:Y:S01]  /*1f600*/  IMAD.MOV.U32 R52, RZ, RZ, RZ ;  /* 0x000000ffff347224 */ /* 0x000fe200078e00ff */
[----:B------:R-:W-:-:S04]  /*1f610*/  @P1 LOP3.LUT R69, R55, 0x80000, RZ, 0xfc, !PT ;  /* 0x0008000037451812 */ /* 0x000fc800078efcff */
[----:B------:R-:W-:Y:S01]  /*1f620*/  SEL R52, R52, R43, P0 ;  /* 0x0000002b34347207 */ /* 0x000fe20000000000 */
[----:B------:R-:W-:Y:S01]  /*1f630*/  DSETP.MAX.AND P0, P1, RZ, R58, PT ;  /* 0x0000003aff00722a */ /* 0x000fe2000390f000 */
[----:B------:R-:W-:Y:S01]  /*1f640*/  MOV R43, R57 ;  /* 0x00000039002b7202 */ /* 0x000fe20000000f00 */
[----:B------:R0:W-:Y:S04]  /*1f650*/  STL.64 [R3+0xd7f0], R48 ;  /* 0x00d7f03003007387 */ /* 0x0001e80000100a00 */
[----:B------:R1:W-:Y:S01]  /*1f660*/  STL.64 [R3+0xd7f8], R50 ;  /* 0x00d7f83203007387 */ /* 0x0003e20000100a00 */
[----:B------:R-:W-:Y:S01]  /*1f670*/  DADD R62, R62, R140 ;  /* 0x000000003e3e7229 */ /* 0x000fe2000000008c */
[----:B0-----:R-:W-:Y:S01]  /*1f680*/  IMAD.MOV.U32 R49, RZ, RZ, R59 ;  /* 0x000000ffff317224 */ /* 0x001fe200078e003b */
[----:B-1----:R-:W-:-:S02]  /*1f690*/  FSEL R51, R0, R43, P2 ;  /* 0x0000002b00337208 */ /* 0x002fc40001000000 */
[----:B------:R-:W-:Y:S02]  /*1f6a0*/  @P3 LOP3.LUT R51, R43, 0x80000, RZ, 0xfc, !PT ;  /* 0x000800002b333812 */ /* 0x000fe400078efcff */
[----:B------:R-:W5:Y:S01]  /*1f6b0*/  LDL.64 R42, [R3+0xd8f0] ;  /* 0x00d8f000032a7983 */ /* 0x000f620000100a00 */
[----:B------:R-:W-:Y:S01]  /*1f6c0*/  FSEL R57, R0, R49, P0 ;  /* 0x0000003100397208 */ /* 0x000fe20000000000 */
[----:B------:R-:W-:Y:S01]  /*1f6d0*/  IMAD.MOV.U32 R50, RZ, RZ, RZ ;  /* 0x000000ffff327224 */ /* 0x000fe200078e00ff */
[----:B------:R-:W-:Y:S02]  /*1f6e0*/  @P1 LOP3.LUT R57, R49, 0x80000, RZ, 0xfc, !PT ;  /* 0x0008000031391812 */ /* 0x000fe400078efcff */
[----:B------:R-:W5:Y:S01]  /*1f6f0*/  LDL.64 R48, [R3+0xd8f8] ;  /* 0x00d8f80003307983 */ /* 0x000f620000100a00 */
[----:B------:R-:W-:Y:S01]  /*1f700*/  DADD R60, R140, R60 ;  /* 0x000000008c3c7229 */ /* 0x000fe2000000003c */
[----:B------:R-:W-:Y:S02]  /*1f710*/  SEL R50, R50, R56, P2 ;  /* 0x0000003832327207 */ /* 0x000fe40001000000 */
[----:B------:R-:W-:Y:S01]  /*1f720*/  MOV R56, RZ ;  /* 0x000000ff00387202 */ /* 0x000fe20000000f00 */
[----:B------:R-:W-:Y:S01]  /*1f730*/  DSETP.MAX.AND P2, P3, RZ, R62, PT ;  /* 0x0000003eff00722a */ /* 0x000fe20003b4f000 */
[----:B------:R-:W-:-:S02]  /*1f740*/  IMAD.MOV.U32 R53, RZ, RZ, R69 ;  /* 0x000000ffff357224 */ /* 0x000fc400078e0045 */
[----:B------:R-:W-:Y:S01]  /*1f750*/  SEL R56, R56, R58, P0 ;  /* 0x0000003a38387207 */ /* 0x000fe20000000000 */
[----:B------:R-:W-:Y:S01]  /*1f760*/  DSETP.MAX.AND P0, P1, RZ, R60, PT ;  /* 0x0000003cff00722a */ /* 0x000fe2000390f000 */
[----:B------:R0:W-:Y:S01]  /*1f770*/  STL.64 [R3+0xd808], R50 ;  /* 0x00d8083203007387 */ /* 0x0001e20000100a00 */
[----:B------:R-:W-:-:S03]  /*1f780*/  MOV R58, RZ ;  /* 0x000000ff003a7202 */ /* 0x000fc60000000f00 */
[----:B------:R1:W-:Y:S01]  /*1f790*/  STL.64 [R3+0xd800], R52 ;  /* 0x00d8003403007387 */ /* 0x0003e20000100a00 */
[----:B------:R-:W-:Y:S01]  /*1f7a0*/  DADD R64, R140, R64 ;  /* 0x000000008c407229 */ /* 0x000fe20000000040 */
[----:B------:R-:W-:Y:S01]  /*1f7b0*/  IMAD.MOV.U32 R55, RZ, RZ, R61 ;  /* 0x000000ffff377224 */ /* 0x000fe200078e003d */
[----:B------:R-:W-:Y:S01]  /*1f7c0*/  DADD R66, R66, R140 ;  /* 0x0000000042427229 */ /* 0x000fe2000000008c */
[----:B0-----:R-:W5:Y:S01]  /*1f7d0*/  LDL.64 R50, [R3+0xd900] ;  /* 0x00d9000003327983 */ /* 0x001f620000100a00 */
[----:B-1----:R-:W-:Y:S01]  /*1f7e0*/  IMAD.MOV.U32 R53, RZ, RZ, R63 ;  /* 0x000000ffff357224 */ /* 0x002fe200078e003f */
[----:B------:R-:W-:Y:S01]  /*1f7f0*/  SEL R58, R58, R60, P0 ;  /* 0x0000003c3a3a7207 */ /* 0x000fe20000000000 */
[----:B------:R-:W-:-:S03]  /*1f800*/  IMAD.MOV.U32 R60, RZ, RZ, RZ ;  /* 0x000000ffff3c7224 */ /* 0x000fc600078e00ff */
[C---:B------:R-:W-:Y:S02]  /*1f810*/  FSEL R61, R0.reuse, R53, P2 ;  /* 0x00000035003d7208 */ /* 0x040fe40001000000 */
[----:B------:R-:W-:Y:S02]  /*1f820*/  @P3 LOP3.LUT R61, R53, 0x80000, RZ, 0xfc, !PT ;  /* 0x00080000353d3812 */ /* 0x000fe400078efcff */
[----:B------:R-:W5:Y:S01]  /*1f830*/  LDL.64 R52, [R3+0xd908] ;  /* 0x00d9080003347983 */ /* 0x000f620000100a00 */
[----:B------:R-:W-:Y:S02]  /*1f840*/  FSEL R59, R0, R55, P0 ;  /* 0x00000037003b7208 */ /* 0x000fe40000000000 */
[----:B------:R-:W-:Y:S01]  /*1f850*/  @P1 LOP3.LUT R59, R55, 0x80000, RZ, 0xfc, !PT ;  /* 0x00080000373b1812 */ /* 0x000fe200078efcff */
[----:B------:R-:W-:Y:S01]  /*1f860*/  DSETP.MAX.AND P0, P1, RZ, R64, PT ;  /* 0x00000040ff00722a */ /* 0x000fe2000390f000 */
[----:B------:R-:W-:Y:S01]  /*1f870*/  SEL R60, R60, R62, P2 ;  /* 0x0000003e3c3c7207 */ /* 0x000fe20001000000 */
[----:B------:R-:W-:Y:S01]  /*1f880*/  DSETP.MAX.AND P2, P3, RZ, R66, PT ;  /* 0x00000042ff00722a */ /* 0x000fe20003b4f000 */
[----:B------:R0:W-:Y:S01]  /*1f890*/  STL.64 [R3+0xd820], R56 ;  /* 0x00d8203803007387 */ /* 0x0001e20000100a00 */
[----:B------:R-:W-:-:S03]  /*1f8a0*/  IMAD.MOV.U32 R62, RZ, RZ, RZ ;  /* 0x000000ffff3e7224 */ /* 0x000fc600078e00ff */
[----:B------:R1:W-:Y:S01]  /*1f8b0*/  STL.64 [R3+0xd828], R58 ;  /* 0x00d8283a03007387 */ /* 0x0003e20000100a00 */
[----:B------:R-:W-:Y:S02]  /*1f8c0*/  MOV R63, R64 ;  /* 0x00000040003f7202 */ /* 0x000fe40000000f00 */
[----:B------:R-:W-:Y:S01]  /*1f8d0*/  FSEL R55, R0, R65, P0 ;  /* 0x0000004100377208 */ /* 0x000fe20000000000 */
[----:B------:R1:W-:Y:S04]  /*1f8e0*/  STL.64 [R3+0xd830], R60 ;  /* 0x00d8303c03007387 */ /* 0x0003e80000100a00 */
[----:B0-----:R-:W5:Y:S01]  /*1f8f0*/  LDL.64 R56, [R3+0xd910] ;  /* 0x00d9100003387983 */ /* 0x001f620000100a00 */
[----:B-1----:R-:W-:Y:S01]  /*1f900*/  DADD R58, R140, R46 ;  /* 0x000000008c3a7229 */ /* 0x002fe2000000002e */
[----:B------:R-:W-:Y:S01]  /*1f910*/  SEL R62, R62, R63, P0 ;  /* 0x0000003f3e3e7207 */ /* 0x000fe20000000000 */
[----:B------:R-:W-:Y:S01]  /*1f920*/  IMAD.MOV.U32 R47, RZ, RZ, R66 ;  /* 0x000000ffff2f7224 */ /* 0x000fe200078e0042 */
[----:B------:R-:W-:Y:S01]  /*1f930*/  @P1 LOP3.LUT R55, R65, 0x80000, RZ, 0xfc, !PT ;  /* 0x0008000041371812 */ /* 0x000fe200078efcff */
[----:B------:R-:W-:Y:S01]  /*1f940*/  DADD R60, R44, R140 ;  /* 0x000000002c3c7229 */ /* 0x000fe2000000008c */
[----:B------:R-:W-:Y:S01]  /*1f950*/  FSEL R65, R0, R67, P2 ;  /* 0x0000004300417208 */ /* 0x000fe20001000000 */
[----:B------:R-:W5:Y:S01]  /*1f960*/  LDL.64 R44, [R3+0xd918] ;  /* 0x00d91800032c7983 */ /* 0x000f620000100a00 */
[----:B------:R-:W-:Y:S01]  /*1f970*/  MOV R46, RZ ;  /* 0x000000ff002e7202 */ /* 0x000fe20000000f00 */
[----:B------:R-:W-:Y:S01]  /*1f980*/  DSETP.MAX.AND P0, P1, RZ, R58, PT ;  /* 0x0000003aff00722a */ /* 0x000fe2000390f000 */
[----:B------:R-:W-:-:S02]  /*1f990*/  @P3 LOP3.LUT R65, R67, 0x80000, RZ, 0xfc, !PT ;  /* 0x0008000043413812 */ /* 0x000fc400078efcff */
[----:B------:R-:W-:Y:S01]  /*1f9a0*/  SEL R46, R46, R47, P2 ;  /* 0x0000002f2e2e7207 */ /* 0x000fe20001000000 */
[----:B------:R-:W-:Y:S01]  /*1f9b0*/  DSETP.MAX.AND P2, P3, RZ, R60, PT ;  /* 0x0000003cff00722a */ /* 0x000fe20003b4f000 */
[----:B------:R-:W-:Y:S02]  /*1f9c0*/  IMAD.MOV.U32 R63, RZ, RZ, R55 ;  /* 0x000000ffff3f7224 */ /* 0x000fe400078e0037 */
[----:B------:R-:W-:Y:S01]  /*1f9d0*/  IMAD.MOV.U32 R47, RZ, RZ, R65 ;  /* 0x000000ffff2f7224 */ /* 0x000fe200078e0041 */
[----:B------:R-:W-:Y:S01]  /*1f9e0*/  DADD R64, R140, R40 ;  /* 0x000000008c407229 */ /* 0x000fe20000000028 */
[----:B------:R-:W-:Y:S01]  /*1f9f0*/  IMAD.MOV.U32 R55, RZ, RZ, R58 ;  /* 0x000000ffff377224 */ /* 0x000fe200078e003a */
[----:B------:R-:W-:Y:S01]  /*1fa00*/  MOV R67, R59 ;  /* 0x0000003b00437202 */ /* 0x000fe20000000f00 */
[----:B------:R-:W-:Y:S01]  /*1fa10*/  IMAD.MOV.U32 R58, RZ, RZ, RZ ;  /* 0x000000ffff3a7224 */ /* 0x000fe200078e00ff */
[----:B------:R-:W5:Y:S02]  /*1fa20*/  LDL.64 R40, [R3+0xd920] ;  /* 0x00d9200003287983 */ /* 0x000f640000100a00 */
[----:B------:R-:W-:-:S02]  /*1fa30*/  FSEL R69, R0, R67, P0 ;  /* 0x0000004300457208 */ /* 0x000fc40000000000 */
[----:B------:R-:W-:Y:S01]  /*1fa40*/  SEL R58, R58, R55, P0 ;  /* 0x000000373a3a7207 */ /* 0x000fe20000000000 */
[----:B------:R0:W-:Y:S01]  /*1fa50*/  STL.64 [R3+0xd838], R62 ;  /* 0x00d8383e03007387 */ /* 0x0001e20000100a00 */
[----:B------:R-:W-:Y:S01]  /*1fa60*/  @P1 LOP3.LUT R69, R67, 0x80000, RZ, 0xfc, !PT ;  /* 0x0008000043451812 */ /* 0x000fe200078efcff */
[----:B------:R-:W-:Y:S01]  /*1fa70*/  DSETP.MAX.AND P0, P1, RZ, R64, PT ;  /* 0x00000040ff00722a */ /* 0x000fe2000390f000 */
[----:B------:R-:W-:Y:S01]  /*1fa80*/  MOV R55, R61 ;  /* 0x0000003d00377202 */ /* 0x000fe20000000f00 */
[----:B------:R1:W-:Y:S01]  /*1fa90*/  STL.64 [R3+0xd840], R46 ;  /* 0x00d8402e03007387 */ /* 0x0003e20000100a00 */
[----:B0-----:R-:W-:Y:S02]  /*1faa0*/  IMAD.MOV.U32 R62, RZ, RZ, RZ ;  /* 0x000000ffff3e7224 */ /* 0x001fe400078e00ff */
[----:B------:R-:W-:Y:S01]  /*1fab0*/  FSEL R63, R0, R55, P2 ;  /* 0x00000037003f7208 */ /* 0x000fe20001000000 */
[----:B-1----:R-:W-:Y:S02]  /*1fac0*/  IMAD.MOV.U32 R47, RZ, RZ, R60 ;  /* 0x000000ffff2f7224 */ /* 0x002fe400078e003c */
[----:B------:R-:W-:Y:S01]  /*1fad0*/  IMAD.MOV.U32 R60, RZ, RZ, RZ ;  /* 0x000000ffff3c7224 */ /* 0x000fe200078e00ff */
[----:B------:R-:W-:-:S02]  /*1fae0*/  @P3 LOP3.LUT R63, R55, 0x80000, RZ, 0xfc, !PT ;  /* 0x00080000373f3812 */ /* 0x000fc400078efcff */
[----:B------:R-:W-:Y:S02]  /*1faf0*/  MOV R55, R65 ;  /* 0x0000004100377202 */ /* 0x000fe40000000f00 */
[----:B------:R-:W-:Y:S01]  /*1fb00*/  SEL R62, R62, R64, P0 ;  /* 0x000000403e3e7207 */ /* 0x000fe20000000000 */
[----:B------:R-:W-:Y:S01]  /*1fb10*/  DADD R64, R140, R32 ;  /* 0x000000008c407229 */ /* 0x000fe20000000020 */
[----:B------:R-:W-:Y:S01]  /*1fb20*/  SEL R60, R60, R47, P2 ;  /* 0x0000002f3c3c7207 */ /* 0x000fe20001000000 */
[----:B------:R-:W5:Y:S04]  /*1fb30*/  LDL.64 R32, [R3+0xd930] ;  /* 0x00d9300003207983 */ /* 0x000f680000100a00 */
[----:B------:R-:W5:Y:S01]  /*1fb40*/  LDL.64 R46, [R3+0xd928] ;  /* 0x00d92800032e7983 */ /* 0x000f620000100a00 */
[----:B------:R-:W-:Y:S01]  /*1fb50*/  DADD R34, R34, R140 ;  /* 0x0000000022227229 */ /* 0x000fe2000000008c */
[----:B------:R-:W-:Y:S01]  /*1fb60*/  FSEL R67, R0, R55, P0 ;  /* 0x0000003700437208 */ /* 0x000fe20000000000 */
[----:B------:R-:W-:Y:S01]  /*1fb70*/  DSETP.MAX.AND P2, P3, RZ, R64, PT ;  /* 0x00000040ff00722a */ /* 0x000fe20003b4f000 */
[----:B------:R-:W-:-:S02]  /*1fb80*/  @P1 LOP3.LUT R67, R55, 0x80000, RZ, 0xfc, !PT ;  /* 0x0008000037431812 */ /* 0x000fc400078efcff */
[----:B------:R-:W-:-:S03]  /*1fb90*/  MOV R61, R63 ;  /* 0x0000003f003d7202 */ /* 0x000fc60000000f00 */
[----:B------:R-:W-:Y:S01]  /*1fba0*/  IMAD.MOV.U32 R63, RZ, RZ, R67 ;  /* 0x000000ffff3f7224 */ /* 0x000fe200078e0043 */
[----:B------:R-:W-:Y:S02]  /*1fbb0*/  DADD R66, R30, R140 ;  /* 0x000000001e427229 */ /* 0x000fe4000000008c */
[----:B------:R-:W-:Y:S01]  /*1fbc0*/  DSETP.MAX.AND P0, P1, RZ, R34, PT ;  /* 0x00000022ff00722a */ /* 0x000fe2000390f000 */
[----:B------:R-:W-:Y:S01]  /*1fbd0*/  MOV R31, R65 ;  /* 0x00000041001f7202 */ /* 0x000fe20000000f00 */
[----:B------:R0:W-:Y:S01]  /*1fbe0*/  STL.64 [R3+0xd850], R60 ;  /* 0x00d8503c03007387 */ /* 0x0001e20000100a00 */
[----:B------:R-:W-:Y:S02]  /*1fbf0*/  IMAD.MOV.U32 R59, RZ, RZ, R69 ;  /* 0x000000ffff3b7224 */ /* 0x000fe400078e0045 */
[----:B------:R-:W-:Y:S01]  /*1fc00*/  IMAD.MOV.U32 R55, RZ, RZ, R35 ;  /* 0x000000ffff377224 */ /* 0x000fe200078e0023 */
[----:B0-----:R-:W-:Y:S02]  /*1fc10*/  FSEL R61, R0, R31, P2 ;  /* 0x0000001f003d7208 */ /* 0x001fe40001000000 */
[----:B------:R-:W-:-:S02]  /*1fc20*/  @P3 LOP3.LUT R61, R31, 0x80000, RZ, 0xfc, !PT ;  /* 0x000800001f3d3812 */ /* 0x000fc400078efcff */
[----:B------:R-:W5:Y:S01]  /*1fc30*/  LDL.64 R30, [R3+0xd940] ;  /* 0x00d94000031e7983 */ /* 0x000f620000100a00 */
[----:B------:R-:W-:-:S03]  /*1fc40*/  FSEL R69, R0, R55, P0 ;  /* 0x0000003700457208 */ /* 0x000fc60000000000 */
[----:B------:R-:W-:Y:S01]  /*1fc50*/  @P1 LOP3.LUT R69, R55, 0x80000, RZ, 0xfc, !PT ;  /* 0x0008000037451812 */ /* 0x000fe200078efcff */
[----:B------:R0:W-:Y:S01]  /*1fc60*/  STL.64 [R3+0xd848], R58 ;  /* 0x00d8483a03007387 */ /* 0x0001e20000100a00 */
[----:B------:R-:W-:Y:S01]  /*1fc70*/  IMAD.MOV.U32 R60, RZ, RZ, RZ ;  /* 0x000000ffff3c7224 */ /* 0x000fe200078e00ff */
[----:B0-----:R-:W-:Y:S01]  /*1fc80*/  SEL R58, R0, R34, P0 ;  /* 0x00000022003a7207 */ /* 0x001fe20000000000 */
[----:B------:R-:W-:-:S03]  /*1fc90*/  DSETP.MAX.AND P0, P1, RZ, R66, PT ;  /* 0x00000042ff00722a */ /* 0x000fc6000390f000 */
[----:B------:R-:W-:Y:S01]  /*1fca0*/  SEL R60, R60, R64, P2 ;  /* 0x000000403c3c7207 */ /* 0x000fe20001000000 */
[----:B------:R-:W5:Y:S01]  /*1fcb0*/  LDL.64 R34, [R3+0xd938] ;  /* 0x00d9380003227983 */ /* 0x000f620000100a00 */
[----:B------:R-:W-:Y:S01]  /*1fcc0*/  DADD R64, R26, R140 ;  /* 0x000000001a407229 */ /* 0x000fe2000000008c */
[----:B------:R-:W-:Y:S02]  /*1fcd0*/  MOV R27, R67 ;  /* 0x00000043001b7202 */ /* 0x000fe40000000f00 */
[----:B------:R0:W-:Y:S02]  /*1fce0*/  STL.64 [R3+0xd858], R62 ;  /* 0x00d8583e03007387 */ /* 0x0001e40000100a00 */
[----:B0-----:R-:W-:-:S04]  /*1fcf0*/  FSEL R63, R0, R27, P0 ;  /* 0x0000001b003f7208 */ /* 0x001fc80000000000 */
[----:B------:R-:W-:Y:S02]  /*1fd00*/  @P1 LOP3.LUT R63, R27, 0x80000, RZ, 0xfc, !PT ;  /* 0x000800001b3f1812 */ /* 0x000fe400078efcff */
[----:B------:R-:W5:Y:S01]  /*1fd10*/  LDL.64 R26, [R3+0xd948] ;  /* 0x00d94800031a7983 */ /* 0x000f620000100a00 */
[----:B------:R-:W-:Y:S01]  /*1fd20*/  DADD R28, R140, R28 ;  /* 0x000000008c1c7229 */ /* 0x000fe2000000001c */
[----:B------:R-:W-:Y:S02]  /*1fd30*/  IMAD.MOV.U32 R62, RZ, RZ, RZ ;  /* 0x000000ffff3e7224 */ /* 0x000fe400078e00ff */
[----:B------:R-:W-:-:S03]  /*1fd40*/  IMAD.MOV.U32 R59, RZ, RZ, R69 ;  /* 0x000000ffff3b7224 */ /* 0x000fc600078e0045 */
[----:B------:R-:W-:Y:S01]  /*1fd50*/  SEL R62, R62, R66, P0 ;  /* 0x000000423e3e7207 */ /* 0x000fe20000000000 */
[----:B------:R-:W-:Y:S01]  /*1fd60*/  DSETP.MAX.AND P0, P1, RZ, R64, PT ;  /* 0x00000040ff00722a */ /* 0x000fe2000390f000 */
[----:B------:R0:W-:Y:S01]  /*1fd70*/  STL.64 [R3+0xd860], R58 ;  /* 0x00d8603a03007387 */ /* 0x0001e20000100a00 */
[----:B------:R-:W-:Y:S01]  /*1fd80*/  DSETP.MAX.AND P2, P3, RZ, R28, PT ;  /* 0x0000001cff00722a */ /* 0x000fe20003b4f000 */
[----:B------:R-:W-:Y:S01]  /*1fd90*/  IMAD.MOV.U32 R55, RZ, RZ, R29 ;  /* 0x000000ffff377224 */ /* 0x000fe200078e001d */
[----:B------:R-:W-:Y:S01]  /*1fda0*/  DADD R66, R140, R20 ;  /* 0x000000008c427229 */ /* 0x000fe20000000014 */
[----:B------:R1:W-:Y:S01]  /*1fdb0*/  STL.64 [R3+0xd868], R60 ;  /* 0x00d8683c03007387 */ /* 0x0003e20000100a00 */
[----:B------:R-:W-:Y:S01]  /*1fdc0*/  IMAD.MOV.U32 R21, RZ, RZ, R65 ;  /* 0x000000ffff157224 */ /* 0x000fe200078e0041 */
[----:B0-----:R-:W-:-:S04]  /*1fdd0*/  MOV R58, RZ ;  /* 0x000000ff003a7202 */ /* 0x001fc80000000f00 */
[----:B------:R-:W-:Y:S02]  /*1fde0*/  SEL R58, R58, R28, P2 ;  /* 0x0000001c3a3a7207 */ /* 0x000fe40001000000 */
[----:B------:R-:W5:Y:S01]  /*1fdf0*/  LDL.64 R28, [R3+0xd950] ;  /* 0x00d95000031c7983 */ /* 0x000f620000100a00 */
[----:B-1----:R-:W-:Y:S01]  /*1fe00*/  IMAD.MOV.U32 R60, RZ, RZ, RZ ;  /* 0x000000ffff3c7224 */ /* 0x002fe200078e00ff */
[----:B------:R-:W-:Y:S02]  /*1fe10*/  FSEL R61, R0, R21, P0 ;  /* 0x00000015003d7208 */ /* 0x000fe40000000000 */
[----:B------:R-:W-:Y:S02]  /*1fe20*/  @P1 LOP3.LUT R61, R21, 0x80000, RZ, 0xfc, !PT ;  /* 0x00080000153d1812 */ /* 0x000fe400078efcff */
[----:B------:R-:W-:Y:S01]  /*1fe30*/  SEL R60, R60, R64, P0 ;  /* 0x000000403c3c7207 */ /* 0x000fe20000000000 */
[----:B------:R-:W-:Y:S01]  /*1fe40*/  DADD R64, R16, R140 ;  /* 0x0000000010407229 */ /* 0x000fe2000000008c */
[----:B------:R-:W5:Y:S01]  /*1fe50*/  LDL.64 R20, [R3+0xd958] ;  /* 0x00d9580003147983 */ /* 0x000f620000100a00 */
[----:B------:R-:W-:Y:S01]  /*1fe60*/  DSETP.MAX.AND P0, P1, RZ, R66, PT ;  /* 0x00000042ff00722a */ /* 0x000fe2000390f000 */
[----:B------:R-:W-:-:S02]  /*1fe70*/  FSEL R59, R0, R55, P2 ;  /* 0x00000037003b7208 */ /* 0x000fc40001000000 */
[----:B------:R-:W-:Y:S01]  /*1fe80*/  @P3 LOP3.LUT R59, R55, 0x80000, RZ, 0xfc, !PT ;  /* 0x00080000373b3812 */ /* 0x000fe200078efcff */
[----:B------:R-:W-:Y:S01]  /*1fe90*/  IMAD.MOV.U32 R55, RZ, RZ, R67 ;  /* 0x000000ffff377224 */ /* 0x000fe200078e0043 */
[----:B------:R-:W-:Y:S01]  /*1fea0*/  MOV R17, R66 ;  /* 0x0000004200117202 */ /* 0x000fe20000000f00 */
[----:B------:R-:W-:Y:S01]  /*1feb0*/  DSETP.MAX.AND P2, P3, RZ, R64, PT ;  /* 0x00000040ff00722a */ /* 0x000fe20003b4f000 */
[----:B------:R0:W-:Y:S01]  /*1fec0*/  STL.64 [R3+0xd870], R62 ;  /* 0x00d8703e03007387 */ /* 0x0001e20000100a00 */
[----:B------:R-:W-:Y:S01]  /*1fed0*/  DADD R66, R140, R14 ;  /* 0x000000008c427229 */ /* 0x000fe2000000000e */
[----:B------:R-:W-:Y:S02]  /*1fee0*/  FSEL R69, R0, R55, P0 ;  /* 0x0000003700457208 */ /* 0x000fe40000000000 */
[----:B------:R1:W-:Y:S03]  /*1fef0*/  STL.64 [R3+0xd878], R58 ;  /* 0x00d8783a03007387 */ /* 0x0003e60000100a00 */
[----:B------:R-:W-:Y:S01]  /*1ff00*/  @P1 LOP3.LUT R69, R55, 0x80000, RZ, 0xfc, !PT ;  /* 0x0008000037451812 */ /* 0x000fe200078efcff */
[----:B------:R2:W-:Y:S01]  /*1ff10*/  STL.64 [R3+0xd880], R60 ;  /* 0x00d8803c03007387 */ /* 0x0005e20000100a00 */
[----:B0-----:R-:W-:-:S03]  /*1ff20*/  IMAD.MOV.U32 R62, RZ, RZ, RZ ;  /* 0x000000ffff3e7224 */ /* 0x001fc600078e00ff */
[----:B------:R-:W5:Y:S02]  /*1ff30*/  LDL.64 R14, [R3+0xd968] ;  /* 0x00d96800030e7983 */ /* 0x000f640000100a00 */
[----:B------:R-:W-:Y:S01]  /*1ff40*/  SEL R62, R62, R17, P0 ;  /* 0x000000113e3e7207 */ /* 0x000fe20000000000 */
[----:B------:R-:W-:Y:S01]  /*1ff50*/  DSETP.MAX.AND P0, P1, RZ, R66, PT ;  /* 0x00000042ff00722a */ /* 0x000fe2000390f000 */
[----:B------:R-:W5:Y:S01]  /*1ff60*/  LDL.64 R16, [R3+0xd960] ;  /* 0x00d9600003107983 */ /* 0x000f620000100a00 */
[----:B-1----:R-:W-:Y:S01]  /*1ff70*/  IMAD.MOV.U32 R58, RZ, RZ, RZ ;  /* 0x000000ffff3a7224 */ /* 0x002fe200078e00ff */
[----:B------:R-:W-:Y:S02]  /*1ff80*/  MOV R59, R64 ;  /* 0x00000040003b7202 */ /* 0x000fe40000000f00 */
[----:B------:R-:W-:Y:S02]  /*1ff90*/  FSEL R55, R0, R65, P2 ;  /* 0x0000004100377208 */ /* 0x000fe40001000000 */
[----:B------:R-:W-:Y:S01]  /*1ffa0*/  @P3 LOP3.LUT R55, R65, 0x80000, RZ, 0xfc, !PT ;  /* 0x0008000041373812 */ /* 0x000fe200078efcff */
[----:B------:R-:W-:Y:S01]  /*1ffb0*/  DADD R64, R12, R140 ;  /* 0x000000000c407229 */ /* 0x000fe2000000008c */
[----:B------:R-:W-:Y:S01]  /*1ffc0*/  SEL R58, R58, R59, P2 ;  /* 0x0000003b3a3a7207 */ /* 0x000fe20001000000 */
[----:B--2---:R-:W-:Y:S01]  /*1ffd0*/  IMAD.MOV.U32 R61, RZ, RZ, R66 ;  /* 0x000000ffff3d7224 */ /* 0x004fe200078e0042 */
[----:B------:R-:W-:Y:S01]  /*1ffe0*/  MOV R59, R67 ;  /* 0x00000043003b7202 */ /* 0x000fe20000000f00 */
[----:B------:R-:W-:Y:S01]  /*1fff0*/  IMAD.MOV.U32 R60, RZ, RZ, RZ ;  /* 0x000000ffff3c7224 */ /* 0x000fe200078e00ff */
[----:B------:R-:W2:Y:S02]  /*20000*/  LDL.64 R12, [R3+0xd970] ;  /* 0x00d97000030c7983 */ /* 0x000ea40000100a00 */
[----:B------:R-:W-:Y:S01]  /*20010*/  FSEL R71, R0, R59, P0 ;  /* 0x0000003b00477208 */ /* 0x000fe20000000000 */
[----:B------:R-:W-:Y:S01]  /*20020*/  DADD R66, R140, R6 ;  /* 0x000000008c427229 */ /* 0x000fe20000000006 */
[----:B------:R-:W-:-:S02]  /*20030*/  SEL R60, R60, R61, P0 ;  /* 0x0000003d3c3c7207 */ /* 0x000fc40000000000 */
[----:B------:R-:W-:Y:S01]  /*20040*/  @P1 LOP3.LUT R71, R59, 0x80000, RZ, 0xfc, !PT ;  /* 0x000800003b471812 */ /* 0x000fe200078efcff */
[----:B------:R-:W-:Y:S01]  /*20050*/  DSETP.MAX.AND P0, P1, RZ, R64, PT ;  /* 0x00000040ff00722a */ /* 0x000fe2000390f000 */
[----:B------:R-:W-:Y:S02]  /*20060*/  IMAD.MOV.U32 R63, RZ, RZ, R69 ;  /* 0x000000ffff3f7224 */ /* 0x000fe400078e0045 */
[----:B------:R-:W-:Y:S01]  /*20070*/  IMAD.MOV.U32 R7, RZ, RZ, R65 ;  /* 0x000000ffff077224 */ /* 0x000fe200078e0041 */
[----:B------:R-:W-:Y:S01]  /*20080*/  DSETP.MAX.AND P2, P3, RZ, R66, PT ;  /* 0x00000042ff00722a */ /* 0x000fe20003b4f000 */
[----:B------:R-:W-:Y:S01]  /*20090*/  MOV R59, R55 ;  /* 0x00000037003b7202 */ /* 0x000fe20000000f00 */
[----:B------:R0:W-:Y:S02]  /*200a0*/  STL.64 [R3+0xd888], R62 ;  /* 0x00d8883e03007387 */ /* 0x0001e40000100a00 */
[----:B------:R-:W-:Y:S02]  /*200b0*/  FSEL R55, R0, R7, P0 ;  /* 0x0000000700377208 */ /* 0x000fe40000000000 */
[----:B------:R1:W-:Y:S04]  /*200c0*/  STL.64 [R3+0xd890], R58 ;  /* 0x00d8903a03007387 */ /* 0x0003e80000100a00 */
[----:B------:R-:W-:-:S02]  /*200d0*/  @P1 LOP3.LUT R55, R7, 0x80000, RZ, 0xfc, !PT ;  /* 0x0008000007371812 */ /* 0x000fc400078efcff */
[----:B------:R-:W2:Y:S01]  /*200e0*/  LDL.64 R6, [R3+0xd978] ;  /* 0x00d9780003067983 */ /* 0x000ea20000100a00 */
[----:B0-----:R-:W-:Y:S01]  /*200f0*/  SEL R62, R0, R64, P0 ;  /* 0x00000040003e7207 */ /* 0x001fe20000000000 */
[----:B------:R-:W-:Y:S01]  /*20100*/  DADD R64, R4, R140 ;  /* 0x0000000004407229 */ /* 0x000fe2000000008c */
[----:B------:R-:W-:Y:S01]  /*20110*/  MOV R5, R67 ;  /* 0x0000004300057202 */ /* 0x000fe20000000f00 */
[----:B-1----:R-:W-:-:S03]  /*20120*/  IMAD.MOV.U32 R58, RZ, RZ, RZ ;  /* 0x000000ffff3a7224 */ /* 0x002fc600078e00ff */
[----:B------:R-:W-:Y:S02]  /*20130*/  FSEL R59, R0, R5, P2 ;  /* 0x00000005003b7208 */ /* 0x000fe40001000000 */
[----:B------:R-:W-:Y:S01]  /*20140*/  @P3 LOP3.LUT R59, R5, 0x80000, RZ, 0xfc, !PT ;  /* 0x00080000053b3812 */ /* 0x000fe200078efcff */
[----:B------:R-:W-:Y:S01]  /*20150*/  DSETP.MAX.AND P0, P1, RZ, R64, PT ;  /* 0x00000040ff00722a */ /* 0x000fe2000390f000 */
[----:B------:R-:W-:Y:S01]  /*20160*/  SEL R58, R58, R66, P2 ;  /* 0x000000423a3a7207 */ /* 0x000fe20001000000 */
[----:B------:R-:W2:Y:S01]  /*20170*/  LDL.64 R4, [R3+0xd980] ;  /* 0x00d9800003047983 */ /* 0x000ea20000100a00 */
[----:B----4-:R-:W-:Y:S01]  /*20180*/  DADD R66, R140, R8 ;  /* 0x000000008c427229 */ /* 0x010fe20000000008 */
[----:B------:R-:W-:Y:S01]  /*20190*/  IMAD.MOV.U32 R61, RZ, RZ, R71 ;  /* 0x000000ffff3d7224 */ /* 0x000fe200078e0047 */
[----:B------:R-:W-:Y:S01]  /*201a0*/  MOV R9, R65 ;  /* 0x0000004100097202 */ /* 0x000fe20000000f00 */
[----:B---3--:R-:W-:-:S03]  /*201b0*/  DADD R68, R10, R140 ;  /* 0x000000000a447229 */ /* 0x008fc6000000008c */
[----:B------:R0:W-:Y:S02]  /*201c0*/  STL.64 [R3+0xd898], R60 ;  /* 0x00d8983c03007387 */ /* 0x0001e40000100a00 */
[----:B------:R-:W-:Y:S02]  /*201d0*/  DSETP.MAX.AND P2, P3, RZ, R66, PT ;  /* 0x00000042ff00722a */ /* 0x000fe40003b4f000 */
[----:B------:R-:W-:Y:S02]  /*201e0*/  IMAD.MOV.U32 R11, RZ, RZ, R67 ;  /* 0x000000ffff0b7224 */ /* 0x000fe400078e0043 */
[----:B0-----:R-:W-:Y:S01]  /*201f0*/  IMAD.MOV.U32 R60, RZ, RZ, RZ ;  /* 0x000000ffff3c7224 */ /* 0x001fe200078e00ff */
[----:B------:R-:W-:Y:S02]  /*20200*/  FSEL R61, R0, R9, P0 ;  /* 0x00000009003d7208 */ /* 0x000fe40000000000 */
[----:B------:R-:W-:Y:S02]  /*20210*/  @P1 LOP3.LUT R61, R9, 0x80000, RZ, 0xfc, !PT ;  /* 0x00080000093d1812 */ /* 0x000fe400078efcff */
[----:B------:R-:W3:Y:S01]  /*20220*/  LDL.64 R8, [R3+0xd988] ;  /* 0x00d9880003087983 */ /* 0x000ee20000100a00 */
[----:B------:R-:W-:Y:S01]  /*20230*/  SEL R60, R60, R64, P0 ;  /* 0x000000403c3c7207 */ /* 0x000fe20000000000 */
[----:B------:R-:W-:Y:S01]  /*20240*/  DSETP.MAX.AND P0, P1, RZ, R68, PT ;  /* 0x00000044ff00722a */ /* 0x000fe2000390f000 */
[----:B------:R-:W-:Y:S01]  /*20250*/  IMAD.MOV.U32 R63, RZ, RZ, R55 ;  /* 0x000000ffff3f7224 */ /* 0x000fe200078e0037 */
[----:B------:R0:W-:Y:S01]  /*20260*/  STL.64 [R3+0xd8a8], R58 ;  /* 0x00d8a83a03007387 */ /* 0x0001e20000100a00 */
[----:B-----5:R-:W-:-:S03]  /*20270*/  DADD R64, R140, R18 ;  /* 0x000000008c407229 */ /* 0x020fc60000000012 */
[----:B------:R1:W-:Y:S01]  /*20280*/  STL.64 [R3+0xd8a0], R62 ;  /* 0x00d8a03e03007387 */ /* 0x0003e20000100a00 */
[----:B------:R-:W-:-:S03]  /*20290*/  FSEL R55, R0, R69, P0 ;  /* 0x0000004500377208 */ /* 0x000fc60000000000 */
[----:B------:R-:W4:Y:S01]  /*202a0*/  LDL.64 R18, [R3+0xd998] ;  /* 0x00d9980003127983 */ /* 0x000f220000100a00 */
[----:B0-----:R-:W-:Y:S02]  /*202b0*/  FSEL R59, R0, R11, P2 ;  /* 0x0000000b003b7208 */ /* 0x001fe40001000000 */
[----:B------:R-:W-:Y:S02]  /*202c0*/  @P3 LOP3.LUT R59, R11, 0x80000, RZ, 0xfc, !PT ;  /* 0x000800000b3b3812 */ /* 0x000fe400078efcff */
[----:B------:R-:W5:Y:S01]  /*202d0*/  LDL.64 R10, [R3+0xd990] ;  /* 0x00d99000030a7983 */ /* 0x000f620000100a00 */
[----:B-1----:R-:W-:Y:S02]  /*202e0*/  IMAD.MOV.U32 R63, RZ, RZ, R68 ;  /* 0x000000ffff3f7224 */ /* 0x002fe400078e0044 */
[----:B------:R-:W-:Y:S01]  /*202f0*/  IMAD.MOV.U32 R62, RZ, RZ, RZ ;  /* 0x000000ffff3e7224 */ /* 0x000fe200078e00ff */
[----:B------:R-:W-:-:S04]  /*20300*/  @P1 LOP3.LUT R55, R69, 0x80000, RZ, 0xfc, !PT ;  /* 0x0008000045371812 */ /* 0x000fc800078efcff */
[----:B------:R-:W-:Y:S01]  /*20310*/  SEL R62, R62, R63, P0 ;  /* 0x0000003f3e3e7207 */ /* 0x000fe20000000000 */
[----:B------:R-:W-:Y:S01]  /*20320*/  DSETP.MAX.AND P0, P1, RZ, R64, PT ;  /* 0x00000040ff00722a */ /* 0x000fe2000390f000 */
[----:B------:R-:W-:Y:S01]  /*20330*/  MOV R58, RZ ;  /* 0x000000ff003a7202 */ /* 0x000fe20000000f00 */
[----:B------:R0:W-:Y:S03]  /*20340*/  STL.64 [R3+0xd8b0], R60 ;  /* 0x00d8b03c03007387 */ /* 0x0001e60000100a00 */
[----:B------:R-:W-:Y:S01]  /*20350*/  SEL R58, R58, R66, P2 ;  /* 0x000000423a3a7207 */ /* 0x000fe20001000000 */
[----:B------:R-:W-:Y:S01]  /*20360*/  DADD R66, R140, R24 ;  /* 0x000000008c427229 */ /* 0x000fe20000000018 */
[----:B------:R-:W-:Y:S01]  /*20370*/  IMAD.MOV.U32 R25, RZ, RZ, R65 ;  /* 0x000000ffff197224 */ /* 0x000fe200078e0041 */
[----:B------:R-:W-:Y:S01]  /*20380*/  MOV R63, R55 ;  /* 0x00000037003f7202 */ /* 0x000fe20000000f00 */
[----:B0-----:R-:W-:-:S03]  /*20390*/  IMAD.MOV.U32 R60, RZ, RZ, RZ ;  /* 0x000000ffff3c7224 */ /* 0x001fc600078e00ff */
[----:B------:R-:W-:Y:S01]  /*203a0*/  FSEL R55, R0, R25, P0 ;  /* 0x0000001900377208 */ /* 0x000fe20000000000 */
[----:B------:R-:W-:Y:S01]  /*203b0*/  DADD R22, R22, R140 ;  /* 0x0000000016167229 */ /* 0x000fe2000000008c */
[----:B------:R-:W-:Y:S02]  /*203c0*/  @P1 LOP3.LUT R55, R25, 0x80000, RZ, 0xfc, !PT ;  /* 0x0008000019371812 */ /* 0x000fe400078efcff */
[----:B------:R-:W-:Y:S01]  /*203d0*/  SEL R60, R60, R64, P0 ;  /* 0x000000403c3c7207 */ /* 0x000fe20000000000 */
[----:B------:R-:W4:Y:S01]  /*203e0*/  LDL.64 R24, [R3+0xd9a0] ;  /* 0x00d9a00003187983 */ /* 0x000f220000100a00 */
[----:B------:R-:W-:-:S03]  /*203f0*/  DSETP.MAX.AND P0, P1, RZ, R66, PT ;  /* 0x00000042ff00722a */ /* 0x000fc6000390f000 */
[----:B------:R0:W-:Y:S01]  /*20400*/  STL.64 [R3+0xd8b8], R58 ;  /* 0x00d8b83a03007387 */ /* 0x0001e20000100a00 */
[----:B------:R-:W-:Y:S01]  /*20410*/  DSETP.MAX.AND P2, P3, RZ, R22, PT ;  /* 0x00000016ff00722a */ /* 0x000fe20003b4f000 */
[----:B------:R-:W-:Y:S01]  /*20420*/  IMAD.MOV.U32 R61, RZ, RZ, R23 ;  /* 0x000000ffff3d7224 */ /* 0x000fe200078e0017 */
[----:B------:R-:W-:Y:S01]  /*20430*/  FSEL R69, R0, R67, P0 ;  /* 0x0000004300457208 */ /* 0x000fe20000000000 */
[----:B------:R-:W-:Y:S01]  /*20440*/  DADD R64, R38, R140 ;  /* 0x0000000026407229 */ /* 0x000fe2000000008c */
[----:B------:R1:W-:Y:S04]  /*20450*/  STL.64 [R3+0xd8c0], R62 ;  /* 0x00d8c03e03007387 */ /* 0x0003e80000100a00 */
[----:B------:R-:W4:Y:S01]  /*20460*/  LDL.64 R38, [R3+0xd9b0] ;  /* 0x00d9b00003267983 */ /* 0x000f220000100a00 */
[----:B0-----:R-:W-:Y:S01]  /*20470*/  IMAD.MOV.U32 R58, RZ, RZ, RZ ;  /* 0x000000ffff3a7224 */ /* 0x001fe200078e00ff */
[----:B------:R-:W-:-:S02]  /*20480*/  MOV R59, R22 ;  /* 0x00000016003b7202 */ /* 0x000fc40000000f00 */
[----:B------:R-:W4:Y:S01]  /*20490*/  LDL.64 R22, [R3+0xd9a8] ;  /* 0x00d9a80003167983 */ /* 0x000f220000100a00 */
[----:B------:R-:W-:Y:S02]  /*204a0*/  @P1 LOP3.LUT R69, R67, 0x80000, RZ, 0xfc, !PT ;  /* 0x0008000043451812 */ /* 0x000fe400078efcff */
[----:B------:R-:W-:Y:S01]  /*204b0*/  SEL R58, R58, R59, P2 ;  /* 0x0000003b3a3a7207 */ /* 0x000fe20001000000 */
[----:B-1----:R-:W-:Y:S01]  /*204c0*/  IMAD.MOV.U32 R62, RZ, RZ, RZ ;  /* 0x000000ffff3e7224 */ /* 0x002fe200078e00ff */
[----:B------:R-:W-:Y:S01]  /*204d0*/  MOV R59, R66 ;  /* 0x00000042003b7202 */ /* 0x000fe20000000f00 */
[----:B------:R-:W-:Y:S01]  /*204e0*/  DADD R66, R140, R36 ;  /* 0x000000008c427229 */ /* 0x000fe20000000024 */
[----:B------:R-:W-:Y:S02]  /*204f0*/  FSEL R63, R0, R61, P2 ;  /* 0x0000003d003f7208 */ /* 0x000fe40001000000 */
[----:B------:R-:W-:Y:S01]  /*20500*/  SEL R62, R62, R59, P0 ;  /* 0x0000003b3e3e7207 */ /* 0x000fe20000000000 */
[----:B------:R-:W-:Y:S01]  /*20510*/  DSETP.MAX.AND P0, P1, RZ, R64, PT ;  /* 0x00000040ff00722a */ /* 0x000fe2000390f000 */
[----:B------:R-:W-:-:S03]  /*20520*/  @P3 LOP3.LUT R63, R61, 0x80000, RZ, 0xfc, !PT ;  /* 0x000800003d3f3812 */ /* 0x000fc600078efcff */
[----:B------:R-:W-:Y:S01]  /*20530*/  DSETP.MAX.AND P2, P3, RZ, R66, PT ;  /* 0x00000042ff00722a */ /* 0x000fe20003b4f000 */
[----:B------:R-:W-:Y:S01]  /*20540*/  IMAD.MOV.U32 R61, RZ, RZ, R55 ;  /* 0x000000ffff3d7224 */ /* 0x000fe200078e0037 */
[----:B------:R-:W-:Y:S01]  /*20550*/  MOV R55, R65 ;  /* 0x0000004100377202 */ /* 0x000fe20000000f00 */
[----:B------:R-:W-:Y:S02]  /*20560*/  IMAD.MOV.U32 R37, RZ, RZ, R64 ;  /* 0x000000ffff257224 */ /* 0x000fe400078e0040 */
[----:B------:R-:W-:Y:S01]  /*20570*/  IMAD.MOV.U32 R36, RZ, RZ, RZ ;  /* 0x000000ffff247224 */ /* 0x000fe200078e00ff */
[----:B------:R-:W-:Y:S01]  /*20580*/  MOV R59, R63 ;  /* 0x0000003f003b7202 */ /* 0x000fe20000000f00 */
[----:B------:R0:W-:Y:S01]  /*20590*/  STL.64 [R3+0xd8c8], R60 ;  /* 0x00d8c83c03007387 */ /* 0x0001e20000100a00 */
[----:B------:R-:W-:-:S03]  /*205a0*/  DADD R64, R42, R140 ;  /* 0x000000002a407229 */ /* 0x000fc6000000008c */
[----:B------:R1:W-:Y:S04]  /*205b0*/  STL.64 [R3+0xd8d0], R58 ;  /* 0x00d8d03a03007387 */ /* 0x0003e80000100a00 */
[----:B------:R-:W4:Y:S01]  /*205c0*/  LDL.64 R42, [R3+0xd9c0] ;  /* 0x00d9c000032a7983 */ /* 0x000f220000100a00 */
[----:B0-----:R-:W-:Y:S02]  /*205d0*/  FSEL R61, R36, R55, P0 ;  /* 0x00000037243d7208 */ /* 0x001fe40000000000 */
[C---:B------:R-:W-:Y:S02]  /*205e0*/  SEL R60, R0.reuse, R37, P0 ;  /* 0x00000025003c7207 */ /* 0x040fe40000000000 */
[----:B------:R-:W4:Y:S01]  /*205f0*/  LDL.64 R36, [R3+0xd9b8] ;  /* 0x00d9b80003247983 */ /* 0x000f220000100a00 */
[----:B------:R-:W-:Y:S01]  /*20600*/  @P1 LOP3.LUT R61, R55, 0x80000, RZ, 0xfc, !PT ;  /* 0x00080000373d1812 */ /* 0x000fe200078efcff */
[----:B-1----:R-:W-:Y:S01]  /*20610*/  IMAD.MOV.U32 R59, RZ, RZ, R66 ;  /* 0x000000ffff3b7224 */ /* 0x002fe200078e0042 */
[----:B------:R-:W-:-:S02]  /*20620*/  FSEL R55, R0, R67, P2 ;  /* 0x0000004300377208 */ /* 0x000fc40001000000 */
[----:B------:R-:W-:Y:S01]  /*20630*/  @P3 LOP3.LUT R55, R67, 0x80000, RZ, 0xfc, !PT ;  /* 0x0008000043373812 */ /* 0x000fe200078efcff */
[----:B------:R-:W-:Y:S01]  /*20640*/  DADD R66, R140, R48 ;  /* 0x000000008c427229 */ /* 0x000fe20000000030 */
[----:B------:R-:W-:Y:S01]  /*20650*/  MOV R58, RZ ;  /* 0x000000ff003a7202 */ /* 0x000fe20000000f00 */
[----:B------:R-:W-:-:S03]  /*20660*/  DSETP.MAX.AND P0, P1, RZ, R64, PT ;  /* 0x00000040ff00722a */ /* 0x000fc6000390f000 */
[----:B------:R-:W-:-:S03]  /*20670*/  SEL R58, R58, R59, P2 ;  /* 0x0000003b3a3a7207 */ /* 0x000fc60001000000 */
[----:B------:R-:W-:Y:S01]  /*20680*/  DSETP.MAX.AND P2, P3, RZ, R66, PT ;  /* 0x00000042ff00722a */ /* 0x000fe20003b4f000 */
[----:B------:R-:W-:Y:S01]  /*20690*/  IMAD.MOV.U32 R63, RZ, RZ, R69 ;  /* 0x000000ffff3f7224 */ /* 0x000fe200078e0045 */
[----:B------:R0:W-:Y:S01]  /*206a0*/  STL.64 [R3+0xd8e0], R60 ;  /* 0x00d8e03c03007387 */ /* 0x0001e20000100a00 */
[----:B------:R-:W-:Y:S02]  /*206b0*/  IMAD.MOV.U32 R49, RZ, RZ, R65 ;  /* 0x000000ffff317224 */ /* 0x000fe400078e0041 */
[----:B------:R-:W-:Y:S01]  /*206c0*/  IMAD.MOV.U32 R59, RZ, RZ, R55 ;  /* 0x000000ffff3b7224 */ /* 0x000fe200078e0037 */
[----:B------:R1:W-:Y:S01]  /*206d0*/  STL.64 [R3+0xd8d8], R62 ;  /* 0x00d8d83e03007387 */ /* 0x0003e20000100a00 */
[----:B0-----:R-:W-:Y:S01]  /*206e0*/  DADD R60, R50, R140 ;  /* 0x00000000323c7229 */ /* 0x001fe2000000008c */
[----:B------:R-:W-:Y:S01]  /*206f0*/  IMAD.MOV.U32 R51, RZ, RZ, R67 ;  /* 0x000000ffff337224 */ /* 0x000fe200078e0043 */
[----:B-1----:R-:W-:Y:S01]  /*20700*/  FSEL R63, R0, R49, P0 ;  /* 0x00000031003f7208 */ /* 0x002fe20000000000 */
[----:B------:R0:W-:Y:S01]  /*20710*/  STL.64 [R3+0xd8e8], R58 ;  /* 0x00d8e83a03007387 */ /* 0x0001e20000100a00 */
[----:B------:R-:W-:-:S03]  /*20720*/  @P1 LOP3.LUT R63, R49, 0x80000, RZ, 0xfc, !PT ;  /* 0x00080000313f1812 */ /* 0x000fc600078efcff */
[----:B------:R-:W4:Y:S01]  /*20730*/  LDL.64 R48, [R3+0xd9c8] ;  /* 0x00d9c80003307983 */ /* 0x000f220000100a00 */
[----:B------:R-:W-:Y:S01]  /*20740*/  MOV R62, RZ ;  /* 0x000000ff003e7202 */ /* 0x000fe20000000f00 */
[----:B------:R-:W-:Y:S01]  /*20750*/  DADD R52, R140, R52 ;  /* 0x000000008c347229 */ /* 0x000fe20000000034 */
[----:B0-----:R-:W-:Y:S02]  /*20760*/  FSEL R59, R0, R51, P2 ;  /* 0x00000033003b7208 */ /* 0x001fe40001000000 */
[----:B------:R-:W-:Y:S02]  /*20770*/  @P3 LOP3.LUT R59, R51, 0x80000, RZ, 0xfc, !PT ;  /* 0x00080000333b3812 */ /* 0x000fe400078efcff */
[----:B------:R-:W4:Y:S01]  /*20780*/  LDL.64 R50, [R3+0xd9d0] ;  /* 0x00d9d00003327983 */ /* 0x000f220000100a00 */
[----:B------:R-:W-:Y:S01]  /*20790*/  IMAD.MOV.U32 R58, RZ, RZ, RZ ;  /* 0x000000ffff3a7224 */ /* 0x000fe200078e00ff */
[----:B------:R-:W-:Y:S01]  /*207a0*/  SEL R62, R62, R64, P0 ;  /* 0x000000403e3e7207 */ /* 0x000fe20000000000 */
[----:B------:R-:W-:-:S03]  /*207b0*/  DSETP.MAX.AND P0, P1, RZ, R60, PT ;  /* 0x0000003cff00722a */ /* 0x000fc6000390f000 */
[----:B------:R-:W-:Y:S01]  /*207c0*/  SEL R58, R58, R66, P2 ;  /* 0x000000423a3a7207 */ /* 0x000fe20001000000 */
[----:B------:R-:W-:Y:S01]  /*207d0*/  DSETP.MAX.AND P2, P3, RZ, R52, PT ;  /* 0x00000034ff00722a */ /* 0x000fe20003b4f000 */
[----:B------:R-:W-:Y:S01]  /*207e0*/  MOV R55, R60 ;  /* 0x0000003c00377202 */ /* 0x000fe20000000f00 */
[----:B------:R-:W-:Y:S01]  /*207f0*/  IMAD.MOV.U32 R60, RZ, RZ, RZ ;  /* 0x000000ffff3c7224 */ /* 0x000fe200078e00ff */
[----:B------:R-:W-:Y:S01]  /*20800*/  DADD R64, R56, R140 ;  /* 0x0000000038407229 */ /* 0x000fe2000000008c */
[----:B------:R-:W-:Y:S01]  /*20810*/  FSEL R69, R0, R61, P0 ;  /* 0x0000003d00457208 */ /* 0x000fe20000000000 */
[----:B------:R0:W-:Y:S01]  /*20820*/  STL.64 [R3+0xd8f8], R58 ;  /* 0x00d8f83a03007387 */ /* 0x0001e20000100a00 */
[----:B------:R-:W-:Y:S02]  /*20830*/  MOV R57, R53 ;  /* 0x0000003500397202 */ /* 0x000fe40000000f00 */
[----:B------:R-:W-:Y:S01]  /*20840*/  SEL R60, R60, R55, P0 ;  /* 0x000000373c3c7207 */ /* 0x000fe20000000000 */
[----:B------:R-:W-:Y:S01]  /*20850*/  IMAD.MOV.U32 R55, RZ, RZ, R52 ;  /* 0x000000ffff377224 */ /* 0x000fe200078e0034 */
[----:B------:R-:W-:Y:S01]  /*20860*/  @P1 LOP3.LUT R69, R61, 0x80000, RZ, 0xfc, !PT ;  /* 0x000800003d451812 */ /* 0x000fe200078efcff */
[----:B------:R-:W4:Y:S01]  /*20870*/  LDL.64 R52, [R3+0xd9d8] ;  /* 0x00d9d80003347983 */ /* 0x000f220000100a00 */
[----:B------:R-:W-:Y:S01]  /*20880*/  DSETP.MAX.AND P0, P1, RZ, R64, PT ;  /* 0x00000040ff00722a */ /* 0x000fe2000390f000 */
[----:B0-----:R-:W-:Y:S01]  /*20890*/  IMAD.MOV.U32 R58, RZ, RZ, RZ ;  /* 0x000000ffff3a7224 */ /* 0x001fe200078e00ff */
[----:B------:R-:W-:-:S02]  /*208a0*/  FSEL R59, R0, R57, P2 ;  /* 0x00000039003b7208 */ /* 0x000fc40001000000 */
[----:B------:R-:W-:Y:S01]  /*208b0*/  @P3 LOP3.LUT R59, R57, 0x80000, RZ, 0xfc, !PT ;  /* 0x00080000393b3812 */ /* 0x000fe200078efcff */
[----:B------:R0:W-:Y:S01]  /*208c0*/  STL.64 [R3+0xd8f0], R62 ;  /* 0x00d8f03e03007387 */ /* 0x0001e20000100a00 */
[----:B------:R-:W-:-:S03]  /*208d0*/  SEL R58, R58, R55, P2 ;  /* 0x000000373a3a7207 */ /* 0x000fc60001000000 */
[----:B------:R-:W4:Y:S01]  /*208e0*/  LDL.64 R56, [R3+0xd9e0] ;  /* 0x00d9e00003387983 */ /* 0x000f220000100a00 */
[----:B------:R-:W-:Y:S01]  /*208f0*/  MOV R55, R65 ;  /* 0x0000004100377202 */ /* 0x000fe20000000f00 */
[----:B------:R-:W-:Y:S01]  /*20900*/  DADD R66, R40, R140 ;  /* 0x0000000028427229 */ /* 0x000fe2000000008c */
[----:B0-----:R-:W-:Y:S01]  /*20910*/  IMAD.MOV.U32 R63, RZ, RZ, R64 ;  /* 0x000000ffff3f7224 */ /* 0x001fe200078e0040 */
[----:B------:R-:W-:Y:S01]  /*20920*/  DADD R64, R140, R44 ;  /* 0x000000008c407229 */ /* 0x000fe2000000002c */
[----:B------:R-:W-:Y:S01]  /*20930*/  IMAD.MOV.U32 R62, RZ, RZ, RZ ;  /* 0x000000ffff3e7224 */ /* 0x000fe200078e00ff */
[----:B------:R-:W-:Y:S01]  /*20940*/  FSEL R71, R0, R55, P0 ;  /* 0x0000003700477208 */ /* 0x000fe20000000000 */
[----:B------:R-:W4:Y:S01]  /*20950*/  LDL.64 R44, [R3+0xd9e8] ;  /* 0x00d9e800032c7983 */ /* 0x000f220000100a00 */
[----:B------:R-:W-:Y:S01]  /*20960*/  @P1 LOP3.LUT R71, R55, 0x80000, RZ, 0xfc, !PT ;  /* 0x0008000037471812 */ /* 0x000fe200078efcff */
[----:B------:R-:W-:Y:S01]  /*20970*/  IMAD.MOV.U32 R61, RZ, RZ, R69 ;  /* 0x000000ffff3d7224 */ /* 0x000fe200078e0045 */
[----:B------:R-:W-:-:S02]  /*20980*/  SEL R62, R62, R63, P0 ;  /* 0x0000003f3e3e7207 */ /* 0x000fc40000000000 */
[----:B------:R-:W-:Y:S02]  /*20990*/  DSETP.MAX.AND P0, P1, RZ, R64, PT ;  /* 0x00000040ff00722a */ /* 0x000fe4000390f000 */
[----:B------:R-:W-:Y:S01]  /*209a0*/  DSETP.MAX.AND P2, P3, RZ, R66, PT ;  /* 0x00000042ff00722a */ /* 0x000fe20003b4f000 */
[----:B------:R0:W-:Y:S01]  /*209b0*/  STL.64 [R3+0xd900], R60 ;  /* 0x00d9003c03007387 */ /* 0x0001e20000100a00 */
[----:B------:R-:W-:Y:S01]  /*209c0*/  IMAD.MOV.U32 R41, RZ, RZ, R65 ;  /* 0x000000ffff297224 */ /* 0x000fe200078e0041 */
[----:B------:R-:W-:Y:S01]  /*209d0*/  DADD R46, R140, R46 ;  /* 0x000000008c2e7229 */ /* 0x000fe2000000002e */
[----:B------:R-:W-:Y:S01]  /*209e0*/  MOV R63, R71 ;  /* 0x00000047003f7202 */ /* 0x000fe20000000f00 */
[----:B------:R1:W-:Y:S01]  /*209f0*/  STL.64 [R3+0xd908], R58 ;  /* 0x00d9083a03007387 */ /* 0x0003e20000100a00 */
[----:B0-----:R-:W-:Y:S01]  /*20a00*/  SEL R60, R0, R64, P0 ;  /* 0x00000040003c7207 */ /* 0x001fe20000000000 */
[----:B------:R-:W-:Y:S02]  /*20a10*/  DADD R64, R32, R140 ;  /* 0x0000000020407229 */ /* 0x000fe4000000008c */
[----:B------:R-:W4:Y:S01]  /*20a20*/  LDL.64 R32, [R3+0xd9f8] ;  /* 0x00d9f80003207983 */ /* 0x000f220000100a00 */
[----:B-1----:R-:W-:Y:S01]  /*20a30*/  IMAD.MOV.U32 R59, RZ, RZ, R67 ;  /* 0x000000ffff3b7224 */ /* 0x002fe200078e0043 */
[----:B------:R-:W-:-:S02]  /*20a40*/  MOV R58, RZ ;  /* 0x000000ff003a7202 */ /* 0x000fc40000000f00 */
[----:B------:R-:W-:Y:S01]  /*20a50*/  FSEL R55, R0, R41, P0 ;  /* 0x0000002900377208 */ /* 0x000fe20000000000 */
[----:B------:R0:W-:Y:S01]  /*20a60*/  STL.64 [R3+0xd910], R62 ;  /* 0x00d9103e03007387 */ /* 0x0001e20000100a00 */
[----:B------:R-:W-:Y:S01]  /*20a70*/  @P1 LOP3.LUT R55, R41, 0x80000, RZ, 0xfc, !PT ;  /* 0x0008000029371812 */ /* 0x000fe200078efcff */
[----:B------:R-:W-:Y:S01]  /*20a80*/  DSETP.MAX.AND P0, P1, RZ, R46, PT ;  /* 0x0000002eff00722a */ /* 0x000fe2000390f000 */
[----:B------:R-:W-:Y:S01]  /*20a90*/  SEL R58, R58, R66, P2 ;  /* 0x000000423a3a7207 */ /* 0x000fe20001000000 */
[----:B------:R-:W4:Y:S01]  /*20aa0*/  LDL.64 R40, [R3+0xd9f0] ;  /* 0x00d9f00003287983 */ /* 0x000f220000100a00 */
[----:B0-----:R-:W-:Y:S02]  /*20ab0*/  FSEL R63, R0, R59, P2 ;  /* 0x0000003b003f7208 */ /* 0x001fe40001000000 */
[----:B------:R-:W-:Y:S01]  /*20ac0*/  @P3 LOP3.LUT R63, R59, 0x80000, RZ, 0xfc, !PT ;  /* 0x000800003b3f3812 */ /* 0x000fe200078efcff */
[----:B------:R-:W-:Y:S01]  /*20ad0*/  DSETP.MAX.AND P2, P3, RZ, R64, PT ;  /* 0x00000040ff00722a */ /* 0x000fe20003b4f000 */
[----:B------:R-:W-:-:S02]  /*20ae0*/  IMAD.MOV.U32 R61, RZ, RZ, R55 ;  /* 0x000000ffff3d7224 */ /* 0x000fc400078e0037 */
[----:B------:R-:W-:Y:S02]  /*20af0*/  IMAD.MOV.U32 R55, RZ, RZ, R47 ;  /* 0x000000ffff377224 */ /* 0x000fe400078e002f */
[----:B------:R-:W-:Y:S01]  /*20b00*/  IMAD.MOV.U32 R59, RZ, RZ, R63 ;  /* 0x000000ffff3b7224 */ /* 0x000fe200078e003f */
[----:B------:R-:W-:Y:S02]  /*20b10*/  MOV R63, R46 ;  /* 0x0000002e003f7202 */ /* 0x000fe40000000f00 */
[C---:B------:R-:W-:Y:S01]  /*20b20*/  FSEL R67, R0.reuse, R55, P0 ;  /* 0x0000003700437208 */ /* 0x040fe20000000000 */
[----:B------:R-:W4:Y:S01]  /*20b30*/  LDL.64 R46, [R3+0xda00] ;  /* 0x00da0000032e7983 */ /* 0x000f220000100a00 */
[----:B------:R-:W-:Y:S02]  /*20b40*/  @P1 LOP3.LUT R67, R55, 0x80000, RZ, 0xfc, !PT ;  /* 0x0008000037431812 */ /* 0x000fe400078efcff */
[----:B------:R-:W-:Y:S01]  /*20b50*/  FSEL R55, R0, R65, P2 ;  /* 0x0000004100377208 */ /* 0x000fe20001000000 */
[----:B------:R0:W-:Y:S01]  /*20b60*/  STL.64 [R3+0xd920], R58 ;  /* 0x00d9203a03007387 */ /* 0x0001e20000100a00 */
[----:B------:R-:W-:-:S02]  /*20b70*/  @P3 LOP3.LUT R55, R65, 0x80000, RZ, 0xfc, !PT ;  /* 0x0008000041373812 */ /* 0x000fc400078efcff */
[----:B0-----:R-:W-:Y:S01]  /*20b80*/  MOV R59, R64 ;  /* 0x00000040003b7202 */ /* 0x001fe20000000f00 */
[----:B------:R-:W-:Y:S01]  /*20b90*/  DADD R64, R30, R140 ;  /* 0x000000001e407229 */ /* 0x000fe2000000008c */
[----:B------:R-:W4:Y:S01]  /*20ba0*/  LDL.64 R30, [R3+0xda08] ;  /* 0x00da0800031e7983 */ /* 0x000f220000100a00 */
[----:B------:R-:W-:Y:S02]  /*20bb0*/  IMAD.MOV.U32 R58, RZ, RZ, RZ ;  /* 0x000000ffff3a7224 */ /* 0x000fe400078e00ff */
[----:B------:R-:W-:Y:S01]  /*20bc0*/  IMAD.MOV.U32 R62, RZ, RZ, RZ ;  /* 0x000000ffff3e7224 */ /* 0x000fe200078e00ff */
[----:B------:R-:W-:Y:S02]  /*20bd0*/  DADD R34, R140, R34 ;  /* 0x000000008c227229 */ /* 0x000fe40000000022 */
[----:B------:R-:W-:Y:S01]  /*20be0*/  SEL R58, R58, R59, P2 ;  /* 0x0000003b3a3a7207 */ /* 0x000fe20001000000 */
[----:B------:R-:W-:Y:S01]  /*20bf0*/  DSETP.MAX.AND P2, P3, RZ, R64, PT ;  /* 0x00000040ff00722a */ /* 0x000fe20003b4f000 */
[----:B------:R-:W-:Y:S01]  /*20c00*/  SEL R62, R62, R63, P0 ;  /* 0x0000003f3e3e7207 */ /* 0x000fe20000000000 */
[----:B------:R-:W-:Y:S01]  /*20c10*/  IMAD.MOV.U32 R63, RZ, RZ, R67 ;  /* 0x000000ffff3f7224 */ /* 0x000fe200078e0043 */
[----:B------:R-:W-:Y:S01]  /*20c20*/  MOV R59, R55 ;  /* 0x00000037003b7202 */ /* 0x000fe20000000f00 */
[----:B------:R0:W-:Y:S01]  /*20c30*/  STL.64 [R3+0xd918], R60 ;  /* 0x00d9183c03007387 */ /* 0x0001e20000100a00 */
[----:B------:R-:W-:-:S03]  /*20c40*/  DSETP.MAX.AND P0, P1, RZ, R34, PT ;  /* 0x00000022ff00722a */ /* 0x000fc6000390f000 */
[----:B------:R1:W-:Y:S01]  /*20c50*/  STL.64 [R3+0xd928], R62 ;  /* 0x00d9283e03007387 */ /* 0x0003e20000100a00 */
[----:B------:R-:W-:-:S03]  /*20c60*/  IMAD.MOV.U32 R55, RZ, RZ, R35 ;  /* 0x000000ffff377224 */ /* 0x000fc600078e0023 */
[----:B------:R2:W-:Y:S01]  /*20c70*/  STL.64 [R3+0xd930], R58 ;  /* 0x00d9303a03007387 */ /* 0x0005e20000100a00 */
[----:B0-----:R-:W-:Y:S01]  /*20c80*/  IMAD.MOV.U32 R60, RZ, RZ, RZ ;  /* 0x000000ffff3c7224 */ /* 0x001fe200078e00ff */
[----:B-1----:R-:W-:Y:S01]  /*20c90*/  DADD R62, R140, R26 ;  /* 0x000000008c3e7229 */ /* 0x002fe2000000001a */
[----:B------:R-:W-:-:S03]  /*20ca0*/  MOV R27, R65 ;  /* 0x00000041001b7202 */ /* 0x000fc60000000f00 */
[----:B------:R-:W-:Y:S02]  /*20cb0*/  SEL R60, R60, R34, P0 ;  /* 0x000000223c3c7207 */ /* 0x000fe40000000000 */
[----:B--2---:R-:W-:Y:S01]  /*20cc0*/  FSEL R59, R0, R27, P2 ;  /* 0x0000001b003b7208 */ /* 0x004fe20001000000 */
[----:B------:R-:W2:Y:S01]  /*20cd0*/  LDL.64 R34, [R3+0xda10] ;  /* 0x00da100003227983 */ /* 0x000ea20000100a00 */
[----:B------:R-:W-:-:S03]  /*20ce0*/  @P3 LOP3.LUT R59, R27, 0x80000, RZ, 0xfc, !PT ;  /* 0x000800001b3b3812 */ /* 0x000fc600078efcff */
[----:B------:R-:W2:Y:S01]  /*20cf0*/  LDL.64 R26, [R3+0xda18] ;  /* 0x00da1800031a7983 */ /* 0x000ea20000100a00 */
[----:B------:R-:W-:Y:S01]  /*20d00*/  DADD R28, R28, R140 ;  /* 0x000000001c1c7229 */ /* 0x000fe2000000008c */
[----:B------:R-:W-:Y:S01]  /*20d10*/  IMAD.MOV.U32 R58, RZ, RZ, RZ ;  /* 0x000000ffff3a7224 */ /* 0x000fe200078e00ff */
[----:B------:R-:W-:Y:S02]  /*20d20*/  FSEL R61, R0, R55, P0 ;  /* 0x00000037003d7208 */ /* 0x000fe40000000000 */
[----:B------:R-:W-:Y:S01]  /*20d30*/  @P1 LOP3.LUT R61, R55, 0x80000, RZ, 0xfc, !PT ;  /* 0x00080000373d1812 */ /* 0x000fe200078efcff */
[----:B------:R-:W-:Y:S01]  /*20d40*/  DSETP.MAX.AND P0, P1, RZ, R62, PT ;  /* 0x0000003eff00722a */ /* 0x000fe2000390f000 */
[----:B------:R-:W-:Y:S01]  /*20d50*/  SEL R58, R58, R64, P2 ;  /* 0x000000403a3a7207 */ /* 0x000fe20001000000 */
[----:B------:R-:W-:Y:S02]  /*20d60*/  DADD R64, R140, R20 ;  /* 0x000000008c407229 */ /* 0x000fe40000000014 */
[----:B------:R-:W-:Y:S01]  /*20d70*/  DSETP.MAX.AND P2, P3, RZ, R28, PT ;  /* 0x0000001cff00722a */ /* 0x000fe20003b4f000 */
[----:B------:R-:W-:Y:S01]  /*20d80*/  IMAD.MOV.U32 R55, RZ, RZ, R62 ;  /* 0x000000ffff377224 */ /* 0x000fe200078e003e */
[----:B------:R-:W2:Y:S01]  /*20d90*/  LDL.64 R20, [R3+0xda20] ;  /* 0x00da200003147983 */ /* 0x000ea20000100a00 */
[----:B------:R-:W-:-:S03]  /*20da0*/  MOV R62, RZ ;  /* 0x000000ff003e7202 */ /* 0x000fc60000000f00 */
[----:B------:R0:W-:Y:S01]  /*20db0*/  STL.64 [R3+0xd940], R58 ;  /* 0x00d9403a03007387 */ /* 0x0001e20000100a00 */
[----:B------:R-:W-:Y:S01]  /*20dc0*/  SEL R62, R62, R55, P0 ;  /* 0x000000373e3e7207 */ /* 0x000fe20000000000 */
[----:B------:R-:W-:Y:S01]  /*20dd0*/  IMAD.MOV.U32 R55, RZ, RZ, R29 ;  /* 0x000000ffff377224 */ /* 0x000fe200078e001d */
[C---:B------:R-:W-:Y:S01]  /*20de0*/  FSEL R69, R0.reuse, R63, P0 ;  /* 0x0000003f00457208 */ /* 0x040fe20000000000 */
[----:B------:R1:W-:Y:S01]  /*20df0*/  STL.64 [R3+0xd938], R60 ;  /* 0x00d9383c03007387 */ /* 0x0003e20000100a00 */
[----:B------:R-:W-:Y:S01]  /*20e00*/  @P1 LOP3.LUT R69, R63, 0x80000, RZ, 0xfc, !PT ;  /* 0x000800003f451812 */ /* 0x000fe200078efcff */
[----:B------:R-:W-:Y:S01]  /*20e10*/  DSETP.MAX.AND P0, P1, RZ, R64, PT ;  /* 0x00000040ff00722a */ /* 0x000fe2000390f000 */
[----:B0-----:R-:W-:Y:S01]  /*20e20*/  IMAD.MOV.U32 R59, RZ, RZ, R28 ;  /* 0x000000ffff3b7224 */ /* 0x001fe200078e001c */
[----:B------:R-:W-:Y:S01]  /*20e30*/  MOV R58, RZ ;  /* 0x000000ff003a7202 */ /* 0x000fe20000000f00 */
[----:B------:R-:W2:Y:S01]  /*20e40*/  LDL.64 R28, [R3+0xda28] ;  /* 0x00da2800031c7983 */ /* 0x000ea20000100a00 */
[----:B-1----:R-:W-:-:S02]  /*20e50*/  FSEL R61, R0, R55, P2 ;  /* 0x00000037003d7208 */ /* 0x002fc40001000000 */
[----:B------:R-:W-:Y:S01]  /*20e60*/  SEL R58, R58, R59, P2 ;  /* 0x0000003b3a3a7207 */ /* 0x000fe20001000000 */
[----:B------:R-:W-:Y:S01]  /*20e70*/  IMAD.MOV.U32 R59, RZ, RZ, R65 ;  /* 0x000000ffff3b7224 */ /* 0x000fe200078e0041 */
[----:B------:R-:W-:Y:S01]  /*20e80*/  @P3 LOP3.LUT R61, R55, 0x80000, RZ, 0xfc, !PT ;  /* 0x00080000373d3812 */ /* 0x000fe200078efcff */
[----:B------:R-:W-:Y:S01]  /*20e90*/  IMAD.MOV.U32 R55, RZ, RZ, R64 ;  /* 0x000000ffff377224 */ /* 0x000fe200078e0040 */
[----:B------:R-:W-:Y:S01]  /*20ea0*/  DADD R64, R16, R140 ;  /* 0x0000000010407229 */ /* 0x000fe2000000008c */
[----:B------:R-:W2:Y:S01]  /*20eb0*/  LDL.64 R16, [R3+0xda30] ;  /* 0x00da300003107983 */ /* 0x000ea20000100a00 */
[----:B------:R-:W-:Y:S02]  /*20ec0*/  MOV R60, RZ ;  /* 0x000000ff003c7202 */ /* 0x000fe40000000f00 */
[----:B------:R-:W-:Y:S01]  /*20ed0*/  FSEL R71, R0, R59, P0 ;  /* 0x0000003b00477208 */ /* 0x000fe20000000000 */
[----:B------:R-:W-:Y:S01]  /*20ee0*/  DADD R66, R140, R14 ;  /* 0x000000008c427229 */ /* 0x000fe2000000000e */
[----:B------:R-:W-:-:S02]  /*20ef0*/  SEL R60, R60, R55, P0 ;  /* 0x000000373c3c7207 */ /* 0x000fc40000000000 */
[----:B------:R-:W-:Y:S01]  /*20f00*/  @P1 LOP3.LUT R71, R59, 0x80000, RZ, 0xfc, !PT ;  /* 0x000800003b471812 */ /* 0x000fe200078efcff */
[----:B------:R-:W-:Y:S01]  /*20f10*/  DSETP.MAX.AND P0, P1, RZ, R64, PT ;  /* 0x00000040ff00722a */ /* 0x000fe2000390f000 */
[----:B------:R-:W-:Y:S02]  /*20f20*/  IMAD.MOV.U32 R15, RZ, RZ, R64 ;  /* 0x000000ffff0f7224 */ /* 0x000fe400078e0040 */
[----:B------:R-:W-:Y:S01]  /*20f30*/  IMAD.MOV.U32 R55, RZ, RZ, R65 ;  /* 0x000000ffff377224 */ /* 0x000fe200078e0041 */
[----:B------:R-:W-:Y:S01]  /*20f40*/  DADD R64, R12, R140 ;  /* 0x000000000c407229 */ /* 0x000fe2000000008c */
[----:B------:R-:W-:Y:S01]  /*20f50*/  IMAD.MOV.U32 R59, RZ, RZ, R61 ;  /* 0x000000ffff3b7224 */ /* 0x000fe200078e003d */
[----:B------:R-:W2:Y:S01]  /*20f60*/  LDL.64 R12, [R3+0xda38] ;  /* 0x00da3800030c7983 */ /* 0x000ea20000100a00 */
[----:B------:R-:W-:Y:S01]  /*20f70*/  MOV R61, R71 ;  /* 0x00000047003d7202 */ /* 0x000fe20000000f00 */
[----:B------:R-:W-:Y:S01]  /*20f80*/  IMAD.MOV.U32 R63, RZ, RZ, R69 ;  /* 0x000000ffff3f7224 */ /* 0x000fe200078e0045 */
[----:B------:R-:W-:-:S03]  /*20f90*/  DSETP.MAX.AND P2, P3, RZ, R66, PT ;  /* 0x00000042ff00722a */ /* 0x000fc60003b4f000 */
[----:B------:R0:W-:Y:S04]  /*20fa0*/  STL.64 [R3+0xd958], R60 ;  /* 0x00d9583c03007387 */ /* 0x0001e80000100a00 */
[----:B------:R1:W-:Y:S04]  /*20fb0*/  STL.64 [R3+0xd948], R62 ;  /* 0x00d9483e03007387 */ /* 0x0003e80000100a00 */
[----:B------:R3:W-:Y:S01]  /*20fc0*/  STL.64 [R3+0xd950], R58 ;  /* 0x00d9503a03007387 */ /* 0x0007e20000100a00 */
[----:B0-----:R-:W-:Y:S01]  /*20fd0*/  IMAD.MOV.U32 R60, RZ, RZ, RZ ;  /* 0x000000ffff3c7224 */ /* 0x001fe200078e00ff */
[----:B-1----:R-:W-:-:S02]  /*20fe0*/  FSEL R63, R0, R55, P0 ;  /* 0x00000037003f7208 */ /* 0x002fc40000000000 */
[----:B------:R-:W-:Y:S02]  /*20ff0*/  @P1 LOP3.LUT R63, R55, 0x80000, RZ, 0xfc, !PT ;  /* 0x00080000373f1812 */ /* 0x000fe400078efcff */
[----:B---3--:R-:W-:Y:S01]  /*21000*/  SEL R58, R0, R15, P0 ;  /* 0x0000000f003a7207 */ /* 0x008fe20000000000 */
[----:B------:R-:W-:Y:S01]  /*21010*/  DSETP.MAX.AND P0, P1, RZ, R64, PT ;  /* 0x00000040ff00722a */ /* 0x000fe2000390f000 */
[----:B------:R-:W-:Y:S01]  /*21020*/  MOV R55, R67 ;  /* 0x0000004300377202 */ /* 0x000fe20000000f00 */
[----:B------:R-:W3:Y:S01]  /*21030*/  LDL.64 R14, [R3+0xda40] ;  /* 0x00da4000030e7983 */ /* 0x000ee20000100a00 */
[----:B------:R-:W-:Y:S01]  /*21040*/  SEL R60, R60, R66, P2 ;  /* 0x000000423c3c7207 */ /* 0x000fe20001000000 */
[----:B------:R-:W-:Y:S02]  /*21050*/  DADD R66, R140, R6 ;  /* 0x000000008c427229 */ /* 0x000fe40000000006 */
[----:B------:R-:W3:Y:S01]  /*21060*/  LDL.64 R6, [R3+0xda48] ;  /* 0x00da480003067983 */ /* 0x000ee20000100a00 */
[----:B------:R-:W-:-:S02]  /*21070*/  FSEL R61, R0, R55, P2 ;  /* 0x00000037003d7208 */ /* 0x000fc40001000000 */
[----:B------:R-:W-:Y:S01]  /*21080*/  @P3 LOP3.LUT R61, R55, 0x80000, RZ, 0xfc, !PT ;  /* 0x00080000373d3812 */ /* 0x000fe200078efcff */
[----:B------:R-:W-:Y:S01]  /*21090*/  IMAD.MOV.U32 R55, RZ, RZ, R65 ;  /* 0x000000ffff377224 */ /* 0x000fe200078e0041 */
[----:B------:R-:W-:Y:S01]  /*210a0*/  DADD R68, R4, R140 ;  /* 0x0000000004447229 */ /* 0x000fe2000000008c */
[----:B------:R-:W-:Y:S01]  /*210b0*/  MOV R62, RZ ;  /* 0x000000ff003e7202 */ /* 0x000fe20000000f00 */
[----:B------:R-:W-:Y:S01]  /*210c0*/  IMAD.MOV.U32 R59, RZ, RZ, R63 ;  /* 0x000000ffff3b7224 */ /* 0x000fe200078e003f */
[----:B------:R-:W3:Y:S01]  /*210d0*/  LDL.64 R4, [R3+0xda50] ;  /* 0x00da500003047983 */ /* 0x000ee20000100a00 */
[----:B------:R-:W-:Y:S02]  /*210e0*/  FSEL R71, R0, R55, P0 ;  /* 0x0000003700477208 */ /* 0x000fe40000000000 */
[----:B------:R-:W-:Y:S02]  /*210f0*/  @P1 LOP3.LUT R71, R55, 0x80000, RZ, 0xfc, !PT ;  /* 0x0008000037471812 */ /* 0x000fe400078efcff */
[----:B------:R-:W-:Y:S01]  /*21100*/  DSETP.MAX.AND P2, P3, RZ, R68, PT ;  /* 0x00000044ff00722a */ /* 0x000fe20003b4f000 */
[----:B------:R-:W-:Y:S01]  /*21110*/  SEL R62, R62, R64, P0 ;  /* 0x000000403e3e7207 */ /* 0x000fe20000000000 */
[----:B------:R-:W-:Y:S01]  /*21120*/  DSETP.MAX.AND P0, P1, RZ, R66, PT ;  /* 0x00000042ff00722a */ /* 0x000fe2000390f000 */
[----:B------:R-:W-:Y:S01]  /*21130*/  IMAD.MOV.U32 R63, RZ, RZ, R71 ;  /* 0x000000ffff3f7224 */ /* 0x000fe200078e0047 */
[----:B------:R0:W-:Y:S04]  /*21140*/  STL.64 [R3+0xd960], R58 ;  /* 0x00d9603a03007387 */ /* 0x0001e80000100a00 */
[----:B------:R1:W-:Y:S01]  /*21150*/  STL.64 [R3+0xd970], R62 ;  /* 0x00d9703e03007387 */ /* 0x0003e20000100a00 */
[----:B------:R-:W-:Y:S01]  /*21160*/  IMAD.MOV.U32 R64, RZ, RZ, RZ ;  /* 0x000000ffff407224 */ /* 0x000fe200078e00ff */
[----:B------:R-:W-:-:S02]  /*21170*/  MOV R55, R67 ;  /* 0x0000004300377202 */ /* 0x000fc40000000f00 */
[----:B------:R5:W-:Y:S04]  /*21180*/  STL.64 [R3+0xd968], R60 ;  /* 0x00d9683c03007387 */ /* 0x000be80000100a00 */
[----:B0-----:R-:W3:Y:S01]  /*21190*/  LDL.64 R58, [R3+0xda58] ;  /* 0x00da5800033a7983 */ /* 0x001ee20000100a00 */
[----:B-1----:R-:W-:Y:S01]  /*211a0*/  DADD R62, R140, R8 ;  /* 0x000000008c3e7229 */ /* 0x002fe20000000008 */
[----:B------:R-:W-:Y:S01]  /*211b0*/  IMAD.MOV.U32 R9, RZ, RZ, R69 ;  /* 0x000000ffff097224 */ /* 0x000fe200078e0045 */
[----:B------:R-:W-:Y:S02]  /*211c0*/  FSEL R65, R0, R55, P0 ;  /* 0x0000003700417208 */ /* 0x000fe40000000000 */
[----:B------:R-:W-:Y:S02]  /*211d0*/  SEL R64, R64, R66, P0 ;  /* 0x0000004240407207 */ /* 0x000fe40000000000 */
[----:B-----5:R-:W-:-:S02]  /*211e0*/  FSEL R61, R0, R9, P2 ;  /* 0x00000009003d7208 */ /* 0x020fc40001000000 */
[----:B------:R-:W-:Y:S01]  /*211f0*/  @P3 LOP3.LUT R61, R9, 0x80000, RZ, 0xfc, !PT ;  /* 0x00080000093d3812 */ /* 0x000fe200078efcff */
[----:B------:R-:W-:Y:S01]  /*21200*/  DADD R66, R10, R140 ;  /* 0x000000000a427229 */ /* 0x000fe2000000008c */
[----:B------:R-:W5:Y:S01]  /*21210*/  LDL.64 R8, [R3+0xda60] ;  /* 0x00da600003087983 */ /* 0x000f620000100a00 */
[----:B------:R-:W-:Y:S01]  /*21220*/  @P1 LOP3.LUT R65, R55, 0x80000, RZ, 0xfc, !PT ;  /* 0x0008000037411812 */ /* 0x000fe200078efcff */
[----:B------:R-:W-:Y:S01]  /*21230*/  DSETP.MAX.AND P0, P1, RZ, R62, PT ;  /* 0x0000003eff00722a */ /* 0x000fe2000390f000 */
[----:B------:R-:W-:Y:S01]  /*21240*/  MOV R60, RZ ;  /* 0x000000ff003c7202 */ /* 0x000fe20000000f00 */
[----:B------:R-:W-:Y:S01]  /*21250*/  IMAD.MOV.U32 R11, RZ, RZ, R62 ;  /* 0x000000ffff0b7224 */ /* 0x000fe200078e003e */
[----:B------:R-:W-:Y:S02]  /*21260*/  MOV R62, RZ ;  /* 0x000000ff003e7202 */ /* 0x000fe40000000f00 */
[----:B------:R-:W-:Y:S01]  /*21270*/  SEL R60, R60, R68, P2 ;  /* 0x000000443c3c7207 */ /* 0x000fe20001000000 */
[----:B----4-:R-:W-:-:S02]  /*21280*/  DADD R68, R140, R18 ;  /* 0x000000008c447229 */ /* 0x010fc40000000012 */
[----:B------:R-:W-:Y:S01]  /*21290*/  DSETP.MAX.AND P2, P3, RZ, R66, PT ;  /* 0x00000042ff00722a */ /* 0x000fe20003b4f000 */
[----:B------:R-:W-:Y:S01]  /*212a0*/  IMAD.MOV.U32 R19, RZ, RZ, R63 ;  /* 0x000000ffff137224 */ /* 0x000fe200078e003f */
[----:B------:R-:W-:Y:S02]  /*212b0*/  SEL R62, R62, R11, P0 ;  /* 0x0000000b3e3e7207 */ /* 0x000fe40000000000 */
[----:B------:R-:W4:Y:S02]  /*212c0*/  LDL.64 R10, [R3+0xda68] ;  /* 0x00da6800030a7983 */ /* 0x000f240000100a00 */
[----:B------:R-:W-:Y:S02]  /*212d0*/  FSEL R55, R0, R19, P0 ;  /* 0x0000001300377208 */ /* 0x000fe40000000000 */
[----:B------:R-:W-:Y:S01]  /*212e0*/  @P1 LOP3.LUT R55, R19, 0x80000, RZ, 0xfc, !PT ;  /* 0x0008000013371812 */ /* 0x000fe200078efcff */
[----:B------:R-:W-:Y:S01]  /*212f0*/  IMAD.MOV.U32 R19, RZ, RZ, R67 ;  /* 0x000000ffff137224 */ /* 0x000fe200078e0043 */
[----:B------:R0:W-:Y:S01]  /*21300*/  STL.64 [R3+0xd980], R60 ;  /* 0x00d9803c03007387 */ /* 0x0001e20000100a00 */
[----:B------:R-:W-:-:S03]  /*21310*/  DSETP.MAX.AND P0, P1, RZ, R68, PT ;  /* 0x00000044ff00722a */ /* 0x000fc6000390f000 */
[----:B------:R1:W-:Y:S01]  /*21320*/  STL.64 [R3+0xd978], R64 ;  /* 0x00d9784003007387 */ /* 0x0003e20000100a00 */
[----:B0-----:R-:W-:Y:S01]  /*21330*/  IMAD.MOV.U32 R60, RZ, RZ, RZ ;  /* 0x000000ffff3c7224 */ /* 0x001fe200078e00ff */
[----:B------:R-:W-:Y:S02]  /*21340*/  FSEL R61, R0, R19, P2 ;  /* 0x00000013003d7208 */ /* 0x000fe40001000000 */
[----:B------:R-:W-:Y:S02]  /*21350*/  @P3 LOP3.LUT R61, R19, 0x80000, RZ, 0xfc, !PT ;  /* 0x00080000133d3812 */ /* 0x000fe400078efcff */
[----:B------:R-:W-:Y:S01]  /*21360*/  SEL R60, R60, R66, P2 ;  /* 0x000000423c3c7207 */ /* 0x000fe20001000000 */
[----:B------:R-:W4:Y:S01]  /*21370*/  LDL.64 R18, [R3+0xda70] ;  /* 0x00da700003127983 */ /* 0x000f220000100a00 */
[----:B------:R-:W-:Y:S01]  /*21380*/  DADD R66, R24, R140 ;  /* 0x0000000018427229 */ /* 0x000fe2000000008c */
[----:B-1----:R-:W-:Y:S01]  /*21390*/  IMAD.MOV.U32 R64, RZ, RZ, RZ ;  /* 0x000000ffff407224 */ /* 0x002fe200078e00ff */
[----:B------:R-:W-:Y:S01]  /*213a0*/  MOV R65, R68 ;  /* 0x0000004400417202 */ /* 0x000fe20000000f00 */
[----:B------:R-:W4:Y:S01]  /*213b0*/  LDL.64 R24, [R3+0xda78] ;  /* 0x00da780003187983 */ /* 0x000f220000100a00 */
[----:B------:R-:W-:-:S02]  /*213c0*/  FSEL R71, R0, R69, P0 ;  /* 0x0000004500477208 */ /* 0x000fc40000000000 */
[----:B------:R-:W-:Y:S02]  /*213d0*/  SEL R64, R64, R65, P0 ;  /* 0x0000004140407207 */ /* 0x000fe40000000000 */
[----:B------:R-:W-:Y:S01]  /*213e0*/  @P1 LOP3.LUT R71, R69, 0x80000, RZ, 0xfc, !PT ;  /* 0x0008000045471812 */ /* 0x000fe200078efcff */
[----:B------:R-:W-:Y:S01]  /*213f0*/  DSETP.MAX.AND P0, P1, RZ, R66, PT ;  /* 0x00000042ff00722a */ /* 0x000fe2000390f000 */
[----:B------:R-:W-:Y:S01]  /*21400*/  IMAD.MOV.U32 R63, RZ, RZ, R55 ;  /* 0x000000ffff3f7224 */ /* 0x000fe200078e0037 */
[----:B------:R-:W-:Y:S01]  /*21410*/  DADD R68, R140, R22 ;  /* 0x000000008c447229 */ /* 0x000fe20000000016 */
[----:B------:R-:W-:Y:S02]  /*21420*/  IMAD.MOV.U32 R55, RZ, RZ, R67 ;  /* 0x000000ffff377224 */ /* 0x000fe400078e0043 */
[----:B------:R-:W-:Y:S01]  /*21430*/  IMAD.MOV.U32 R23, RZ, RZ, R66 ;  /* 0x000000ffff177224 */ /* 0x000fe200078e0042 */
[----:B------:R0:W-:Y:S01]  /*21440*/  STL.64 [R3+0xd988], R62 ;  /* 0x00d9883e03007387 */ /* 0x0001e20000100a00 */
[----:B------:R-:W-:-:S03]  /*21450*/  DADD R66, R38, R140 ;  /* 0x0000000026427229 */ /* 0x000fc6000000008c */
[----:B------:R-:W-:Y:S01]  /*21460*/  DSETP.MAX.AND P2, P3, RZ, R68, PT ;  /* 0x00000044ff00722a */ /* 0x000fe20003b4f000 */
[----:B------:R-:W4:Y:S01]  /*21470*/  LDL.64 R38, [R3+0xda88] ;  /* 0x00da880003267983 */ /* 0x000f220000100a00 */
[----:B0-----:R-:W-:Y:S02]  /*21480*/  MOV R62, RZ ;  /* 0x000000ff003e7202 */ /* 0x001fe40000000f00 */
[----:B------:R-:W-:Y:S02]  /*21490*/  FSEL R63, R0, R55, P0 ;  /* 0x00000037003f7208 */ /* 0x000fe40000000000 */
[----:B------:R-:W-:Y:S02]  /*214a0*/  SEL R62, R62, R23, P0 ;  /* 0x000000173e3e7207 */ /* 0x000fe40000000000 */
[----:B------:R-:W4:Y:S01]  /*214b0*/  LDL.64 R22, [R3+0xda80] ;  /* 0x00da800003167983 */ /* 0x000f220000100a00 */
[----:B------:R-:W-:Y:S01]  /*214c0*/  @P1 LOP3.LUT R63, R55, 0x80000, RZ, 0xfc, !PT ;  /* 0x00080000373f1812 */ /* 0x000fe200078efcff */
[----:B------:R-:W-:Y:S01]  /*214d0*/  DSETP.MAX.AND P0, P1, RZ, R66, PT ;  /* 0x00000042ff00722a */ /* 0x000fe2000390f000 */
[----:B------:R-:W-:Y:S01]  /*214e0*/  MOV R65, R71 ;  /* 0x0000004700417202 */ /* 0x000fe20000000f00 */
[----:B------:R0:W-:Y:S01]  /*214f0*/  STL.64 [R3+0xd990], R60 ;  /* 0x00d9903c03007387 */ /* 0x0001e20000100a00 */
[----:B------:R-:W-:-:S02]  /*21500*/  FSEL R55, R0, R69, P2 ;  /* 0x0000004500377208 */ /* 0x000fc40001000000 */
[----:B------:R-:W-:Y:S01]  /*21510*/  @P3 LOP3.LUT R55, R69, 0x80000, RZ, 0xfc, !PT ;  /* 0x0008000045373812 */ /* 0x000fe200078efcff */
[----:B------:R1:W-:Y:S01]  /*21520*/  STL.64 [R3+0xd998], R64 ;  /* 0x00d9984003007387 */ /* 0x0003e20000100a00 */
[----:B------:R-:W-:Y:S01]  /*21530*/  FSEL R71, R0, R67, P0 ;  /* 0x0000004300477208 */ /* 0x000fe20000000000 */
[----:B0-----:R-:W-:Y:S01]  /*21540*/  IMAD.MOV.U32 R61, RZ, RZ, R68 ;  /* 0x000000ffff3d7224 */ /* 0x001fe200078e0044 */
[----:B------:R-:W-:Y:S01]  /*21550*/  DADD R68, R140, R36 ;  /* 0x000000008c447229 */ /* 0x000fe20000000024 */
[----:B------:R-:W4:Y:S01]  /*21560*/  LDL.64 R36, [R3+0xda90] ;  /* 0x00da900003247983 */ /* 0x000f220000100a00 */
[----:B-1----:R-:W-:Y:S01]  /*21570*/  MOV R65, R66 ;  /* 0x0000004200417202 */ /* 0x002fe20000000f00 */
[----:B------:R-:W-:Y:S02]  /*21580*/  IMAD.MOV.U32 R64, RZ, RZ, RZ ;  /* 0x000000ffff407224 */ /* 0x000fe400078e00ff */
[----:B------:R-:W-:Y:S01]  /*21590*/  @P1 LOP3.LUT R71, R67, 0x80000, RZ, 0xfc, !PT ;  /* 0x0008000043471812 */ /* 0x000fe200078efcff */
[----:B------:R-:W-:Y:S01]  /*215a0*/  DADD R66, R42, R140 ;  /* 0x000000002a427229 */ /* 0x000fe2000000008c */
[----:B------:R-:W-:Y:S01]  /*215b0*/  IMAD.MOV.U32 R60, RZ, RZ, RZ ;  /* 0x000000ffff3c7224 */ /* 0x000fe200078e00ff */
[----:B------:R-:W4:Y:S01]  /*215c0*/  LDL.64 R42, [R3+0xda98] ;  /* 0x00da9800032a7983 */ /* 0x000f220000100a00 */
[----:B------:R-:W-:Y:S01]  /*215d0*/  SEL R64, R64, R65, P0 ;  /* 0x0000004140407207 */ /* 0x000fe20000000000 */
[----:B------:R-:W-:-:S02]  /*215e0*/  DSETP.MAX.AND P0, P1, RZ, R68, PT ;  /* 0x00000044ff00722a */ /* 0x000fc4000390f000 */
[----:B------:R-:W-:Y:S02]  /*215f0*/  SEL R60, R60, R61, P2 ;  /* 0x0000003d3c3c7207 */ /* 0x000fe40001000000 */
[----:B------:R-:W-:Y:S01]  /*21600*/  DSETP.MAX.AND P2, P3, RZ, R66, PT ;  /* 0x00000042ff00722a */ /* 0x000fe20003b4f000 */
[----:B------:R0:W-:Y:S01]  /*21610*/  STL.64 [R3+0xd9a0], R62 ;  /* 0x00d9a03e03007387 */ /* 0x0001e20000100a00 */
[----:B------:R-:W-:Y:S02]  /*21620*/  IMAD.MOV.U32 R61, RZ, RZ, R55 ;  /* 0x000000ffff3d7224 */ /* 0x000fe400078e0037 */
[----:B------:R-:W-:Y:S01]  /*21630*/  IMAD.MOV.U32 R55, RZ, RZ, R68 ;  /* 0x000000ffff377224 */ /* 0x000fe200078e0044 */
[----:B------:R-:W-:Y:S02]  /*21640*/  MOV R65, R71 ;  /* 0x0000004700417202 */ /* 0x000fe40000000f00 */
[----:B------:R-:W-:Y:S01]  /*21650*/  FSEL R71, R0, R69, P0 ;  /* 0x0000004500477208 */ /* 0x000fe20000000000 */
[----:B0-----:R-:W-:-:S02]  /*21660*/  IMAD.MOV.U32 R62, RZ, RZ, RZ ;  /* 0x000000ffff3e7224 */ /* 0x001fc400078e00ff */
[----:B------:R-:W-:Y:S01]  /*21670*/  @P1 LOP3.LUT R71, R69, 0x80000, RZ, 0xfc, !PT ;  /* 0x0008000045471812 */ /* 0x000fe200078efcff */
[----:B------:R-:W-:Y:S01]  /*21680*/  DADD R68, R140, R48 ;  /* 0x000000008c447229 */ /* 0x000fe20000000030 */
[----:B------:R0:W-:Y:S01]  /*21690*/  STL.64 [R3+0xd9a8], R60 ;  /* 0x00d9a83c03007387 */ /* 0x0001e20000100a00 */
[----:B------:R-:W-:-:S03]  /*216a0*/  SEL R62, R62, R55, P0 ;  /* 0x000000373e3e7207 */ /* 0x000fc60000000000 */
[----:B------:R-:W4:Y:S01]  /*216b0*/  LDL.64 R48, [R3+0xdaa0] ;  /* 0x00daa00003307983 */ /* 0x000f220000100a00 */
[----:B------:R-:W-:Y:S02]  /*216c0*/  FSEL R55, R0, R67, P2 ;  /* 0x0000004300377208 */ /* 0x000fe40001000000 */
[----:B------:R-:W-:Y:S02]  /*216d0*/  @P3 LOP3.LUT R55, R67, 0x80000, RZ, 0xfc, !PT ;  /* 0x0008000043373812 */ /* 0x000fe400078efcff */
[----:B0-----:R-:W-:Y:S01]  /*216e0*/  MOV R61, R66 ;  /* 0x00000042003d7202 */ /* 0x001fe20000000f00 */
[----:B------:R-:W-:Y:S01]  /*216f0*/  DADD R66, R50, R140 ;  /* 0x0000000032427229 */ /* 0x000fe2000000008c */
[----:B------:R-:W-:Y:S01]  /*21700*/  IMAD.MOV.U32 R60, RZ, RZ, RZ ;  /* 0x000000ffff3c7224 */ /* 0x000fe200078e00ff */
[----:B------:R-:W4:Y:S01]  /*21710*/  LDL.64 R50, [R3+0xdaa8] ;  /* 0x00daa80003327983 */ /* 0x000f220000100a00 */
[----:B------:R-:W-:-:S03]  /*21720*/  DSETP.MAX.AND P0, P1, RZ, R68, PT ;  /* 0x00000044ff00722a */ /* 0x000fc6000390f000 */
[----:B------:R-:W-:Y:S02]  /*21730*/  SEL R60, R60, R61, P2 ;  /* 0x0000003d3c3c7207 */ /* 0x000fe40001000000 */
[----:B------:R-:W-:Y:S01]  /*21740*/  DSETP.MAX.AND P2, P3, RZ, R66, PT ;  /* 0x00000042ff00722a */ /* 0x000fe20003b4f000 */
[----:B------:R-:W-:Y:S01]  /*21750*/  IMAD.MOV.U32 R63, RZ, RZ, R71 ;  /* 0x000000ffff3f7224 */ /* 0x000fe200078e0047 */
[----:B------:R-:W-:Y:S01]  /*21760*/  MOV R61, R55 ;  /* 0x00000037003d7202 */ /* 0x000fe20000000f00 */
[----:B------:R-:W-:Y:S01]  /*21770*/  IMAD.MOV.U32 R55, RZ, RZ, R69 ;  /* 0x000000ffff377224 */ /* 0x000fe200078e0045 */
[----:B------:R0:W-:Y:S04]  /*21780*/  STL.64 [R3+0xd9b0], R64 ;  /* 0x00d9b04003007387 */ /* 0x0001e80000100a00 */
[----:B------:R1:W-:Y:S04]  /*21790*/  STL.64 [R3+0xd9b8], R62 ;  /* 0x00d9b83e03007387 */ /* 0x0003e80000100a00 */
[----:B------:R1:W-:Y:S01]  /*217a0*/  STL.64 [R3+0xd9c0], R60 ;  /* 0x00d9c03c03007387 */ /* 0x0003e20000100a00 */
[----:B0-----:R-:W-:Y:S01]  /*217b0*/  FSEL R65, R0, R55, P0 ;  /* 0x0000003700417208 */ /* 0x001fe20000000000 */
[----:B------:R-:W-:Y:S01]  /*217c0*/  IMAD.MOV.U32 R64, RZ, RZ, RZ ;  /* 0x000000ffff407224 */ /* 0x000fe200078e00ff */
[----:B-1----:R-:W-:Y:S01]  /*217d0*/  DADD R62, R140, R52 ;  /* 0x000000008c3e7229 */ /* 0x002fe20000000034 */
[----:B------:R-:W4:Y:S01]  /*217e0*/  LDL.64 R52, [R3+0xdab0] ;  /* 0x00dab00003347983 */ /* 0x000f220000100a00 */
[----:B------:R-:W-:-:S02]  /*217f0*/  @P1 LOP3.LUT R65, R55, 0x80000, RZ, 0xfc, !PT ;  /* 0x0008000037411812 */ /* 0x000fc400078efcff */
[----:B------:R-:W-:Y:S02]  /*21800*/  FSEL R61, R0, R67, P2 ;  /* 0x00000043003d7208 */ /* 0x000fe40001000000 */
[----:B------:R-:W-:Y:S02]  /*21810*/  MOV R55, R66 ;  /* 0x0000004200377202 */ /* 0x000fe40000000f00 */
[----:B------:R-:W-:Y:S01]  /*21820*/  @P3 LOP3.LUT R61, R67, 0x80000, RZ, 0xfc, !PT ;  /* 0x00080000433d3812 */ /* 0x000fe200078efcff */
[----:B------:R-:W-:Y:S01]  /*21830*/  DADD R66, R56, R140 ;  /* 0x0000000038427229 */ /* 0x000fe2000000008c */
[----:B------:R-:W4:Y:S01]  /*21840*/  LDL.64 R56, [R3+0xdab8] ;  /* 0x00dab80003387983 */ /* 0x000f220000100a00 */
[----:B------:R-:W-:Y:S01]  /*21850*/  SEL R64, R64, R68, P0 ;  /* 0x0000004440407207 */ /* 0x000fe20000000000 */
[----:B------:R-:W-:Y:S01]  /*21860*/  DSETP.MAX.AND P0, P1, RZ, R62, PT ;  /* 0x0000003eff00722a */ /* 0x000fe2000390f000 */
[----:B------:R-:W-:Y:S01]  /*21870*/  IMAD.MOV.U32 R60, RZ, RZ, RZ ;  /* 0x000000ffff3c7224 */ /* 0x000fe200078e00ff */
[C---:B------:R-:W-:Y:S01]  /*21880*/  DADD R68, R140.reuse, R44 ;  /* 0x000000008c447229 */ /* 0x040fe2000000002c */
[----:B------:R-:W-:Y:S01]  /*21890*/  IMAD.MOV.U32 R71, RZ, RZ, R63 ;  /* 0x000000ffff477224 */ /* 0x000fe200078e003f */
[----:B------:R-:W4:Y:S02]  /*218a0*/  LDL.64 R44, [R3+0xdac0] ;  /* 0x00dac000032c7983 */ /* 0x000f240000100a00 */
[----:B------:R-:W-:Y:S01]  /*218b0*/  SEL R60, R60, R55, P2 ;  /* 0x000000373c3c7207 */ /* 0x000fe20001000000 */
[----:B------:R-:W-:Y:S01]  /*218c0*/  DSETP.MAX.AND P2, P3, RZ, R66, PT ;  /* 0x00000042ff00722a */ /* 0x000fe20003b4f000 */
[----:B------:R-:W-:Y:S01]  /*218d0*/  MOV R55, R62 ;  /* 0x0000003e00377202 */ /* 0x000fe20000000f00 */
[----:B------:R-:W-:Y:S01]  /*218e0*/  IMAD.MOV.U32 R62, RZ, RZ, RZ ;  /* 0x000000ffff3e7224 */ /* 0x000fe200078e00ff */
[----:B------:R-:W-:Y:S01]  /*218f0*/  FSEL R73, R0, R71, P0 ;  /* 0x0000004700497208 */ /* 0x000fe20000000000 */
[----:B------:R0:W-:Y:S03]  /*21900*/  STL.64 [R3+0xd9d0], R60 ;  /* 0x00d9d03c03007387 */ /* 0x0001e60000100a00 */
[----:B------:R-:W-:Y:S01]  /*21910*/  SEL R62, R62, R55, P0 ;  /* 0x000000373e3e7207 */ /* 0x000fe20000000000 */
[----:B------:R-:W-:Y:S01]  /*21920*/  IMAD.MOV.U32 R55, RZ, RZ, R67 ;  /* 0x000000ffff377224 */ /* 0x000fe200078e0043 */
[----:B------:R-:W-:Y:S01]  /*21930*/  @P1 LOP3.LUT R73, R71, 0x80000, RZ, 0xfc, !PT ;  /* 0x0008000047491812 */ /* 0x000fe200078efcff */
[----:B------:R-:W-:-:S02]  /*21940*/  DADD R70, R140, R32 ;  /* 0x000000008c467229 */ /* 0x000fc40000000020 */
[----:B------:R-:W-:Y:S01]  /*21950*/  DSETP.MAX.AND P0, P1, RZ, R68, PT ;  /* 0x00000044ff00722a */ /* 0x000fe2000390f000 */
[----:B------:R-:W4:Y:S04]  /*21960*/  LDL.64 R32, [R3+0xd7c8] ;  /* 0x00d7c80003207983 */ /* 0x000f280000100a00 */
[----:B0-----:R-:W4:Y:S01]  /*21970*/  LDL.64 R60, [R3+0xd7c0] ;  /* 0x00d7c000033c7983 */ /* 0x001f220000100a00 */
[----:B------:R-:W-:-:S03]  /*21980*/  IMAD.MOV.U32 R67, RZ, RZ, R68 ;  /* 0x000000ffff437224 */ /* 0x000fc600078e0044 */
[----:B------:R0:W-:Y:S01]  /*21990*/  STL.64 [R3+0xd9c8], R64 ;  /* 0x00d9c84003007387 */ /* 0x0001e20000100a00 */
[----:B------:R-:W-:Y:S01]  /*219a0*/  IMAD.MOV.U32 R63, RZ, RZ, R73 ;  /* 0x000000ffff3f7224 */ /* 0x000fe200078e0049 */
[----:B0-----:R-:W-:Y:S02]  /*219b0*/  FSEL R65, R0, R55, P2 ;  /* 0x0000003700417208 */ /* 0x001fe40001000000 */
[----:B------:R-:W-:Y:S02]  /*219c0*/  MOV R64, RZ ;  /* 0x000000ff00407202 */ /* 0x000fe40000000f00 */
[----:B------:R-:W-:Y:S01]  /*219d0*/  @P3 LOP3.LUT R65, R55, 0x80000, RZ, 0xfc, !PT ;  /* 0x0008000037413812 */ /* 0x000fe200078efcff */
[----:B------:R-:W-:Y:S01]  /*219e0*/  IMAD.MOV.U32 R55, RZ, RZ, R69 ;  /* 0x000000ffff377224 */ /* 0x000fe200078e0045 */
[----:B------:R-:W-:Y:S01]  /*219f0*/  DADD R68, R40, R140 ;  /* 0x0000000028447229 */ /* 0x000fe2000000008c */
[----:B------:R-:W-:Y:S01]  /*21a00*/  SEL R64, R64, R66, P2 ;  /* 0x0000004240407207 */ /* 0x000fe20001000000 */
[----:B------:R-:W4:Y:S01]  /*21a10*/  LDL.64 R40, [R3+0xdac8] ;  /* 0x00dac80003287983 */ /* 0x000f220000100a00 */
[----:B------:R-:W-:-:S02]  /*21a20*/  MOV R66, RZ ;  /* 0x000000ff00427202 */ /* 0x000fc40000000f00 */
[----:B------:R-:W-:Y:S02]  /*21a30*/  FSEL R75, R0, R55, P0 ;  /* 0x00000037004b7208 */ /* 0x000fe40000000000 */
[----:B------:R-:W-:Y:S02]  /*21a40*/  SEL R66, R66, R67, P0 ;  /* 0x0000004342427207 */ /* 0x000fe40000000000 */
[----:B------:R-:W-:Y:S01]  /*21a50*/  @P1 LOP3.LUT R75, R55, 0x80000, RZ, 0xfc, !PT ;  /* 0x00080000374b1812 */ /* 0x000fe200078efcff */
[----:B------:R-:W-:Y:S01]  /*21a60*/  DSETP.MAX.AND P0, P1, RZ, R68, PT ;  /* 0x00000044ff00722a */ /* 0x000fe2000390f000 */
[----:B------:R0:W-:Y:S01]  /*21a70*/  STL.64 [R3+0xd9d8], R62 ;  /* 0x00d9d83e03007387 */ /* 0x0001e20000100a00 */
[----:B------:R-:W-:Y:S02]  /*21a80*/  DSETP.MAX.AND P2, P3, RZ, R70, PT ;  /* 0x00000046ff00722a */ /* 0x000fe40003b4f000 */
[----:B------:R-:W-:Y:S01]  /*21a90*/  DADD R72, R46, R140 ;  /* 0x000000002e487229 */ /* 0x000fe2000000008c */
[----:B------:R-:W-:Y:S01]  /*21aa0*/  MOV R47, R69 ;  /* 0x00000045002f7202 */ /* 0x000fe20000000f00 */
[----:B0-----:R-:W-:-:S03]  /*21ab0*/  IMAD.MOV.U32 R62, RZ, RZ, RZ ;  /* 0x000000ffff3e7224 */ /* 0x001fc600078e00ff */
[----:B------:R-:W-:Y:S02]  /*21ac0*/  FSEL R55, R0, R47, P0 ;  /* 0x0000002f00377208 */ /* 0x000fe40000000000 */
[----:B------:R-:W-:Y:S01]  /*21ad0*/  SEL R62, R62, R68, P0 ;  /* 0x000000443e3e7207 */ /* 0x000fe20000000000 */
[----:B------:R-:W-:Y:S01]  /*21ae0*/  DADD R68, R140, R30 ;  /* 0x000000008c447229 */ /* 0x000fe2000000001e */
[----:B------:R-:W4:Y:S01]  /*21af0*/  LDL.64 R30, [R3+0xd810] ;  /* 0x00d81000031e7983 */ /* 0x000f220000100a00 */
[----:B------:R-:W-:Y:S01]  /*21b00*/  @P1 LOP3.LUT R55, R47, 0x80000, RZ, 0xfc, !PT ;  /* 0x000800002f371812 */ /* 0x000fe200078efcff */
[----:B------:R-:W-:Y:S02]  /*21b10*/  IMAD.MOV.U32 R47, RZ, RZ, R71 ;  /* 0x000000ffff2f7224 */ /* 0x000fe400078e0047 */
[----:B------:R0:W-:Y:S01]  /*21b20*/  STL.64 [R3+0xd9e0], R64 ;  /* 0x00d9e04003007387 */ /* 0x0001e20000100a00 */
[----:B------:R-:W-:Y:S01]  /*21b30*/  DSETP.MAX.AND P0, P1, RZ, R72, PT ;  /* 0x00000048ff00722a */ /* 0x000fe2000390f000 */
[----:B------:R-:W-:Y:S01]  /*21b40*/  IMAD.MOV.U32 R67, RZ, RZ, R75 ;  /* 0x000000ffff437224 */ /* 0x000fe200078e004b */
[----:B0-----:R-:W-:-:S02]  /*21b50*/  FSEL R65, R0, R47, P2 ;  /* 0x0000002f00417208 */ /* 0x001fc40001000000 */
[----:B------:R-:W-:Y:S02]  /*21b60*/  @P3 LOP3.LUT R65, R47, 0x80000, RZ, 0xfc, !PT ;  /* 0x000800002f413812 */ /* 0x000fe400078efcff */
[----:B------:R-:W4:Y:S01]  /*21b70*/  LDL.64 R46, [R3+0xdad0] ;  /* 0x00dad000032e7983 */ /* 0x000f220000100a00 */
[----:B------:R-:W-:-:S03]  /*21b80*/  IMAD.MOV.U32 R63, RZ, RZ, R73 ;  /* 0x000000ffff3f7224 */ /* 0x000fc600078e0049 */
[----:B------:R0:W-:Y:S01]  /*21b90*/  STL.64 [R3+0xd9e8], R66 ;  /* 0x00d9e84203007387 */ /* 0x0001e20000100a00 */
[----:B------:R-:W-:Y:S01]  /*21ba0*/  IMAD.MOV.U32 R71, RZ, RZ, R69 ;  /* 0x000000ffff477224 */ /* 0x000fe200078e0045 */
[----:B------:R-:W-:Y:S01]  /*21bb0*/  MOV R64, RZ ;  /* 0x000000ff00407202 */ /* 0x000fe20000000f00 */
[----:B--2---:R-:W-:Y:S01]  /*21bc0*/  DADD R34, R34, R140 ;  /* 0x0000000022227229 */ /* 0x004fe2000000008c */
[----:B0-----:R-:W-:Y:S01]  /*21bd0*/  IMAD.MOV.U32 R66, RZ, RZ, RZ ;  /* 0x000000ffff427224 */ /* 0x001fe200078e00ff */
[----:B------:R-:W-:Y:S02]  /*21be0*/  FSEL R67, R0, R63, P0 ;  /* 0x0000003f00437208 */ /* 0x000fe40000000000 */
[----:B------:R-:W-:Y:S02]  /*21bf0*/  @P1 LOP3.LUT R67, R63, 0x80000, RZ, 0xfc, !PT ;  /* 0x000800003f431812 */ /* 0x000fe400078efcff */
[----:B------:R-:W-:Y:S01]  /*21c00*/  SEL R66, R66, R72, P0 ;  /* 0x0000004842427207 */ /* 0x000fe20000000000 */
[----:B------:R-:W-:Y:S01]  /*21c10*/  DSETP.MAX.AND P0, P1, RZ, R68, PT ;  /* 0x00000044ff00722a */ /* 0x000fe2000390f000 */
[----:B------:R-:W-:Y:S01]  /*21c20*/  MOV R63, R55 ;  /* 0x00000037003f7202 */ /* 0x000fe20000000f00 */
[----:B------:R-:W-:Y:S01]  /*21c30*/  IMAD.MOV.U32 R55, RZ, RZ, R68 ;  /* 0x000000ffff377224 */ /* 0x000fe200078e0044 */
[----:B------:R-:W-:Y:S01]  /*21c40*/  DADD R68, R140, R26 ;  /* 0x000000008c447229 */ /* 0x000fe2000000001a */
[----:B------:R-:W2:Y:S01]  /*21c50*/  LDL.64 R26, [R3+0xd818] ;  /* 0x00d81800031a7983 */ /* 0x000ea20000100a00 */
[----:B------:R-:W-:-:S03]  /*21c60*/  SEL R64, R64, R70, P2 ;  /* 0x0000004640407207 */ /* 0x000fc60001000000 */
[----:B------:R0:W-:Y:S01]  /*21c70*/  STL.64 [R3+0xd9f0], R62 ;  /* 0x00d9f03e03007387 */ /* 0x0001e20000100a00 */
[----:B------:R-:W-:-:S03]  /*21c80*/  DSETP.MAX.AND P2, P3, RZ, R34, PT ;  /* 0x00000022ff00722a */ /* 0x000fc60003b4f000 */
[----:B------:R1:W-:Y:S01]  /*21c90*/  STL.64 [R3+0xd9f8], R64 ;  /* 0x00d9f84003007387 */ /* 0x0003e20000100a00 */
[----:B0-----:R-:W-:-:S04]  /*21ca0*/  MOV R62, RZ ;  /* 0x000000ff003e7202 */ /* 0x001fc80000000f00 */
[----:B------:R-:W-:Y:S01]  /*21cb0*/  SEL R62, R62, R55, P0 ;  /* 0x000000373e3e7207 */ /* 0x000fe20000000000 */
[----:B-1----:R-:W-:Y:S02]  /*21cc0*/  IMAD.MOV.U32 R65, RZ, RZ, R34 ;  /* 0x000000ffff417224 */ /* 0x002fe400078e0022 */
[----:B------:R-:W-:Y:S02]  /*21cd0*/  IMAD.MOV.U32 R55, RZ, RZ, R35 ;  /* 0x000000ffff377224 */ /* 0x000fe400078e0023 */
[----:B------:R-:W2:Y:S01]  /*21ce0*/  LDL.64 R34, [R3+0xdad8] ;  /* 0x00dad80003227983 */ /* 0x000ea20000100a00 */
[C---:B------:R-:W-:Y:S02]  /*21cf0*/  FSEL R73, R0.reuse, R71, P0 ;  /* 0x0000004700497208 */ /* 0x040fe40000000000 */
[----:B------:R-:W-:Y:S01]  /*21d00*/  @P1 LOP3.LUT R73, R71, 0x80000, RZ, 0xfc, !PT ;  /* 0x0008000047491812 */ /* 0x000fe200078efcff */
[----:B------:R-:W-:Y:S01]  /*21d10*/  DSETP.MAX.AND P0, P1, RZ, R68, PT ;  /* 0x00000044ff00722a */ /* 0x000fe2000390f000 */
[----:B------:R0:W-:Y:S01]  /*21d20*/  STL.64 [R3+0xda00], R66 ;  /* 0x00da004203007387 */ /* 0x0001e20000100a00 */
[----:B------:R-:W-:-:S02]  /*21d30*/  FSEL R71, R0, R55, P2 ;  /* 0x0000003700477208 */ /* 0x000fc40001000000 */
[----:B------:R-:W-:Y:S02]  /*21d40*/  @P3 LOP3.LUT R71, R55, 0x80000, RZ, 0xfc, !PT ;  /* 0x0008000037473812 */ /* 0x000fe400078efcff */
[----:B------:R-:W-:Y:S01]  /*21d50*/  FSEL R55, R0, R69, P0 ;  /* 0x0000004500377208 */ /* 0x000fe20000000000 */
[----:B0-----:R-:W-:Y:S01]  /*21d60*/  DADD R66, R20, R140 ;  /* 0x0000000014427229 */ /* 0x001fe2000000008c */
[----:B------:R-:W-:Y:S02]  /*21d70*/  IMAD.MOV.U32 R21, RZ, RZ, R68 ;  /* 0x000000ffff157224 */ /* 0x000fe400078e0044 */
[----:B------:R-:W-:-:S04]  /*21d80*/  IMAD.MOV.U32 R20, RZ, RZ, RZ ;  /* 0x000000ffff147224 */ /* 0x000fc800078e00ff */
[----:B------:R-:W-:Y:S02]  /*21d90*/  @P1 LOP3.LUT R55, R69, 0x80000, RZ, 0xfc, !PT ;  /* 0x0008000045371812 */ /* 0x000fe400078efcff */
[----:B------:R-:W-:Y:S01]  /*21da0*/  SEL R20, R20, R21, P0 ;  /* 0x0000001514147207 */ /* 0x000fe20000000000 */
[----:B------:R-:W-:Y:S02]  /*21db0*/  DSETP.MAX.AND P0, P1, RZ, R66, PT ;  /* 0x00000042ff00722a */ /* 0x000fe4000390f000 */
[----:B------:R-:W-:Y:S02]  /*21dc0*/  DADD R28, R140, R28 ;  /* 0x000000008c1c7229 */ /* 0x000fe4000000001c */
[----:B------:R-:W-:Y:S01]  /*21dd0*/  DADD R68, R16, R140 ;  /* 0x0000000010447229 */ /* 0x000fe2000000008c */
[----:B------:R-:W-:Y:S01]  /*21de0*/  MOV R64, RZ ;  /* 0x000000ff00407202 */ /* 0x000fe20000000f00 */
[----:B------:R-:W-:Y:S01]  /*21df0*/  IMAD.MOV.U32 R16, RZ, RZ, RZ ;  /* 0x000000ffff107224 */ /* 0x000fe200078e00ff */
[----:B------:R-:W-:Y:S01]  /*21e00*/  MOV R17, R67 ;  /* 0x0000004300117202 */ /* 0x000fe20000000f00 */
[----:B------:R-:W-:Y:S01]  /*21e10*/  IMAD.MOV.U32 R21, RZ, RZ, R55 ;  /* 0x000000ffff157224 */ /* 0x000fe200078e0037 */
[----:B------:R-:W-:-:S02]  /*21e20*/  SEL R64, R64, R65, P2 ;  /* 0x0000004140407207 */ /* 0x000fc40001000000 */
[----:B------:R-:W-:Y:S01]  /*21e30*/  FSEL R55, R0, R17, P0 ;  /* 0x0000001100377208 */ /* 0x000fe20000000000 */
[----:B------:R-:W-:Y:S01]  /*21e40*/  DSETP.MAX.AND P2, P3, RZ, R28, PT ;  /* 0x0000001cff00722a */ /* 0x000fe20003b4f000 */
[----:B------:R-:W-:Y:S02]  /*21e50*/  SEL R16, R16, R66, P0 ;  /* 0x0000004210107207 */ /* 0x000fe40000000000 */
[----:B------:R-:W-:Y:S01]  /*21e60*/  @P1 LOP3.LUT R55, R17, 0x80000, RZ, 0xfc, !PT ;  /* 0x0008000011371812 */ /* 0x000fe200078efcff */
[----:B------:R-:W-:Y:S01]  /*21e70*/  DSETP.MAX.AND P0, P1, RZ, R68, PT ;  /* 0x00000044ff00722a */ /* 0x000fe2000390f000 */
[----:B------:R0:W-:Y:S01]  /*21e80*/  STL.64 [R3+0xda18], R20 ;  /* 0x00da181403007387 */ /* 0x0001e20000100a00 */
[----:B------:R-:W-:Y:S01]  /*21e90*/  IMAD.MOV.U32 R17, RZ, RZ, R29 ;  /* 0x000000ffff117224 */ /* 0x000fe200078e001d */
[----:B------:R-:W-:Y:S02]  /*21ea0*/  MOV R63, R73 ;  /* 0x00000049003f7202 */ /* 0x000fe40000000f00 */
[----:B0-----:R-:W-:-:S04]  /*21eb0*/  MOV R20, RZ ;  /* 0x000000ff00147202 */ /* 0x001fc80000000f00 */
[----:B------:R-:W-:Y:S01]  /*21ec0*/  SEL R20, R20, R28, P2 ;  /* 0x0000001c14147207 */ /* 0x000fe20001000000 */
[----:B------:R-:W-:Y:S01]  /*21ed0*/  DADD R28, R140, R12 ;  /* 0x000000008c1c7229 */ /* 0x000fe2000000000c */
[----:B------:R-:W-:Y:S02]  /*21ee0*/  IMAD.MOV.U32 R13, RZ, RZ, R68 ;  /* 0x000000ffff0d7224 */ /* 0x000fe400078e0044 */
[----:B------:R-:W-:Y:S01]  /*21ef0*/  IMAD.MOV.U32 R12, RZ, RZ, RZ ;  /* 0x000000ffff0c7224 */ /* 0x000fe200078e00ff */
[----:B------:R0:W-:Y:S04]  /*21f00*/  STL.64 [R3+0xda08], R62 ;  /* 0x00da083e03007387 */ /* 0x0001e80000100a00 */
[----:B------:R-:W-:Y:S02]  /*21f10*/  SEL R12, R12, R13, P0 ;  /* 0x0000000d0c0c7207 */ /* 0x000fe40000000000 */
[----:B0-----:R-:W-:-:S02]  /*21f20*/  FSEL R63, R0, R69, P0 ;  /* 0x00000045003f7208 */ /* 0x001fc40000000000 */
[----:B------:R-:W-:Y:S01]  /*21f30*/  @P1 LOP3.LUT R63, R69, 0x80000, RZ, 0xfc, !PT ;  /* 0x00080000453f1812 */ /* 0x000fe200078efcff */
[----:B------:R-:W-:Y:S02]  /*21f40*/  DSETP.MAX.AND P0, P1, RZ, R28, PT ;  /* 0x0000001cff00722a */ /* 0x000fe4000390f000 */
[----:B---3--:R-:W-:Y:S02]  /*21f50*/  DADD R14, R14, R140 ;  /* 0x000000000e0e7229 */ /* 0x008fe4000000008c */
[----:B------:R-:W-:Y:S01]  /*21f60*/  IMAD.MOV.U32 R13, RZ, RZ, R63 ;  /* 0x000000ffff0d7224 */ /* 0x000fe200078e003f */
[----:B------:R-:W-:Y:S01]  /*21f70*/  DADD R62, R140, R6 ;  /* 0x000000008c3e7229 */ /* 0x000fe20000000006 */
[----:B------:R-:W-:Y:S01]  /*21f80*/  IMAD.MOV.U32 R7, RZ, RZ, R29 ;  /* 0x000000ffff077224 */ /* 0x000fe200078e001d */
[----:B------:R-:W-:Y:S02]  /*21f90*/  FSEL R21, R0, R17, P2 ;  /* 0x0000001100157208 */ /* 0x000fe40001000000 */
[----:B------:R-:W-:-:S02]  /*21fa0*/  MOV R6, RZ ;  /* 0x000000ff00067202 */ /* 0x000fc40000000f00 */
[----:B------:R-:W-:Y:S02]  /*21fb0*/  @P3 LOP3.LUT R21, R17, 0x80000, RZ, 0xfc, !PT ;  /* 0x0008000011153812 */ /* 0x000fe400078efcff */
[----:B------:R-:W-:Y:S02]  /*21fc0*/  MOV R17, R55 ;  /* 0x0000003700117202 */ /* 0x000fe40000000f00 */
[----:B------:R-:W-:Y:S01]  /*21fd0*/  FSEL R55, R0, R7, P0 ;  /* 0x0000000700377208 */ /* 0x000fe20000000000 */
[----:B------:R0:W-:Y:S01]  /*21fe0*/  STL.64 [R3+0xda30], R12 ;  /* 0x00da300c03007387 */ /* 0x0001e20000100a00 */
[----:B------:R-:W-:Y:S01]  /*21ff0*/  SEL R6, R6, R28, P0 ;  /* 0x0000001c06067207 */ /* 0x000fe20000000000 */
[----:B------:R-:W-:Y:S01]  /*22000*/  DSETP.MAX.AND P2, P3, RZ, R14, PT ;  /* 0x0000000eff00722a */ /* 0x000fe20003b4f000 */
[----:B------:R-:W-:Y:S01]  /*22010*/  @P1 LOP3.LUT R55, R7, 0x80000, RZ, 0xfc, !PT ;  /* 0x0008000007371812 */ /* 0x000fe200078efcff */
[----:B------:R-:W-:Y:S01]  /*22020*/  DSETP.MAX.AND P0, P1, RZ, R62, PT ;  /* 0x0000003eff00722a */ /* 0x000fe2000390f000 */
[----:B------:R-:W-:-:S02]  /*22030*/  IMAD.MOV.U32 R7, RZ, RZ, R15 ;  /* 0x000000ffff077224 */ /* 0x000fc400078e000f */
[----:B0-----:R-:W-:-:S05]  /*22040*/  IMAD.MOV.U32 R12, RZ, RZ, RZ ;  /* 0x000000ffff0c7224 */ /* 0x001fca00078e00ff */
[----:B------:R-:W-:Y:S01]  /*22050*/  SEL R12, R12, R14, P2 ;  /* 0x0000000e0c0c7207 */ /* 0x000fe20001000000 */
[----:B------:R-:W-:Y:S01]  /*22060*/  DADD R14, R4, R140 ;  /* 0x00000000040e7229 */ /* 0x000fe2000000008c */
[----:B------:R-:W-:Y:S01]  /*22070*/  IMAD.MOV.U32 R4, RZ, RZ, RZ ;  /* 0x000000ffff047224 */ /* 0x000fe200078e00ff */
[----:B------:R-:W-:Y:S01]  /*22080*/  MOV R5, R62 ;  /* 0x0000003e00057202 */ /* 0x000fe20000000f00 */
[----:B------:R0:W-:Y:S01]  /*22090*/  STL.64 [R3+0xda20], R16 ;  /* 0x00da201003007387 */ /* 0x0001e20000100a00 */
[----:B------:R-:W-:Y:S02]  /*220a0*/  FSEL R13, R0, R7, P2 ;  /* 0x00000007000d7208 */ /* 0x000fe40001000000 */
[----:B------:R-:W-:Y:S01]  /*220b0*/  SEL R4, R4, R5, P0 ;  /* 0x0000000504047207 */ /* 0x000fe20000000000 */
[----:B------:R-:W-:Y:S01]  /*220c0*/  DADD R58, R140, R58 ;  /* 0x000000008c3a7229 */ /* 0x000fe2000000003a */
[----:B------:R-:W-:Y:S01]  /*220d0*/  @P3 LOP3.LUT R13, R7, 0x80000, RZ, 0xfc, !PT ;  /* 0x00080000070d3812 */ /* 0x000fe200078efcff */
[----:B------:R-:W-:Y:S01]  /*220e0*/  IMAD.MOV.U32 R7, RZ, RZ, R55 ;  /* 0x000000ffff077224 */ /* 0x000fe200078e0037 */
[----:B0-----:R-:W-:-:S02]  /*220f0*/  FSEL R17, R0, R63, P0 ;  /* 0x0000003f00117208 */ /* 0x001fc40000000000 */
[----:B------:R-:W-:Y:S01]  /*22100*/  @P1 LOP3.LUT R17, R63, 0x80000, RZ, 0xfc, !PT ;  /* 0x000800003f111812 */ /* 0x000fe200078efcff */
[----:B------:R-:W-:Y:S01]  /*22110*/  DSETP.MAX.AND P0, P1, RZ, R14, PT ;  /* 0x0000000eff00722a */ /* 0x000fe2000390f000 */
[----:B------:R0:W-:Y:S01]  /*22120*/  STL.64 [R3+0xda38], R6 ;  /* 0x00da380603007387 */ /* 0x0001e20000100a00 */
[----:B-----5:R-:W-:Y:S01]  /*22130*/  DADD R8, R8, R140 ;  /* 0x0000000008087229 */ /* 0x020fe2000000008c */
[----:B------:R-:W-:Y:S01]  /*22140*/  MOV R5, R17 ;  /* 0x0000001100057202 */ /* 0x000fe20000000f00 */
[----:B------:R-:W-:Y:S01]  /*22150*/  IMAD.MOV.U32 R17, RZ, RZ, R15 ;  /* 0x000000ffff117224 */ /* 0x000fe200078e000f */
[----:B------:R-:W-:Y:S01]  /*22160*/  DSETP.MAX.AND P2, P3, RZ, R58, PT ;  /* 0x0000003aff00722a */ /* 0x000fe20003b4f000 */
[----:B------:R1:W-:Y:S01]  /*22170*/  STL.64 [R3+0xda28], R20 ;  /* 0x00da281403007387 */ /* 0x0003e20000100a00 */
[----:B0-----:R-:W-:-:S03]  /*22180*/  IMAD.MOV.U32 R6, RZ, RZ, RZ ;  /* 0x000000ffff067224 */ /* 0x001fc600078e00ff */
[----:B------:R0:W-:Y:S01]  /*22190*/  STL.64 [R3+0xda48], R4 ;  /* 0x00da480403007387 */ /* 0x0001e20000100a00 */
[----:B-1----:R-:W-:Y:S02]  /*221a0*/  FSEL R21, R0, R17, P0 ;  /* 0x0000001100157208 */ /* 0x002fe40000000000 */
[----:B------:R-:W-:Y:S02]  /*221b0*/  SEL R6, R6, R14, P0 ;  /* 0x0000000e06067207 */ /* 0x000fe40000000000 */
[----:B------:R-:W-:Y:S01]  /*221c0*/  @P1 LOP3.LUT R21, R17, 0x80000, RZ, 0xfc, !PT ;  /* 0x0008000011151812 */ /* 0x000fe200078efcff */
[----:B------:R-:W-:Y:S01]  /*221d0*/  DSETP.MAX.AND P0, P1, RZ, R8, PT ;  /* 0x00000008ff00722a */ /* 0x000fe2000390f000 */
[----:B0-----:R-:W-:Y:S01]  /*221e0*/  MOV R5, R59 ;  /* 0x0000003b00057202 */ /* 0x001fe20000000f00 */
[----:B------:R0:W-:Y:S01]  /*221f0*/  STL.64 [R3+0xda40], R12 ;  /* 0x00da400c03007387 */ /* 0x0001e20000100a00 */
[----:B----4-:R-:W-:-:S03]  /*22200*/  DADD R10, R140, R10 ;  /* 0x000000008c0a7229 */ /* 0x010fc6000000000a */
[C---:B------:R-:W-:Y:S01]  /*22210*/  FSEL R15, R0.reuse, R9, P0 ;  /* 0x00000009000f7208 */ /* 0x040fe20000000000 */
[----:B------:R-:W-:Y:S01]  /*22220*/  DADD R18, R18, R140 ;  /* 0x0000000012127229 */ /* 0x000fe2000000008c */
[----:B0-----:R-:W-:Y:S02]  /*22230*/  FSEL R13, R0, R5, P2 ;  /* 0x00000005000d7208 */ /* 0x001fe40001000000 */
[----:B------:R-:W-:Y:S01]  /*22240*/  @P3 LOP3.LUT R13, R5, 0x80000, RZ, 0xfc, !PT ;  /* 0x00080000050d3812 */ /* 0x000fe200078efcff */
[----:B------:R-:W-:Y:S01]  /*22250*/  IMAD.MOV.U32 R5, RZ, RZ, R8 ;  /* 0x000000ffff057224 */ /* 0x000fe200078e0008 */
[----:B------:R-:W-:Y:S02]  /*22260*/  MOV R8, RZ ;  /* 0x000000ff00087202 */ /* 0x000fe40000000f00 */
[----:B------:R-:W-:Y:S02]  /*22270*/  @P1 LOP3.LUT R15, R9, 0x80000, RZ, 0xfc, !PT ;  /* 0x00080000090f1812 */ /* 0x000fe400078efcff */
[----:B------:R-:W-:Y:S01]  /*22280*/  SEL R8, R8, R5, P0 ;  /* 0x0000000508087207 */ /* 0x000fe20000000000 */
[----:B------:R-:W-:Y:S01]  /*22290*/  DSETP.MAX.AND P0, P1, RZ, R10, PT ;  /* 0x0000000aff00722a */ /* 0x000fe2000390f000 */
[----:B------:R-:W-:-:S02]  /*222a0*/  IMAD.MOV.U32 R4, RZ, RZ, RZ ;  /* 0x000000ffff047224 */ /* 0x000fc400078e00ff */
[----:B------:R-:W-:Y:S01]  /*222b0*/  IMAD.MOV.U32 R7, RZ, RZ, R21 ;  /* 0x000000ffff077224 */ /* 0x000fe200078e0015 */
[----:B------:R-:W-:Y:S01]  /*222c0*/  DADD R24, R140, R24 ;  /* 0x000000008c187229 */ /* 0x000fe20000000018 */
[----:B------:R-:W-:Y:S01]  /*222d0*/  IMAD.MOV.U32 R5, RZ, RZ, R13 ;  /* 0x000000ffff057224 */ /* 0x000fe200078e000d */
[----:B------:R-:W-:Y:S01]  /*222e0*/  SEL R4, R4, R58, P2 ;  /* 0x0000003a04047207 */ /* 0x000fe20001000000 */
[----:B------:R-:W-:Y:S01]  /*222f0*/  IMAD.MOV.U32 R13, RZ, RZ, R11 ;  /* 0x000000ffff0d7224 */ /* 0x000fe200078e000b */
[----:B------:R0:W-:Y:S01]  /*22300*/  STL.64 [R3+0xda50], R6 ;  /* 0x00da500603007387 */ /* 0x0001e20000100a00 */
[----:B------:R-:W-:Y:S01]  /*22310*/  DSETP.MAX.AND P2, P3, RZ, R18, PT ;  /* 0x00000012ff00722a */ /* 0x000fe20003b4f000 */
[----:B------:R-:W-:Y:S02]  /*22320*/  MOV R9, R15 ;  /* 0x0000000f00097202 */ /* 0x000fe40000000f00 */
[----:B------:R-:W-:Y:S02]  /*22330*/  FSEL R15, R0, R13, P0 ;  /* 0x0000000d000f7208 */ /* 0x000fe40000000000 */
[----:B------:R-:W-:Y:S01]  /*22340*/  @P1 LOP3.LUT R15, R13, 0x80000, RZ, 0xfc, !PT ;  /* 0x000800000d0f1812 */ /* 0x000fe200078efcff */
[----:B0-----:R-:W-:Y:S01]  /*22350*/  IMAD.MOV.U32 R6, RZ, RZ, RZ ;  /* 0x000000ffff067224 */ /* 0x001fe200078e00ff */
[----:B------:R0:W-:Y:S04]  /*22360*/  STL.64 [R3+0xda58], R4 ;  /* 0x00da580403007387 */ /* 0x0001e80000100a00 */
[----:B------:R-:W-:Y:S01]  /*22370*/  SEL R6, R6, R10, P0 ;  /* 0x0000000a06067207 */ /* 0x000fe20000000000 */
[----:B------:R-:W-:Y:S01]  /*22380*/  DSETP.MAX.AND P0, P1, RZ, R24, PT ;  /* 0x00000018ff00722a */ /* 0x000fe2000390f000 */
[----:B------:R1:W-:Y:S01]  /*22390*/  STL.64 [R3+0xda60], R8 ;  /* 0x00da600803007387 */ /* 0x0003e20000100a00 */
[----:B------:R-:W-:Y:S01]  /*223a0*/  DADD R22, R22, R140 ;  /* 0x0000000016167229 */ /* 0x000fe2000000008c */
[----:B0-----:R-:W-:-:S04]  /*223b0*/  MOV R5, R19 ;  /* 0x0000001300057202 */ /* 0x001fc80000000f00 */
[C---:B-1----:R-:W-:Y:S02]  /*223c0*/  FSEL R9, R0.reuse, R5, P2 ;  /* 0x0000000500097208 */ /* 0x042fe40001000000 */
[----:B------:R-:W-:Y:S01]  /*223d0*/  @P3 LOP3.LUT R9, R5, 0x80000, RZ, 0xfc, !PT ;  /* 0x0008000005093812 */ /* 0x000fe200078efcff */
[----:B------:R-:W-:Y:S01]  /*223e0*/  IMAD.MOV.U32 R5, RZ, RZ, R24 ;  /* 0x000000ffff057224 */ /* 0x000fe200078e0018 */
[----:B------:R-:W-:Y:S02]  /*223f0*/  MOV R8, RZ ;  /* 0x000000ff00087202 */ /* 0x000fe40000000f00 */
[----:B------:R-:W-:Y:S02]  /*22400*/  FSEL R11, R0, R25, P0 ;  /* 0x00000019000b7208 */ /* 0x000fe40000000000 */
[----:B------:R-:W-:Y:S02]  /*22410*/  SEL R8, R8, R5, P0 ;  /* 0x0000000508087207 */ /* 0x000fe40000000000 */
[----:B------:R-:W-:Y:S01]  /*22420*/  @P1 LOP3.LUT R11, R25, 0x80000, RZ, 0xfc, !PT ;  /* 0x00080000190b1812 */ /* 0x000fe200078efcff */
[----:B------:R-:W-:-:S02]  /*22430*/  DSETP.MAX.AND P0, P1, RZ, R22, PT ;  /* 0x00000016ff00722a */ /* 0x000fc4000390f000 */
[----:B------:R-:W-:Y:S01]  /*22440*/  DADD R38, R140, R38 ;  /* 0x000000008c267229 */ /* 0x000fe20000000026 */
[----:B------:R-:W-:Y:S02]  /*22450*/  IMAD.MOV.U32 R4, RZ, RZ, RZ ;  /* 0x000000ffff047224 */ /* 0x000fe400078e00ff */
[----:B------:R-:W-:Y:S01]  /*22460*/  IMAD.MOV.U32 R7, RZ, RZ, R15 ;  /* 0x000000ffff077224 */ /* 0x000fe200078e000f */
[----:B------:R-:W-:Y:S01]  /*22470*/  DADD R36, R36, R140 ;  /* 0x0000000024247229 */ /* 0x000fe2000000008c */
[----:B------:R-:W-:Y:S01]  /*22480*/  IMAD.MOV.U32 R5, RZ, RZ, R9 ;  /* 0x000000ffff057224 */ /* 0x000fe200078e0009 */
[----:B------:R-:W-:Y:S01]  /*22490*/  MOV R9, R11 ;  /* 0x0000000b00097202 */ /* 0x000fe20000000f00 */
[----:B------:R-:W-:Y:S01]  /*224a0*/  IMAD.MOV.U32 R11, RZ, RZ, R23 ;  /* 0x000000ffff0b7224 */ /* 0x000fe200078e0017 */
[----:B------:R-:W-:Y:S01]  /*224b0*/  SEL R4, R4, R18, P2 ;  /* 0x0000001204047207 */ /* 0x000fe20001000000 */
[----:B------:R0:W-:Y:S01]  /*224c0*/  STL.64 [R3+0xda68], R6 ;  /* 0x00da680603007387 */ /* 0x0001e20000100a00 */
[----:B------:R-:W-:-:S02]  /*224d0*/  DSETP.MAX.AND P2, P3, RZ, R38, PT ;  /* 0x00000026ff00722a */ /* 0x000fc40003b4f000 */
        /* <DEDUP_REMOVED lines=35> */
[----:B0-----:R-:W-:Y:S01]  /*22710*/  MOV R5, R49 ;  /* 0x0000003100057202 */ /* 0x001fe20000000f00 */
[----:B------:R-:W-:-:S03]  /*22720*/  DADD R56, R140, R56 ;  /* 0x000000008c387229 */ /* 0x000fc60000000038 */
[C---:B-1----:R-:W-:Y:S02]  /*22730*/  FSEL R9, R0.reuse, R5, P2 ;  /* 0x0000000500097208 */ /* 0x042fe40001000000 */
[----:B------:R-:W-:Y:S01]  /*22740*/  @P3 LOP3.LUT R9, R5, 0x80000, RZ, 0xfc, !PT ;  /* 0x0008000005093812 */ /* 0x000fe200078efcff */
[----:B------:R-:W-:Y:S01]  /*22750*/  IMAD.MOV.U32 R5, RZ, RZ, R50 ;  /* 0x000000ffff057224 */ /* 0x000fe200078e0032 */
[----:B------:R-:W-:Y:S01]  /*22760*/  MOV R8, RZ ;  /* 0x000000ff00087202 */ /* 0x000fe20000000f00 */
[----:B------:R-:W-:Y:S01]  /*22770*/  IMAD.MOV.U32 R4, RZ, RZ, RZ ;  /* 0x000000ffff047224 */ /* 0x000fe200078e00ff */
[----:B------:R-:W-:Y:S02]  /*22780*/  FSEL R11, R0, R51, P0 ;  /* 0x00000033000b7208 */ /* 0x000fe40000000000 */
[----:B------:R-:W-:Y:S02]  /*22790*/  SEL R8, R8, R5, P0 ;  /* 0x0000000508087207 */ /* 0x000fe40000000000 */
[----:B------:R-:W-:Y:S01]  /*227a0*/  @P1 LOP3.LUT R11, R51, 0x80000, RZ, 0xfc, !PT ;  /* 0x00080000330b1812 */ /* 0x000fe200078efcff */
[----:B------:R-:W-:Y:S01]  /*227b0*/  DSETP.MAX.AND P0, P1, RZ, R52, PT ;  /* 0x00000034ff00722a */ /* 0x000fe2000390f000 */
[----:B------:R-:W-:Y:S01]  /*227c0*/  IMAD.MOV.U32 R7, RZ, RZ, R13 ;  /* 0x000000ffff077224 */ /* 0x000fe200078e000d */
[----:B------:R-:W-:Y:S01]  /*227d0*/  SEL R4, R4, R48, P2 ;  /* 0x0000003004047207 */ /* 0x000fe20001000000 */
[----:B------:R-:W-:Y:S01]  /*227e0*/  DSETP.MAX.AND P2, P3, RZ, R56, PT ;  /* 0x00000038ff00722a */ /* 0x000fe20003b4f000 */
[----:B------:R-:W-:Y:S01]  /*227f0*/  IMAD.MOV.U32 R5, RZ, RZ, R9 ;  /* 0x000000ffff057224 */ /* 0x000fe200078e0009 */
[----:B------:R-:W-:Y:S01]  /*22800*/  MOV R9, R11 ;  /* 0x0000000b00097202 */ /* 0x000fe20000000f00 */
[--C-:B------:R-:W-:Y:S01]  /*22810*/  DADD R44, R44, R140.reuse ;  /* 0x000000002c2c7229 */ /* 0x100fe2000000008c */
[----:B------:R0:W-:Y:S01]  /*22820*/  STL.64 [R3+0xda98], R6 ;  /* 0x00da980603007387 */ /* 0x0001e20000100a00 */
[----:B------:R-:W-:Y:S01]  /*22830*/  IMAD.MOV.U32 R11, RZ, RZ, R53 ;  /* 0x000000ffff0b7224 */ /* 0x000fe200078e0035 */
[----:B------:R-:W-:-:S02]  /*22840*/  DADD R60, R60, R140 ;  /* 0x000000003c3c7229 */ /* 0x000fc4000000008c */
[----:B------:R1:W-:Y:S02]  /*22850*/  STL.64 [R3+0xdaa0], R4 ;  /* 0x00daa00403007387 */ /* 0x0003e40000100a00 */
[----:B------:R-:W-:Y:S01]  /*22860*/  FSEL R13, R0, R11, P0 ;  /* 0x0000000b000d7208 */ /* 0x000fe20000000000 */
[----:B0-----:R-:W-:Y:S01]  /*22870*/  IMAD.MOV.U32 R6, RZ, RZ, RZ ;  /* 0x000000ffff067224 */ /* 0x001fe200078e00ff */
[----:B------:R-:W-:Y:S01]  /*22880*/  @P1 LOP3.LUT R13, R11, 0x80000, RZ, 0xfc, !PT ;  /* 0x000800000b0d1812 */ /* 0x000fe200078efcff */
[----:B------:R-:W-:Y:S01]  /*22890*/  DADD R32, R140, R32 ;  /* 0x000000008c207229 */ /* 0x000fe20000000020 */
[----:B-1----:R-:W-:Y:S01]  /*228a0*/  MOV R5, R57 ;  /* 0x0000003900057202 */ /* 0x002fe20000000f00 */
[----:B------:R-:W-:Y:S01]  /*228b0*/  IMAD.MOV.U32 R4, RZ, RZ, RZ ;  /* 0x000000ffff047224 */ /* 0x000fe200078e00ff */
[----:B------:R-:W-:Y:S01]  /*228c0*/  SEL R6, R6, R52, P0 ;  /* 0x0000003406067207 */ /* 0x000fe20000000000 */
[----:B------:R-:W-:Y:S01]  /*228d0*/  DSETP.MAX.AND P0, P1, RZ, R44, PT ;  /* 0x0000002cff00722a */ /* 0x000fe2000390f000 */
[----:B------:R0:W-:Y:S02]  /*228e0*/  STL.64 [R3+0xdaa8], R8 ;  /* 0x00daa80803007387 */ /* 0x0001e40000100a00 */
[----:B------:R-:W-:Y:S01]  /*228f0*/  SEL R4, R4, R56, P2 ;  /* 0x0000003804047207 */ /* 0x000fe20001000000 */
[----:B------:R-:W-:Y:S01]  /*22900*/  IMAD.MOV.U32 R7, RZ, RZ, R13 ;  /* 0x000000ffff077224 */ /* 0x000fe200078e000d */
[----:B------:R-:W-:Y:S01]  /*22910*/  DSETP.MAX.AND P4, P5, RZ, R32, PT ;  /* 0x00000020ff00722a */ /* 0x000fe20003d8f000 */
[----:B0-----:R-:W-:-:S02]  /*22920*/  FSEL R9, R0, R5, P2 ;  /* 0x0000000500097208 */ /* 0x001fc40001000000 */
[----:B------:R-:W-:Y:S01]  /*22930*/  @P3 LOP3.LUT R9, R5, 0x80000, RZ, 0xfc, !PT ;  /* 0x0008000005093812 */ /* 0x000fe200078efcff */
[----:B------:R-:W-:Y:S01]  /*22940*/  IMAD.MOV.U32 R5, RZ, RZ, R44 ;  /* 0x000000ffff057224 */ /* 0x000fe200078e002c */
[----:B------:R-:W-:Y:S01]  /*22950*/  MOV R8, RZ ;  /* 0x000000ff00087202 */ /* 0x000fe20000000f00 */
[----:B------:R-:W-:-:S03]  /*22960*/  DSETP.MAX.AND P2, P3, RZ, R60, PT ;  /* 0x0000003cff00722a */ /* 0x000fc60003b4f000 */
[----:B------:R-:W-:Y:S01]  /*22970*/  SEL R8, R8, R5, P0 ;  /* 0x0000000508087207 */ /* 0x000fe20000000000 */
[----:B------:R-:W-:Y:S01]  /*22980*/  IMAD.MOV.U32 R5, RZ, RZ, R9 ;  /* 0x000000ffff057224 */ /* 0x000fe200078e0009 */
[----:B------:R-:W-:Y:S01]  /*22990*/  DADD R40, R140, R40 ;  /* 0x000000008c287229 */ /* 0x000fe20000000028 */
[----:B------:R-:W-:Y:S01]  /*229a0*/  FSEL R11, R0, R45, P0 ;  /* 0x0000002d000b7208 */ /* 0x000fe20000000000 */
[----:B------:R0:W-:Y:S01]  /*229b0*/  STL.64 [R3+0xdab0], R6 ;  /* 0x00dab00603007387 */ /* 0x0001e20000100a00 */
[----:B------:R-:W-:-:S03]  /*229c0*/  @P1 LOP3.LUT R11, R45, 0x80000, RZ, 0xfc, !PT ;  /* 0x000800002d0b1812 */ /* 0x000fc600078efcff */
[----:B------:R1:W-:Y:S01]  /*229d0*/  STL.64 [R3+0xdab8], R4 ;  /* 0x00dab80403007387 */ /* 0x0003e20000100a00 */
[----:B------:R-:W-:Y:S01]  /*229e0*/  MOV R9, R11 ;  /* 0x0000000b00097202 */ /* 0x000fe20000000f00 */
[----:B------:R-:W-:Y:S01]  /*229f0*/  DSETP.MAX.AND P1, P0, RZ, R40, PT ;  /* 0x00000028ff00722a */ /* 0x000fe2000382f000 */
[----:B0-----:R-:W-:Y:S02]  /*22a00*/  IMAD.MOV.U32 R7, RZ, RZ, R61 ;  /* 0x000000ffff077224 */ /* 0x001fe400078e003d */
[----:B------:R-:W-:Y:S02]  /*22a10*/  IMAD.MOV.U32 R6, RZ, RZ, RZ ;  /* 0x000000ffff067224 */ /* 0x000fe400078e00ff */
[----:B-1----:R-:W-:Y:S01]  /*22a20*/  IMAD.MOV.U32 R5, RZ, RZ, R33 ;  /* 0x000000ffff057224 */ /* 0x002fe200078e0021 */
[----:B------:R-:W-:Y:S02]  /*22a30*/  FSEL R11, R0, R7, P2 ;  /* 0x00000007000b7208 */ /* 0x000fe40001000000 */
[----:B------:R-:W-:-:S02]  /*22a40*/  MOV R4, RZ ;  /* 0x000000ff00047202 */ /* 0x000fc40000000f00 */
[----:B------:R-:W-:Y:S02]  /*22a50*/  @P3 LOP3.LUT R11, R7, 0x80000, RZ, 0xfc, !PT ;  /* 0x00080000070b3812 */ /* 0x000fe400078efcff */
[----:B------:R-:W-:Y:S02]  /*22a60*/  FSEL R7, R0, R5, P4 ;  /* 0x0000000500077208 */ /* 0x000fe40002000000 */
[----:B------:R-:W-:Y:S02]  /*22a70*/  @P5 LOP3.LUT R7, R5, 0x80000, RZ, 0xfc, !PT ;  /* 0x0008000005075812 */ /* 0x000fe400078efcff */
[----:B------:R-:W-:Y:S02]  /*22a80*/  SEL R4, R4, R60, P2 ;  /* 0x0000003c04047207 */ /* 0x000fe40001000000 */
[----:B------:R-:W-:Y:S02]  /*22a90*/  SEL R6, R6, R32, P4 ;  /* 0x0000002006067207 */ /* 0x000fe40002000000 */
[----:B------:R-:W-:Y:S01]  /*22aa0*/  MOV R5, R11 ;  /* 0x0000000b00057202 */ /* 0x000fe20000000f00 */
[----:B------:R-:W-:Y:S01]  /*22ab0*/  DADD R30, R30, R140 ;  /* 0x000000001e1e7229 */ /* 0x000fe2000000008c */
[----:B------:R-:W-:-:S02]  /*22ac0*/  IMAD.MOV.U32 R13, RZ, RZ, R40 ;  /* 0x000000ffff0d7224 */ /* 0x000fc400078e0028 */
[----:B------:R-:W-:Y:S01]  /*22ad0*/  IMAD.MOV.U32 R12, RZ, RZ, RZ ;  /* 0x000000ffff0c7224 */ /* 0x000fe200078e00ff */
[----:B------:R-:W-:Y:S01]  /*22ae0*/  FSEL R15, R0, R41, P1 ;  /* 0x00000029000f7208 */ /* 0x000fe20000800000 */
[----:B------:R-:W-:Y:S01]  /*22af0*/  DSETP.MAX.AND P2, P3, R4, R6, PT ;  /* 0x000000060400722a */ /* 0x000fe20003b4f000 */
[----:B------:R-:W-:Y:S01]  /*22b00*/  IMAD.MOV.U32 R11, RZ, RZ, R7 ;  /* 0x000000ffff0b7224 */ /* 0x000fe200078e0007 */
[----:B------:R-:W-:Y:S02]  /*22b10*/  MOV R0, R5 ;  /* 0x0000000500007202 */ /* 0x000fe40000000f00 */
[----:B------:R-:W-:Y:S02]  /*22b20*/  SEL R12, R12, R13, P1 ;  /* 0x0000000d0c0c7207 */ /* 0x000fe40000800000 */
[----:B------:R-:W-:Y:S01]  /*22b30*/  @P0 LOP3.LUT R15, R41, 0x80000, RZ, 0xfc, !PT ;  /* 0x00080000290f0812 */ /* 0x000fe200078efcff */
[----:B------:R-:W-:Y:S01]  /*22b40*/  DSETP.MAX.AND P0, P1, RZ, R30, PT ;  /* 0x0000001eff00722a */ /* 0x000fe2000390f000 */
[----:B------:R-:W-:Y:S01]  /*22b50*/  FSEL R19, R0, R11, P2 ;  /* 0x0000000b00137208 */ /* 0x000fe20001000000 */
[----:B------:R0:W-:Y:S01]  /*22b60*/  STL.64 [R3+0xdac0], R8 ;  /* 0x00dac00803007387 */ /* 0x0001e20000100a00 */
[----:B------:R-:W-:Y:S01]  /*22b70*/  IMAD.MOV.U32 R0, RZ, RZ, R4 ;  /* 0x000000ffff007224 */ /* 0x000fe200078e0004 */
[----:B------:R-:W-:Y:S01]  /*22b80*/  DADD R46, R46, R140 ;  /* 0x000000002e2e7229 */ /* 0x000fe2000000008c */
[----:B0-----:R-:W-:-:S04]  /*22b90*/  MOV R9, R6 ;  /* 0x0000000600097202 */ /* 0x001fc80000000f00 */
[----:B------:R-:W-:Y:S01]  /*22ba0*/  SEL R10, R0, R9, P2 ;  /* 0x00000009000a7207 */ /* 0x000fe20001000000 */
[----:B------:R-:W-:Y:S02]  /*22bb0*/  IMAD.MOV.U32 R0, RZ, RZ, RZ ;  /* 0x000000ffff007224 */ /* 0x000fe400078e00ff */
[----:B------:R-:W-:Y:S01]  /*22bc0*/  DSETP.MAX.AND P4, P5, RZ, R46, PT ;  /* 0x0000002eff00722a */ /* 0x000fe20003d8f000 */
[----:B------:R-:W-:Y:S01]  /*22bd0*/  @P3 LOP3.LUT R19, R11, 0x80000, RZ, 0xfc, !PT ;  /* 0x000800000b133812 */ /* 0x000fe200078efcff */
[----:B------:R-:W-:Y:S01]  /*22be0*/  IMAD.MOV.U32 R9, RZ, RZ, R30 ;  /* 0x000000ffff097224 */ /* 0x000fe200078e001e */
[----:B------:R-:W-:Y:S02]  /*22bf0*/  MOV R8, RZ ;  /* 0x000000ff00087202 */ /* 0x000fe40000000f00 */
[----:B------:R-:W-:Y:S02]  /*22c00*/  FSEL R11, R0, R31, P0 ;  /* 0x0000001f000b7208 */ /* 0x000fe40000000000 */
[----:B------:R-:W-:-:S02]  /*22c10*/  @P1 LOP3.LUT R11, R31, 0x80000, RZ, 0xfc, !PT ;  /* 0x000800001f0b1812 */ /* 0x000fc400078efcff */
[----:B------:R-:W-:Y:S01]  /*22c20*/  SEL R8, R8, R9, P0 ;  /* 0x0000000908087207 */ /* 0x000fe20000000000 */
[----:B------:R-:W-:Y:S02]  /*22c30*/  IMAD.MOV.U32 R13, RZ, RZ, R46 ;  /* 0x000000ffff0d7224 */ /* 0x000fe400078e002e */
[----:B------:R-:W-:Y:S01]  /*22c40*/  IMAD.MOV.U32 R9, RZ, RZ, R11 ;  /* 0x000000ffff097224 */ /* 0x000fe200078e000b */
[----:B------:R-:W-:Y:S01]  /*22c50*/  MOV R11, R19 ;  /* 0x00000013000b7202 */ /* 0x000fe20000000f00 */
[----:B------:R-:W-:Y:S01]  /*22c60*/  IMAD.MOV.U32 R14, RZ, RZ, RZ ;  /* 0x000000ffff0e7224 */ /* 0x000fe200078e00ff */
[----:B--2---:R-:W-:Y:S01]  /*22c70*/  DADD R26, R140, R26 ;  /* 0x000000008c1a7229 */ /* 0x004fe2000000001a */
[----:B------:R-:W-:Y:S02]  /*22c80*/  FSEL R17, R0, R47, P4 ;  /* 0x0000002f00117208 */ /* 0x000fe40002000000 */
[----:B------:R-:W-:Y:S02]  /*22c90*/  @P5 LOP3.LUT R17, R47, 0x80000, RZ, 0xfc, !PT ;  /* 0x000800002f115812 */ /* 0x000fe400078efcff */
[----:B------:R-:W-:Y:S01]  /*22ca0*/  SEL R14, R14, R13, P4 ;  /* 0x0000000d0e0e7207 */ /* 0x000fe20002000000 */
[----:B------:R-:W-:Y:S01]  /*22cb0*/  DSETP.MAX.AND P4, P5, R8, R10, PT ;  /* 0x0000000a0800722a */ /* 0x000fe20003d8f000 */
[----:B------:R-:W-:-:S02]  /*22cc0*/  IMAD.MOV.U32 R13, RZ, RZ, R10 ;  /* 0x000000ffff0d7224 */ /* 0x000fc400078e000a */
[----:B------:R-:W-:Y:S01]  /*22cd0*/  IMAD.MOV.U32 R0, RZ, RZ, R8 ;  /* 0x000000ffff007224 */ /* 0x000fe200078e0008 */
[----:B------:R-:W-:Y:S02]  /*22ce0*/  DSETP.MAX.AND P0, P1, RZ, R26, PT ;  /* 0x0000001aff00722a */ /* 0x000fe4000390f000 */
[----:B------:R-:W-:Y:S02]  /*22cf0*/  DADD R34, R140, R34 ;  /* 0x000000008c227229 */ /* 0x000fe40000000022 */
[----:B------:R-:W-:Y:S01]  /*22d00*/  SEL R18, R0, R13, P4 ;  /* 0x0000000d00127207 */ /* 0x000fe20002000000 */
[----:B------:R-:W-:Y:S01]  /*22d10*/  IMAD.MOV.U32 R0, RZ, RZ, RZ ;  /* 0x000000ffff007224 */ /* 0x000fe200078e00ff */
[----:B------:R-:W-:-:S04]  /*22d20*/  MOV R23, R11 ;  /* 0x0000000b00177202 */ /* 0x000fc80000000f00 */
[----:B------:R-:W-:Y:S01]  /*22d30*/  FSEL R13, R0, R27, P0 ;  /* 0x0000001b000d7208 */ /* 0x000fe20000000000 */
[----:B------:R-:W-:Y:S01]  /*22d40*/  IMAD.MOV.U32 R0, RZ, RZ, R9 ;  /* 0x000000ffff007224 */ /* 0x000fe200078e0009 */
[----:B------:R-:W-:Y:S01]  /*22d50*/  DSETP.MAX.AND P2, P3, RZ, R34, PT ;  /* 0x00000022ff00722a */ /* 0x000fe20003b4f000 */
[----:B------:R-:W-:Y:S01]  /*22d60*/  IMAD.MOV.U32 R19, RZ, RZ, R34 ;  /* 0x000000ffff137224 */ /* 0x000fe200078e0022 */
[----:B------:R-:W-:Y:S01]  /*22d70*/  MOV R10, RZ ;  /* 0x000000ff000a7202 */ /* 0x000fe20000000f00 */
[----:B------:R-:W-:Y:S01]  /*22d80*/  IMAD.MOV.U32 R11, RZ, RZ, R26 ;  /* 0x000000ffff0b7224 */ /* 0x000fe200078e001a */
[----:B------:R-:W-:Y:S01]  /*22d90*/  FSEL R25, R0, R23, P4 ;  /* 0x0000001700197208 */ /* 0x000fe20002000000 */
[----:B------:R-:W-:Y:S01]  /*22da0*/  IMAD.MOV.U32 R16, RZ, RZ, RZ ;  /* 0x000000ffff107224 */ /* 0x000fe200078e00ff */
[----:B------:R-:W-:Y:S02]  /*22db0*/  @P1 LOP3.LUT R13, R27, 0x80000, RZ, 0xfc, !PT ;  /* 0x000800001b0d1812 */ /* 0x000fe400078efcff */
[----:B------:R-:W-:-:S02]  /*22dc0*/  @P5 LOP3.LUT R25, R23, 0x80000, RZ, 0xfc, !PT ;  /* 0x0008000017195812 */ /* 0x000fc400078efcff */
[----:B------:R-:W-:Y:S01]  /*22dd0*/  SEL R10, R10, R11, P0 ;  /* 0x0000000b0a0a7207 */ /* 0x000fe20000000000 */
[----:B------:R-:W-:Y:S01]  /*22de0*/  IMAD.MOV.U32 R11, RZ, RZ, R13 ;  /* 0x000000ffff0b7224 */ /* 0x000fe200078e000d */
[----:B------:R-:W-:Y:S02]  /*22df0*/  SEL R16, R16, R19, P2 ;  /* 0x0000001310107207 */ /* 0x000fe40001000000 */
[----:B------:R-:W-:Y:S02]  /*22e00*/  MOV R19, R25 ;  /* 0x0000001900137202 */ /* 0x000fe40000000f00 */
[----:B------:R-:W-:-:S04]  /*22e10*/  MOV R0, RZ ;  /* 0x000000ff00007202 */ /* 0x000fc80000000f00 */
[----:B------:R-:W-:Y:S01]  /*22e20*/  DSETP.MAX.AND P0, P1, R10, R18, PT ;  /* 0x000000120a00722a */ /* 0x000fe2000390f000 */
[----:B------:R-:W-:Y:S02]  /*22e30*/  FSEL R21, R0, R35, P2 ;  /* 0x0000002300157208 */ /* 0x000fe40001000000 */
[----:B------:R-:W-:Y:S01]  /*22e40*/  @P3 LOP3.LUT R21, R35, 0x80000, RZ, 0xfc, !PT ;  /* 0x0008000023153812 */ /* 0x000fe200078efcff */
[----:B------:R-:W-:Y:S02]  /*22e50*/  IMAD.MOV.U32 R13, RZ, RZ, R15 ;  /* 0x000000ffff0d7224 */ /* 0x000fe400078e000f */
[----:B------:R-:W-:Y:S01]  /*22e60*/  IMAD.MOV.U32 R15, RZ, RZ, R17 ;  /* 0x000000ffff0f7224 */ /* 0x000fe200078e0011 */
[----:B------:R-:W-:Y:S01]  /*22e70*/  MOV R17, R21 ;  /* 0x0000001500117202 */ /* 0x000fe20000000f00 */
[----:B------:R-:W-:Y:S02]  /*22e80*/  IMAD.MOV.U32 R0, RZ, RZ, R11 ;  /* 0x000000ffff007224 */ /* 0x000fe400078e000b */
[----:B------:R-:W-:Y:S01]  /*22e90*/  IMAD.MOV.U32 R21, RZ, RZ, R19 ;  /* 0x000000ffff157224 */ /* 0x000fe200078e0013 */
[----:B------:R0:W-:Y:S04]  /*22ea0*/  STL.64 [R3+0xdac8], R12 ;  /* 0x00dac80c03007387 */ /* 0x0001e80000100a00 */
[----:B------:R-:W-:-:S02]  /*22eb0*/  FSEL R23, R0, R21, P0 ;  /* 0x0000001500177208 */ /* 0x000fc40000000000 */
[----:B------:R-:W-:Y:S02]  /*22ec0*/  MOV R0, R10 ;  /* 0x0000000a00007202 */ /* 0x000fe40000000f00 */
[----:B------:R-:W-:Y:S01]  /*22ed0*/  @P1 LOP3.LUT R23, R21, 0x80000, RZ, 0xfc, !PT ;  /* 0x0008000015171812 */ /* 0x000fe200078efcff */
[----:B------:R-:W-:Y:S01]  /*22ee0*/  IMAD.MOV.U32 R65, RZ, RZ, R71 ;  /* 0x000000ffff417224 */ /* 0x000fe200078e0047 */
[----:B0-----:R-:W-:Y:S01]  /*22ef0*/  SEL R12, R0, R18, P0 ;  /* 0x00000012000c7207 */ /* 0x001fe20000000000 */
[----:B------:R-:W-:Y:S02]  /*22f00*/  IMAD R0, R54, -0x258, R3 ;  /* 0xfffffda836007824 */ /* 0x000fe400078e0203 */
[----:B------:R-:W-:Y:S01]  /*22f10*/  IMAD.MOV.U32 R13, RZ, RZ, R23 ;  /* 0x000000ffff0d7224 */ /* 0x000fe200078e0017 */
[----:B------:R-:W-:Y:S04]  /*22f20*/  STL.64 [R3+0xda10], R64 ;  /* 0x00da104003007387 */ /* 0x000fe80000100a00 */
[----:B------:R-:W-:Y:S04]  /*22f30*/  STL.64 [R3+0xdad0], R14 ;  /* 0x00dad00e03007387 */ /* 0x000fe80000100a00 */
[----:B------:R0:W-:Y:S04]  /*22f40*/  STL.64 [R3+0xdad8], R16 ;  /* 0x00dad81003007387 */ /* 0x0001e80000100a00 */
[----:B------:R1:W-:Y:S04]  /*22f50*/  STL.64 [R3+0xd7c0], R4 ;  /* 0x00d7c00403007387 */ /* 0x0003e80000100a00 */
[----:B------:R2:W-:Y:S04]  /*22f60*/  STL.64 [R3+0xd7c8], R6 ;  /* 0x00d7c80603007387 */ /* 0x0005e80000100a00 */
[----:B------:R3:W-:Y:S04]  /*22f70*/  STL.64 [R3+0xd810], R8 ;  /* 0x00d8100803007387 */ /* 0x0007e80000100a00 */
[----:B------:R4:W-:Y:S04]  /*22f80*/  STL.64 [R3+0xd818], R10 ;  /* 0x00d8180a03007387 */ /* 0x0009e80000100a00 */
[----:B------:R5:W-:Y:S04]  /*22f90*/  STL.64 [R0+0x109c0], R12 ;  /* 0x0109c00c00007387 */ /* 0x000be80000100a00 */
[----:B0-----:R-:W2:Y:S04]  /*22fa0*/  LDL.128 R16, [R3+0xd7d0] ;  /* 0x00d7d00003107983 */ /* 0x001ea80000100c00 */
[----:B------:R-:W3:Y:S01]  /*22fb0*/  LDL.128 R20, [R3+0xd820] ;  /* 0x00d8200003147983 */ /* 0x000ee20000100c00 */
[----:B--2---:R-:W-:Y:S01]  /*22fc0*/  DSETP.MAX.AND P0, P1, R16, R18, PT ;  /* 0x000000121000722a */ /* 0x004fe2000390f000 */
[----:B-1----:R-:W-:Y:S01]  /*22fd0*/  IMAD.MOV.U32 R4, RZ, RZ, R17 ;  /* 0x000000ffff047224 */ /* 0x002fe200078e0011 */
[----:B------:R-:W-:-:S04]  /*22fe0*/  MOV R5, R19 ;  /* 0x0000001300057202 */ /* 0x000fc80000000f00 */
[----:B------:R-:W-:Y:S02]  /*22ff0*/  FSEL R15, R4, R5, P0 ;  /* 0x00000005040f7208 */ /* 0x000fe40000000000 */
[----:B------:R-:W-:-:S06]  /*23000*/  SEL R4, R16, R18, P0 ;  /* 0x0000001210047207 */ /* 0x000fcc0000000000 */
[----:B------:R-:W-:-:S05]  /*23010*/  @P1 LOP3.LUT R15, R5, 0x80000, RZ, 0xfc, !PT ;  /* 0x00080000050f1812 */ /* 0x000fca00078efcff */
[----:B------:R-:W-:-:S06]  /*23020*/  IMAD.MOV.U32 R5, RZ, RZ, R15 ;  /* 0x000000ffff057224 */ /* 0x000fcc00078e000f */
[----:B---3--:R-:W-:Y:S01]  /*23030*/  DSETP.MAX.AND P0, P1, R4, R20, PT ;  /* 0x000000140400722a */ /* 0x008fe2000390f000 */
[----:B------:R-:W-:Y:S01]  /*23040*/  IMAD.MOV.U32 R7, RZ, RZ, R21 ;  /* 0x000000ffff077224 */ /* 0x000fe200078e0015 */
[----:B------:R-:W-:-:S04]  /*23050*/  MOV R6, R5 ;  /* 0x0000000500067202 */ /* 0x000fc80000000f00 */
[----:B------:R-:W-:Y:S02]  /*23060*/  FSEL R9, R6, R7, P0 ;  /* 0x0000000706097208 */ /* 0x000fe40000000000 */
[----:B------:R-:W-:-:S06]  /*23070*/  SEL R4, R4, R20, P0 ;  /* 0x0000001404047207 */ /* 0x000fcc0000000000 */
[----:B------:R-:W-:-:S05]  /*23080*/  @P1 LOP3.LUT R9, R7, 0x80000, RZ, 0xfc, !PT ;  /* 0x0008000007091812 */ /* 0x000fca00078efcff */
[----:B------:R-:W-:-:S06]  /*23090*/  IMAD.MOV.U32 R5, RZ, RZ, R9 ;  /* 0x000000ffff057224 */ /* 0x000fcc00078e0009 */
[----:B------:R-:W-:Y:S01]  /*230a0*/  DSETP.MAX.AND P0, P1, R4, R22, PT ;  /* 0x000000160400722a */ /* 0x000fe2000390f000 */
[----:B------:R-:W-:Y:S01]  /*230b0*/  IMAD.MOV.U32 R7, RZ, RZ, R23 ;  /* 0x000000ffff077224 */ /* 0x000fe200078e0017 */
[----:B------:R-:W-:-:S04]  /*230c0*/  MOV R6, R5 ;  /* 0x0000000500067202 */ /* 0x000fc80000000f00 */
[----:B------:R-:W-:Y:S02]  /*230d0*/  FSEL R9, R6, R7, P0 ;  /* 0x0000000706097208 */ /* 0x000fe40000000000 */
[----:B------:R-:W-:-:S06]  /*230e0*/  SEL R4, R4, R22, P0 ;  /* 0x0000001604047207 */ /* 0x000fcc0000000000 */
[----:B------:R-:W-:-:S05]  /*230f0*/  @P1 LOP3.LUT R9, R7, 0x80000, RZ, 0xfc, !PT ;  /* 0x0008000007091812 */ /* 0x000fca00078efcff */
[----:B------:R-:W-:-:S05]  /*23100*/  IMAD.MOV.U32 R5, RZ, RZ, R9 ;  /* 0x000000ffff057224 */ /* 0x000fca00078e0009 */
[----:B------:R0:W-:Y:S04]  /*23110*/  STL.64 [R0+0x109c8], R4 ;  /* 0x0109c80400007387 */ /* 0x0001e80000100a00 */
[----:B----4-:R-:W2:Y:S04]  /*23120*/  LDL.128 R8, [R3+0xd7e0] ;  /* 0x00d7e00003087983 */ /* 0x010ea80000100c00 */
[----:B-----5:R-:W3:Y:S01]  /*23130*/  LDL.128 R12, [R3+0xd830] ;  /* 0x00d83000030c7983 */ /* 0x020ee20000100c00 */
[----:B--2---:R-:W-:Y:S01]  /*23140*/  DSETP.MAX.AND P0, P1, R8, R10, PT ;  /* 0x0000000a0800722a */ /* 0x004fe2000390f000 */
[----:B------:R-:W-:Y:S01]  /*23150*/  IMAD.MOV.U32 R6, RZ, RZ, R9 ;  /* 0x000000ffff067224 */ /* 0x000fe200078e0009 */
[----:B------:R-:W-:-:S04]  /*23160*/  MOV R7, R11 ;  /* 0x0000000b00077202 */ /* 0x000fc80000000f00 */
[----:B------:R-:W-:Y:S02]  /*23170*/  FSEL R17, R6, R7, P0 ;  /* 0x0000000706117208 */ /* 0x000fe40000000000 */
[----:B------:R-:W-:-:S06]  /*23180*/  SEL R6, R8, R10, P0 ;  /* 0x0000000a08067207 */ /* 0x000fcc0000000000 */
[----:B------:R-:W-:-:S05]  /*23190*/  @P1 LOP3.LUT R17, R7, 0x80000, RZ, 0xfc, !PT ;  /* 0x0008000007111812 */ /* 0x000fca00078efcff */
[----:B------:R-:W-:-:S06]  /*231a0*/  IMAD.MOV.U32 R7, RZ, RZ, R17 ;  /* 0x000000ffff077224 */ /* 0x000fcc00078e0011 */
[----:B---3--:R-:W-:Y:S01]  /*231b0*/  DSETP.MAX.AND P0, P1, R6, R12, PT ;  /* 0x0000000c0600722a */ /* 0x008fe2000390f000 */
[----:B0-----:R-:W-:Y:S01]  /*231c0*/  IMAD.MOV.U32 R5, RZ, RZ, R13 ;  /* 0x000000ffff057224 */ /* 0x001fe200078e000d */
        /* <DEDUP_REMOVED lines=530> */
[----:B0-----:R-:W-:Y:S02]  /*252f0*/  FSEL R5, R3, R8, P0 ;  /* 0x0000000803057208 */ /* 0x001fe40000000000 */
[----:B------:R-:W-:-:S06]  /*25300*/  SEL R4, R6, R12, P0 ;  /* 0x0000000c06047207 */ /* 0x000fcc0000000000 */
[----:B------:R-:W-:-:S06]  /*25310*/  @P1 LOP3.LUT R5, R8, 0x80000, RZ, 0xfc, !PT ;  /* 0x0008000008051812 */ /* 0x000fcc00078efcff */
[----:B------:R-:W-:Y:S01]  /*25320*/  DSETP.MAX.AND P0, P1, R4, R14, PT ;  /* 0x0000000e0400722a */ /* 0x000fe2000390f000 */
[----:B------:R-:W-:Y:S02]  /*25330*/  IMAD.MOV.U32 R6, RZ, RZ, R15 ;  /* 0x000000ffff067224 */ /* 0x000fe400078e000f */
[----:B------:R-:W-:-:S05]  /*25340*/  IMAD.MOV.U32 R3, RZ, RZ, R5 ;  /* 0x000000ffff037224 */ /* 0x000fca00078e0005 */
[----:B------:R-:W-:Y:S02]  /*25350*/  FSEL R3, R3, R6, P0 ;  /* 0x0000000603037208 */ /* 0x000fe40000000000 */
[----:B------:R-:W-:-:S04]  /*25360*/  SEL R4, R4, R14, P0 ;  /* 0x0000000e04047207 */ /* 0x000fc80000000000 */
[----:B------:R-:W-:-:S04]  /*25370*/  @P1 LOP3.LUT R3, R6, 0x80000, RZ, 0xfc, !PT ;  /* 0x0008000006031812 */ /* 0x000fc800078efcff */
[----:B------:R-:W-:-:S05]  /*25380*/  MOV R5, R3 ;  /* 0x0000000300057202 */ /* 0x000fca0000000f00 */
[----:B------:R0:W-:Y:S01]  /*25390*/  STL.64 [R0+0x10a80], R4 ;  /* 0x010a800400007387 */ /* 0x0001e20000100a00 */
[----:B------:R-:W-:-:S13]  /*253a0*/  ISETP.NE.AND P0, PT, R54, 0x10, PT ;  /* 0x000000103600780c */ /* 0x000fda0003f05270 */
[----:B0-----:R-:W-:Y:S05]  /*253b0*/  @P0 BRA `(.L_x_259) ;  /* 0xfffffe9800140947 */ /* 0x001fea000383ffff */
[----:B------:R-:W0:Y:S01]  /*253c0*/  LDCU.64 UR6, c[0x0][0x388] ;  /* 0x00007100ff0677ac */ /* 0x000e220008000a00 */
[----:B------:R-:W-:Y:S01]  /*253d0*/  VIADD R3, R1, 0x12a80 ;  /* 0x00012a8001037836 */ /* 0x000fe20000000000 */
[----:B------:R-:W-:Y:S01]  /*253e0*/  MOV R11, RZ ;  /* 0x000000ff000b7202 */ /* 0x000fe20000000f00 */
[----:B0-----:R-:W-:-:S04]  /*253f0*/  UIADD3 UR5, UP0, UPT, UR6, 0xa0e, URZ ;  /* 0x00000a0e06057890 */ /* 0x001fc8000ff1e0ff */
[----:B------:R-:W-:-:S12]  /*25400*/  UIADD3.X UR6, UPT, UPT, URZ, UR7, URZ, UP0, !UPT ;  /* 0x00000007ff067290 */ /* 0x000fd800087fe4ff */
.L_x_287:
[----:B0-----:R-:W-:-:S05]  /*25410*/  IMAD R13, R11, 0x8, R2 ;  /* 0x000000080b0d7824 */ /* 0x001fca00078e0202 */
[----:B------:R0:W5:Y:S01]  /*25420*/  LDL.64 R6, [R13+0x11640] ;  /* 0x011640000d067983 */ /* 0x0001620000100a00 */
[----:B------:R-:W-:Y:S01]  /*25430*/  MOV R5, UR6 ;  /* 0x0000000600057c02 */ /* 0x000fe20008000f00 */
[----:B------:R-:W-:Y:S01]  /*25440*/  IMAD.U32 R4, RZ, RZ, UR5 ;  /* 0x00000005ff047e24 */ /* 0x000fe2000f8e00ff */
[----:B------:R-:W-:Y:S01]  /*25450*/  MOV R10, R3 ;  /* 0x00000003000a7202 */ /* 0x000fe20000000f00 */
[----:B------:R-:W-:Y:S02]  /*25460*/  UMOV UR4, URZ ;  /* 0x000000ff00047c82 */ /* 0x000fe40008000000 */
[----:B------:R-:W-:-:S04]  /*25470*/  IMAD.WIDE.U32 R4, R11, 0x19, R4 ;  /* 0x000000190b047825 */ /* 0x000fc800078e0004 */
[----:B------:R-:W-:Y:S02]  /*25480*/  IMAD.MOV.U32 R8, RZ, RZ, R4 ;  /* 0x000000ffff087224 */ /* 0x000fe400078e0004 */
[----:B0-----:R-:W-:-:S07]  /*25490*/  IMAD.MOV.U32 R9, RZ, RZ, R5 ;  /* 0x000000ffff097224 */ /* 0x001fce00078e0005 */
.L_x_285:
[----:B------:R-:W2:Y:S04]  /*254a0*/  LDG.E.S8 R142, desc[UR8][R8.64+-0x18] ;  /* 0xffffe808088e7981 */ /* 0x000ea8000c1e1300 */
[----:B0----5:R0:W5:Y:S01]  /*254b0*/  LDL.64 R16, [R10+-0xc0] ;  /* 0xffff40000a107983 */ /* 0x0211620000100a00 */
[----:B------:R-:W1:Y:S01]  /*254c0*/  MUFU.RCP64H R5, 127 ;  /* 0x405fc00000057908 */ /* 0x000e620000001800 */
[----:B------:R-:W-:Y:S02]  /*254d0*/  HFMA2 R4, -RZ, RZ, 0, 5.9604644775390625e-08 ;  /* 0x00000001ff047431 */ /* 0x000fe400000001ff */
        /* <DEDUP_REMOVED lines=20> */
.L_x_260:
[----:B------:R-:W2:Y:S04]  /*25620*/  LDG.E.S8 R142, desc[UR8][R8.64+-0x17] ;  /* 0xffffe908088e7981 */ /* 0x000ea8000c1e1300 */
[----:B------:R0:W5:Y:S01]  /*25630*/  LDL.64 R18, [R10+-0xb8] ;  /* 0xffff48000a127983 */ /* 0x0001620000100a00 */
[----:B------:R-:W1:Y:S01]  /*25640*/  MUFU.RCP64H R5, 127 ;  /* 0x405fc00000057908 */ /* 0x000e620000001800 */
[----:B------:R-:W-:Y:S01]  /*25650*/  IMAD.MOV.U32 R14, RZ, RZ, 0x0 ;  /* 0x00000000ff0e7424 */ /* 0x000fe200078e00ff */
[----:B------:R-:W-:Y:S01]  /*25660*/  MOV R4, 0x1 ;  /* 0x0000000100047802 */ /* 0x000fe20000000f00 */
[----:B------:R-:W-:Y:S01]  /*25670*/  IMAD.MOV.U32 R15, RZ, RZ, 0x405fc000 ;  /* 0x405fc000ff0f7424 */ /* 0x000fe200078e00ff */
[----:B-----5:R-:W-:-:S05]  /*25680*/  DFMA R16, R16, R140, RZ ;  /* 0x0000008c1010722b */ /* 0x020fca00000000ff */
        /* <DEDUP_REMOVED lines=17> */
[----:B------:R-:W-:Y:S05]  /*257a0*/  CALL.REL.NOINC `($__internal_0_$__cuda_sm20_div_rn_f64_full) ;  /* 0x000000f400887944 */ /* 0x000fea0003c00000 */
[----:B------:R-:W-:Y:S02]  /*257b0*/  IMAD.MOV.U32 R4, RZ, RZ, R140 ;  /* 0x000000ffff047224 */ /* 0x000fe400078e008c */
[----:B------:R-:W-:-:S07]  /*257c0*/  IMAD.MOV.U32 R5, RZ, RZ, R141 ;  /* 0x000000ffff057224 */ /* 0x000fce00078e008d */
.L_x_261:
[----:B------:R-:W2:Y:S04]  /*257d0*/  LDG.E.S8 R142, desc[UR8][R8.64+-0x16] ;  /* 0xffffea08088e7981 */ /* 0x000ea8000c1e1300 */
[----:B------:R0:W5:Y:S01]  /*257e0*/  LDL.64 R20, [R10+-0xb0] ;  /* 0xffff50000a147983 */ /* 0x0001620000100a00 */
[----:B------:R-:W1:Y:S01]  /*257f0*/  MUFU.RCP64H R15, 127 ;  /* 0x405fc000000f7908 */ /* 0x000e620000001800 */
[----:B------:R-:W-:Y:S01]  /*25800*/  MOV R22, 0x0 ;  /* 0x0000000000167802 */ /* 0x000fe20000000f00 */
[----:B------:R-:W-:Y:S01]  /*25810*/  IMAD.MOV.U32 R23, RZ, RZ, 0x405fc000 ;  /* 0x405fc000ff177424 */ /* 0x000fe200078e00ff */
[----:B------:R-:W-:Y:S01]  /*25820*/  DFMA R16, R18, R4, R16 ;  /* 0x000000041210722b */ /* 0x000fe20000000010 */
        /* <DEDUP_REMOVED lines=19> */
.L_x_262:
[----:B------:R-:W2:Y:S04]  /*25960*/  LDG.E.S8 R142, desc[UR8][R8.64+-0x15] ;  /* 0xffffeb08088e7981 */ /* 0x000ea8000c1e1300 */
[----:B------:R0:W5:Y:S01]  /*25970*/  LDL.64 R18, [R10+-0xa8] ;  /* 0xffff58000a127983 */ /* 0x0001620000100a00 */
[----:B------:R-:W1:Y:S01]  /*25980*/  MUFU.RCP64H R5, 127 ;  /* 0x405fc00000057908 */ /* 0x000e620000001800 */
[----:B------:R-:W-:Y:S01]  /*25990*/  MOV R14, 0x0 ;  /* 0x00000000000e7802 */ /* 0x000fe20000000f00 */
[----:B------:R-:W-:Y:S01]  /*259a0*/  IMAD.MOV.U32 R15, RZ, RZ, 0x405fc000 ;  /* 0x405fc000ff0f7424 */ /* 0x000fe200078e00ff */
[----:B-----5:R-:W-:Y:S01]  /*259b0*/  DFMA R16, R20, R140, R16 ;  /* 0x0000008c1410722b */ /* 0x020fe20000000010 */
        /* <DEDUP_REMOVED lines=18> */
[----:B------:R-:W-:Y:S05]  /*25ae0*/  CALL.REL.NOINC `($__internal_0_$__cuda_sm20_div_rn_f64_full) ;  /* 0x000000f000b87944 */ /* 0x000fea0003c00000 */
[----:B------:R-:W-:Y:S01]  /*25af0*/  MOV R4, R140 ;  /* 0x0000008c00047202 */ /* 0x000fe20000000f00 */
[----:B------:R-:W-:-:S07]  /*25b00*/  IMAD.MOV.U32 R5, RZ, RZ, R141 ;  /* 0x000000ffff057224 */ /* 0x000fce00078e008d */
.L_x_263:
[----:B------:R-:W2:Y:S04]  /*25b10*/  LDG.E.S8 R142, desc[UR8][R8.64+-0x14] ;  /* 0xffffec08088e7981 */ /* 0x000ea8000c1e1300 */
[----:B------:R0:W5:Y:S01]  /*25b20*/  LDL.64 R20, [R10+-0xa0] ;  /* 0xffff60000a147983 */ /* 0x0001620000100a00 */
[----:B------:R-:W1:Y:S01]  /*25b30*/  MUFU.RCP64H R15, 127 ;  /* 0x405fc000000f7908 */ /* 0x000e620000001800 */
[----:B------:R-:W-:Y:S01]  /*25b40*/  IMAD.MOV.U32 R22, RZ, RZ, 0x0 ;  /* 0x00000000ff167424 */ /* 0x000fe200078e00ff */
[----:B------:R-:W-:Y:S01]  /*25b50*/  MOV R23, 0x405fc000 ;  /* 0x405fc00000177802 */ /* 0x000fe20000000f00 */
[----:B------:R-:W-:Y:S01]  /*25b60*/  IMAD.MOV.U32 R14, RZ, RZ, 0x1 ;  /* 0x00000001ff0e7424 */ /* 0x000fe200078e00ff */
[----:B------:R-:W-:-:S05]  /*25b70*/  DFMA R16, R18, R4, R16 ;  /* 0x000000041210722b */ /* 0x000fca0000000010 */
        /* <DEDUP_REMOVED lines=14> */
[----:B------:R-:W-:Y:S01]  /*25c60*/  MOV R141, RZ ;  /* 0x000000ff008d7202 */ /* 0x000fe20000000f00 */
[----:B------:R-:W-:Y:S01]  /*25c70*/  IMAD.MOV.U32 R142, RZ, RZ, 0x405fc000 ;  /* 0x405fc000ff8e7424 */ /* 0x000fe200078e00ff */
[----:B------:R-:W-:-:S07]  /*25c80*/  MOV R0, 0x25ca0 ;  /* 0x00025ca000007802 */ /* 0x000fce0000000f00 */
[----:B-----5:R-:W-:Y:S05]  /*25c90*/  CALL.REL.NOINC `($__internal_0_$__cuda_sm20_div_rn_f64_full) ;  /* 0x000000f0004c7944 */ /* 0x020fea0003c00000 */
.L_x_264:
[----:B------:R-:W2:Y:S04]  /*25ca0*/  LDG.E.S8 R142, desc[UR8][R8.64+-0x13] ;  /* 0xffffed08088e7981 */ /* 0x000ea8000c1e1300 */
[----:B------:R0:W5:Y:S01]  /*25cb0*/  LDL.64 R18, [R10+-0x98] ;  /* 0xffff68000a127983 */ /* 0x0001620000100a00 */
[----:B------:R-:W1:Y:S01]  /*25cc0*/  MUFU.RCP64H R5, 127 ;  /* 0x405fc00000057908 */ /* 0x000e620000001800 */
[----:B------:R-:W-:Y:S01]  /*25cd0*/  IMAD.MOV.U32 R14, RZ, RZ, 0x0 ;  /* 0x00000000ff0e7424 */ /* 0x000fe200078e00ff */
[----:B------:R-:W-:Y:S01]  /*25ce0*/  MOV R15, 0x405fc000 ;  /* 0x405fc000000f7802 */ /* 0x000fe20000000f00 */
[----:B------:R-:W-:Y:S01]  /*25cf0*/  IMAD.MOV.U32 R4, RZ, RZ, 0x1 ;  /* 0x00000001ff047424 */ /* 0x000fe200078e00ff */
[----:B-----5:R-:W-:-:S05]  /*25d00*/  DFMA R16, R20, R140, R16 ;  /* 0x0000008c1410722b */ /* 0x020fca0000000010 */
        /* <DEDUP_REMOVED lines=17> */
[----:B------:R-:W-:Y:S05]  /*25e20*/  CALL.REL.NOINC `($__internal_0_$__cuda_sm20_div_rn_f64_full) ;  /* 0x000000ec00e87944 */ /* 0x000fea0003c00000 */
[----:B------:R-:W-:Y:S01]  /*25e30*/  IMAD.MOV.U32 R4, RZ, RZ, R140 ;  /* 0x000000ffff047224 */ /* 0x000fe200078e008c */
[----:B------:R-:W-:-:S07]  /*25e40*/  MOV R5, R141 ;  /* 0x0000008d00057202 */ /* 0x000fce0000000f00 */
.L_x_265:
        /* <DEDUP_REMOVED lines=25> */
.L_x_266:
        /* <DEDUP_REMOVED lines=27> */
.L_x_267:
        /* <DEDUP_REMOVED lines=25> */
.L_x_268:
        /* <DEDUP_REMOVED lines=27> */
.L_x_269:
        /* <DEDUP_REMOVED lines=25> */
.L_x_270:
        /* <DEDUP_REMOVED lines=27> */
.L_x_271:
        /* <DEDUP_REMOVED lines=25> */
.L_x_272:
        /* <DEDUP_REMOVED lines=27> */
.L_x_273:
        /* <DEDUP_REMOVED lines=25> */
.L_x_274:
        /* <DEDUP_REMOVED lines=27> */
.L_x_275:
        /* <DEDUP_REMOVED lines=25> */
.L_x_276:
        /* <DEDUP_REMOVED lines=27> */
.L_x_277:
        /* <DEDUP_REMOVED lines=25> */
.L_x_278:
        /* <DEDUP_REMOVED lines=27> */
.L_x_279:
        /* <DEDUP_REMOVED lines=25> */
.L_x_280:
        /* <DEDUP_REMOVED lines=27> */
.L_x_281:
        /* <DEDUP_REMOVED lines=25> */
.L_x_282:
        /* <DEDUP_REMOVED lines=27> */
.L_x_283:
[----:B------:R-:W2:Y:S04]  /*27b90*/  LDG.E.S8 R142, desc[UR8][R8.64] ;  /* 0x00000008088e7981 */ /* 0x000ea8000c1e1300 */
[----:B------:R0:W5:Y:S01]  /*27ba0*/  LDL.64 R20, [R10] ;  /* 0x000000000a147983 */ /* 0x0001620000100a00 */
        /* <DEDUP_REMOVED lines=23> */
.L_x_284:
[----:B-----5:R-:W-:Y:S01]  /*27d20*/  DFMA R140, R20, R140, R16 ;  /* 0x0000008c148c722b */ /* 0x020fe20000000010 */
[----:B------:R-:W-:Y:S01]  /*27d30*/  UIADD3 UR4, UPT, UPT, UR4, 0x1, URZ ;  /* 0x0000000104047890 */ /* 0x000fe2000fffe0ff */
[----:B------:R-:W-:Y:S01]  /*27d40*/  IADD3 R8, P0, PT, R8, 0xbb8, RZ ;  /* 0x00000bb808087810 */ /* 0x000fe20007f1e0ff */
[----:B------:R-:W-:Y:S02]  /*27d50*/  VIADD R10, R10, 0xc8 ;  /* 0x000000c80a0a7836 */ /* 0x000fe40000000000 */
[----:B------:R-:W-:Y:S02]  /*27d60*/  UISETP.NE.AND UP0, UPT, UR4, 0x10, UPT ;  /* 0x000000100400788c */ /* 0x000fe4000bf05270 */
[----:B------:R-:W-:Y:S01]  /*27d70*/  IMAD.X R9, RZ, RZ, R9, P0 ;  /* 0x000000ffff097224 */ /* 0x000fe200000e0609 */
[----:B------:R-:W-:-:S07]  /*27d80*/  DADD R6, R140, R6 ;  /* 0x000000008c067229 */ /* 0x000fce0000000006 */
[----:B------:R0:W-:Y:S01]  /*27d90*/  STL.64 [R13+0x11640], R6 ;  /* 0x011640060d007387 */ /* 0x0001e20000100a00 */
[----:B------:R-:W-:Y:S05]  /*27da0*/  BRA.U UP0, `(.L_x_285) ;  /* 0xffffffd500bc7547 */ /* 0x000fea000b83ffff */
[----:B------:R-:W1:Y:S01]  /*27db0*/  LDC.64 R4, c[0x0][0x388] ;  /* 0x0000e200ff047b82 */ /* 0x000e620000000a00 */
[----:B------:R-:W-:Y:S01]  /*27dc0*/  MOV R9, RZ ;  /* 0x000000ff00097202 */ /* 0x000fe20000000f00 */
[----:B-1----:R-:W-:-:S04]  /*27dd0*/  IMAD.WIDE.U32 R4, R11, 0x19, R4 ;  /* 0x000000190b047825 */ /* 0x002fc800078e0004 */
[----:B------:R-:W-:Y:S02]  /*27de0*/  IMAD.IADD R5, R5, 0x1, R9 ;  /* 0x0000000105057824 */ /* 0x000fe400078e0209 */
        /* <DEDUP_REMOVED lines=25> */
.L_x_286:
[----:B0-----:R-:W-:Y:S01]  /*27f80*/  DADD R6, R6, R140 ;  /* 0x0000000006067229 */ /* 0x001fe2000000008c */
[----:B------:R-:W-:Y:S01]  /*27f90*/  MOV R0, RZ ;  /* 0x000000ff00007202 */ /* 0x000fe20000000f00 */
[----:B------:R-:W-:Y:S02]  /*27fa0*/  IMAD.MOV.U32 R4, RZ, RZ, RZ ;  /* 0x000000ffff047224 */ /* 0x000fe400078e00ff */
[----:B------:R-:W-:-:S04]  /*27fb0*/  VIADD R11, R11, 0x1 ;  /* 0x000000010b0b7836 */ /* 0x000fc80000000000 */
[----:B------:R-:W-:Y:S02]  /*27fc0*/  DSETP.MAX.AND P0, P1, RZ, R6, PT ;  /* 0x00000006ff00722a */ /* 0x000fe4000390f000 */
[----:B------:R-:W-:-:S04]  /*27fd0*/  IMAD.MOV.U32 R5, RZ, RZ, R7 ;  /* 0x000000ffff057224 */ /* 0x000fc800078e0007 */
[----:B------:R-:W-:Y:S02]  /*27fe0*/  SEL R4, R4, R6, P0 ;  /* 0x0000000604047207 */ /* 0x000fe40000000000 */
[----:B------:R-:W-:Y:S02]  /*27ff0*/  FSEL R9, R0, R5, P0 ;  /* 0x0000000500097208 */ /* 0x000fe40000000000 */
[----:B------:R-:W-:-:S04]  /*28000*/  ISETP.NE.AND P0, PT, R11, 0x78, PT ;  /* 0x000000780b00780c */ /* 0x000fc80003f05270 */
[----:B------:R-:W-:-:S04]  /*28010*/  @P1 LOP3.LUT R9, R5, 0x80000, RZ, 0xfc, !PT ;  /* 0x0008000005091812 */ /* 0x000fc800078efcff */
[----:B------:R-:W-:-:S05]  /*28020*/  MOV R5, R9 ;  /* 0x0000000900057202 */ /* 0x000fca0000000f00 */
[----:B------:R0:W-:Y:S01]  /*28030*/  STL.64 [R13+0x11640], R4 ;  /* 0x011640040d007387 */ /* 0x0001e20000100a00 */
[----:B------:R-:W-:Y:S05]  /*28040*/  @P0 BRA `(.L_x_287) ;  /* 0xffffffd000f00947 */ /* 0x000fea000383ffff */
[----:B------:R-:W2:Y:S01]  /*28050*/  LDL.128 R24, [R1+0x13640] ;  /* 0x0136400001187983 */ /* 0x000ea20000100c00 */
[----:B------:R-:W1:Y:S03]  /*28060*/  LDCU.64 UR4, c[0x0][0x388] ;  /* 0x00007100ff0477ac */ /* 0x000e660008000a00 */
[----:B------:R-:W3:Y:S04]  /*28070*/  LDL.128 R28, [R1+0x13650] ;  /* 0x01365000011c7983 */ /* 0x000ee80000100c00 */
[----:B------:R-:W4:Y:S04]  /*28080*/  LDL.128 R32, [R1+0x13660] ;  /* 0x0136600001207983 */ /* 0x000f280000100c00 */
[----:B------:R0:W5:Y:S04]  /*28090*/  LDL.128 R248, [R1+0x13670] ;  /* 0x0136700001f87983 */ /* 0x0001680000100c00 */
        /* <DEDUP_REMOVED lines=22> */
[----:B0-----:R0:W5:Y:S04]  /*28200*/  LDL.128 R4, [R1+0x137e0] ;  /* 0x0137e00001047983 */ /* 0x0011680000100c00 */
        /* <DEDUP_REMOVED lines=30> */
[----:B--2---:R2:W-:Y:S04]  /*283f0*/  STL.128 [R1+0x13a70], R24 ;  /* 0x013a701801007387 */ /* 0x0045e80000100c00 */
[----:B---3--:R3:W-:Y:S04]  /*28400*/  STL.128 [R1+0x13a60], R28 ;  /* 0x013a601c01007387 */ /* 0x0087e80000100c00 */
[----:B----4-:R4:W-:Y:S04]  /*28410*/  STL.128 [R1+0x13a50], R32 ;  /* 0x013a502001007387 */ /* 0x0109e80000100c00 */
[----:B--2---:R0:W5:Y:S04]  /*28420*/  LDL.128 R24, [R1+0x13830] ;  /* 0x0138300001187983 */ /* 0x0041680000100c00 */
[----:B---3--:R0:W5:Y:S04]  /*28430*/  LDL.128 R28, [R1+0x13840] ;  /* 0x01384000011c7983 */ /* 0x0081680000100c00 */
[----:B----4-:R0:W5:Y:S01]  /*28440*/  LDL.128 R32, [R1+0x13850] ;  /* 0x0138500001207983 */ /* 0x0101620000100c00 */
[----:B------:R-:W-:-:S05]  /*28450*/  VIADD R0, R1, 0x13a00 ;  /* 0x00013a0001007836 */ /* 0x000fca0000000000 */
[----:B------:R0:W-:Y:S01]  /*28460*/  STL [R1+0x13a80], R0 ;  /* 0x013a800001007387 */ /* 0x0001e20000100800 */
[----:B-1----:R-:W-:-:S04]  /*28470*/  UIADD3 UR4, UP0, UPT, UR4, 0xc576, URZ ;  /* 0x0000c57604047890 */ /* 0x002fc8000ff1e0ff */
[----:B------:R-:W-:Y:S02]  /*28480*/  UIADD3.X UR5, UPT, UPT, URZ, UR5, URZ, UP0, !UPT ;  /* 0x00000005ff057290 */ /* 0x000fe400087fe4ff */
[----:B------:R-:W-:Y:S01]  /*28490*/  MOV R144, UR4 ;  /* 0x0000000400907c02 */ /* 0x000fe20008000f00 */
[----:B------:R-:W-:-:S03]  /*284a0*/  UMOV UR4, URZ ;  /* 0x000000ff00047c82 */ /* 0x000fc60008000000 */
[----:B0-----:R-:W-:-:S07]  /*284b0*/  IMAD.U32 R145, RZ, RZ, UR5 ;  /* 0x00000005ff917e24 */ /* 0x001fce000f8e00ff */
.L_x_409:
[----:B0-----:R-:W0:Y:S01]  /*284c0*/  MUFU.RCP64H R141, 127 ;  /* 0x405fc000008d7908 */ /* 0x001e220000001800 */
[----:B------:R-:W-:Y:S01]  /*284d0*/  IMAD.MOV.U32 R142, RZ, RZ, 0x0 ;  /* 0x00000000ff8e7424 */ /* 0x000fe200078e00ff */
[----:B------:R-:W-:Y:S01]  /*284e0*/  MOV R143, 0x405fc000 ;  /* 0x405fc000008f7802 */ /* 0x000fe20000000f00 */
[----:B------:R-:W-:-:S06]  /*284f0*/  IMAD.MOV.U32 R140, RZ, RZ, 0x1 ;  /* 0x00000001ff8c7424 */ /* 0x000fcc00078e00ff */
[----:B0-----:R-:W-:-:S08]  /*28500*/  DFMA R2, R140, -R142, 1 ;  /* 0x3ff000008c02742b */ /* 0x001fd0000000088e */
[----:B------:R-:W-:-:S08]  /*28510*/  DFMA R2, R2, R2, R2 ;  /* 0x000000020202722b */ /* 0x000fd00000000002 */
[----:B------:R-:W-:Y:S01]  /*28520*/  DFMA R2, R140, R2, R140 ;  /* 0x000000028c02722b */ /* 0x000fe2000000008c */
[----:B------:R-:W2:Y:S01]  /*28530*/  LDG.E.S8 R140, desc[UR8][R144.64+0x53e] ;  /* 0x00053e08908c7981 */ /* 0x000ea2000c1e1300 */
[----:B------:R-:W-:-:S04]  /*28540*/  UIADD3 UR4, UPT, UPT, UR4, 0x1, URZ ;  /* 0x0000000104047890 */ /* 0x000fc8000fffe0ff */
[----:B------:R-:W-:Y:S02]  /*28550*/  UISETP.NE.AND UP0, UPT, UR4, 0xa, UPT ;  /* 0x0000000a0400788c */ /* 0x000fe4000bf05270 */
        /* <DEDUP_REMOVED lines=14> */
[----:B-----5:R-:W-:Y:S05]  /*28640*/  CALL.REL.NOINC `($__internal_0_$__cuda_sm20_div_rn_f64_full) ;  /* 0x000000c400e07944 */ /* 0x020fea0003c00000 */
[----:B------:R-:W-:Y:S01]  /*28650*/  IMAD.MOV.U32 R2, RZ, RZ, R140 ;  /* 0x000000ffff027224 */ /* 0x000fe200078e008c */
[----:B------:R-:W-:-:S07]  /*28660*/  MOV R3, R141 ;  /* 0x0000008d00037202 */ /* 0x000fce0000000f00 */
.L_x_288:
[----:B------:R-:W0:Y:S01]  /*28670*/  MUFU.RCP64H R143, 127 ;  /* 0x405fc000008f7908 */ /* 0x000e220000001800 */
[----:B------:R-:W-:Y:S01]  /*28680*/  IMAD.MOV.U32 R146, RZ, RZ, 0x0 ;  /* 0x00000000ff927424 */ /* 0x000fe200078e00ff */
[----:B------:R-:W-:Y:S01]  /*28690*/  MOV R142, 0x1 ;  /* 0x00000001008e7802 */ /* 0x000fe20000000f00 */
[----:B------:R-:W-:-:S06]  /*286a0*/  IMAD.MOV.U32 R147, RZ, RZ, 0x405fc000 ;  /* 0x405fc000ff937424 */ /* 0x000fcc00078e00ff */
[----:B0-----:R-:W-:-:S08]  /*286b0*/  DFMA R140, R142, -R146, 1 ;  /* 0x3ff000008e8c742b */ /* 0x001fd00000000892 */
[----:B------:R-:W-:-:S08]  /*286c0*/  DFMA R140, R140, R140, R140 ;  /* 0x0000008c8c8c722b */ /* 0x000fd0000000008c */
[----:B------:R-:W-:Y:S02]  /*286d0*/  DFMA R142, R142, R140, R142 ;  /* 0x0000008c8e8e722b */ /* 0x000fe4000000008e */
[----:B------:R-:W2:Y:S06]  /*286e0*/  LDG.E.S8 R140, desc[UR8][R144.64] ;  /* 0x00000008908c7981 */ /* 0x000eac000c1e1300 */
        /* <DEDUP_REMOVED lines=14> */
[----:B-----5:R-:W-:Y:S05]  /*287d0*/  CALL.REL.NOINC `($__internal_0_$__cuda_sm20_div_rn_f64_full) ;  /* 0x000000c4007c7944 */ /* 0x020fea0003c00000 */
[----:B------:R-:W-:Y:S02]  /*287e0*/  IMAD.MOV.U32 R142, RZ, RZ, R140 ;  /* 0x000000ffff8e7224 */ /* 0x000fe400078e008c */
[----:B------:R-:W-:-:S07]  /*287f0*/  IMAD.MOV.U32 R143, RZ, RZ, R141 ;  /* 0x000000ffff8f7224 */ /* 0x000fce00078e008d */
.L_x_289:
[----:B------:R-:W2:Y:S01]  /*28800*/  LDL.64 R146, [R1+0x13a70] ;  /* 0x013a700001927983 */ /* 0x000ea20000100a00 */
[----:B------:R-:W0:Y:S01]  /*28810*/  MUFU.RCP64H R141, 127 ;  /* 0x405fc000008d7908 */ /* 0x000e220000001800 */
[----:B------:R-:W-:Y:S01]  /*28820*/  IMAD.MOV.U32 R140, RZ, RZ, 0x1 ;  /* 0x00000001ff8c7424 */ /* 0x000fe200078e00ff */
[----:B--2---:R-:W-:Y:S01]  /*28830*/  DFMA R2, R146, R142, R2 ;  /* 0x0000008e9202722b */ /* 0x004fe20000000002 */
[----:B------:R-:W-:Y:S01]  /*28840*/  MOV R146, 0x0 ;  /* 0x0000000000927802 */ /* 0x000fe20000000f00 */
[----:B------:R-:W-:-:S06]  /*28850*/  IMAD.MOV.U32 R147, RZ, RZ, 0x405fc000 ;  /* 0x405fc000ff937424 */ /* 0x000fcc00078e00ff */
[----:B0-----:R-:W-:-:S08]  /*28860*/  DFMA R142, R140, -R146, 1 ;  /* 0x3ff000008c8e742b */ /* 0x001fd00000000892 */
[----:B------:R-:W-:-:S08]  /*28870*/  DFMA R142, R142, R142, R142 ;  /* 0x0000008e8e8e722b */ /* 0x000fd0000000008e */
[----:B------:R-:W-:Y:S01]  /*28880*/  DFMA R142, R140, R142, R140 ;  /* 0x0000008e8c8e722b */ /* 0x000fe2000000008c */
[----:B------:R-:W2:Y:S07]  /*28890*/  LDG.E.S8 R140, desc[UR8][R144.64+0xa] ;  /* 0x00000a08908c7981 */ /* 0x000eae000c1e1300 */
        /* <DEDUP_REMOVED lines=14> */
[----:B-----5:R-:W-:Y:S05]  /*28980*/  CALL.REL.NOINC `($__internal_0_$__cuda_sm20_div_rn_f64_full) ;  /* 0x000000c400107944 */ /* 0x020fea0003c00000 */
[----:B------:R-:W-:Y:S01]  /*28990*/  MOV R142, R140 ;  /* 0x0000008c008e7202 */ /* 0x000fe20000000f00 */
[----:B------:R-:W-:-:S07]  /*289a0*/  IMAD.MOV.U32 R143, RZ, RZ, R141 ;  /* 0x000000ffff8f7224 */ /* 0x000fce00078e008d */
.L_x_290:
[----:B------:R-:W2:Y:S01]  /*289b0*/  LDL.64 R146, [R1+0x13a78] ;  /* 0x013a780001927983 */ /* 0x000ea20000100a00 */
[----:B------:R-:W0:Y:S01]  /*289c0*/  MUFU.RCP64H R141, 127 ;  /* 0x405fc000008d7908 */ /* 0x000e220000001800 */
[----:B------:R-:W-:Y:S01]  /*289d0*/  IMAD.MOV.U32 R140, RZ, RZ, 0x1 ;  /* 0x00000001ff8c7424 */ /* 0x000fe200078e00ff */
[----:B--2---:R-:W-:Y:S01]  /*289e0*/  DFMA R2, R142, R146, R2 ;  /* 0x000000928e02722b */ /* 0x004fe20000000002 */
[----:B------:R-:W-:Y:S01]  /*289f0*/  IMAD.MOV.U32 R146, RZ, RZ, 0x0 ;  /* 0x00000000ff927424 */ /* 0x000fe200078e00ff */
[----:B------:R-:W-:-:S06]  /*28a00*/  MOV R147, 0x405fc000 ;  /* 0x405fc00000937802 */ /* 0x000fcc0000000f00 */
        /* <DEDUP_REMOVED lines=21> */
.L_x_291:
[----:B------:R-:W2:Y:S01]  /*28b60*/  LDL.64 R146, [R1+0x13a60] ;  /* 0x013a600001927983 */ /* 0x000ea20000100a00 */
[----:B------:R-:W0:Y:S01]  /*28b70*/  MUFU.RCP64H R141, 127 ;  /* 0x405fc000008d7908 */ /* 0x000e220000001800 */
[----:B------:R-:W-:Y:S01]  /*28b80*/  MOV R140, 0x1 ;  /* 0x00000001008c7802 */ /* 0x000fe20000000f00 */
[----:B--2---:R-:W-:Y:S01]  /*28b90*/  DFMA R2, R146, R142, R2 ;  /* 0x0000008e9202722b */ /* 0x004fe20000000002 */
[----:B------:R-:W-:Y:S02]  /*28ba0*/  IMAD.MOV.U32 R146, RZ, RZ, 0x0 ;  /* 0x00000000ff927424 */ /* 0x000fe400078e00ff */
        /* <DEDUP_REMOVED lines=22> */
.L_x_292:
        /* <DEDUP_REMOVED lines=27> */
.L_x_293:
        /* <DEDUP_REMOVED lines=27> */
.L_x_294:
        /* <DEDUP_REMOVED lines=27> */
.L_x_295:
[----:B------:R-:W0:Y:S01]  /*29220*/  MUFU.RCP64H R141, 127 ;  /* 0x405fc000008d7908 */ /* 0x000e220000001800 */
[----:B------:R-:W-:Y:S01]  /*29230*/  MOV R146, 0x0 ;  /* 0x0000000000927802 */ /* 0x000fe20000000f00 */
[----:B------:R-:W-:Y:S01]  /*29240*/  IMAD.MOV.U32 R147, RZ, RZ, 0x405fc000 ;  /* 0x405fc000ff937424 */ /* 0x000fe200078e00ff */
[----:B-----5:R-:W-:Y:S01]  /*29250*/  DFMA R2, R248, R142, R2 ;  /* 0x0000008ef802722b */ /* 0x020fe20000000002 */
        /* <DEDUP_REMOVED lines=22> */
.L_x_296:
[----:B------:R-:W0:Y:S01]  /*293c0*/  MUFU.RCP64H R141, 127 ;  /* 0x405fc000008d7908 */ /* 0x000e220000001800 */
[----:B------:R-:W-:Y:S01]  /*293d0*/  IMAD.MOV.U32 R146, RZ, RZ, 0x0 ;  /* 0x00000000ff927424 */ /* 0x000fe200078e00ff */
[----:B------:R-:W-:Y:S01]  /*293e0*/  MOV R147, 0x405fc000 ;  /* 0x405fc00000937802 */ /* 0x000fe20000000f00 */
[----:B------:R-:W-:Y:S01]  /*293f0*/  IMAD.MOV.U32 R140, RZ, RZ, 0x1 ;  /* 0x00000001ff8c7424 */ /* 0x000fe200078e00ff */
[----:B------:R-:W-:-:S05]  /*29400*/  DFMA R2, R142, R250, R2 ;  /* 0x000000fa8e02722b */ /* 0x000fca0000000002 */
        /* <DEDUP_REMOVED lines=21> */
.L_x_297:
        /* <DEDUP_REMOVED lines=26> */
.L_x_298:
[----:B------:R-:W0:Y:S01]  /*29700*/  MUFU.RCP64H R141, 127 ;  /* 0x405fc000008d7908 */ /* 0x000e220000001800 */
[----:B------:R-:W-:Y:S01]  /*29710*/  MOV R146, 0x0 ;  /* 0x0000000000927802 */ /* 0x000fe20000000f00 */
[----:B------:R-:W-:Y:S01]  /*29720*/  IMAD.MOV.U32 R147, RZ, RZ, 0x405fc000 ;  /* 0x405fc000ff937424 */ /* 0x000fe200078e00ff */
[----:B------:R-:W-:Y:S01]  /*29730*/  DFMA R2, R142, R246, R2 ;  /* 0x000000f68e02722b */ /* 0x000fe20000000002 */
        /* <DEDUP_REMOVED lines=22> */
.L_x_299:
        /* <DEDUP_REMOVED lines=26> */
.L_x_300:
        /* <DEDUP_REMOVED lines=26> */
.L_x_301:
        /* <DEDUP_REMOVED lines=26> */
.L_x_302:
        /* <DEDUP_REMOVED lines=26> */
.L_x_303:
        /* <DEDUP_REMOVED lines=26> */
.L_x_304:
        /* <DEDUP_REMOVED lines=26> */
.L_x_305:
        /* <DEDUP_REMOVED lines=26> */
.L_x_306:
        /* <DEDUP_REMOVED lines=26> */
.L_x_307:
        /* <DEDUP_REMOVED lines=26> */
.L_x_308:
        /* <DEDUP_REMOVED lines=26> */
.L_x_309:
        /* <DEDUP_REMOVED lines=26> */
.L_x_310:
        /* <DEDUP_REMOVED lines=26> */
.L_x_311:
        /* <DEDUP_REMOVED lines=26> */
.L_x_312:
        /* <DEDUP_REMOVED lines=26> */
.L_x_313:
        /* <DEDUP_REMOVED lines=26> */
.L_x_314:
        /* <DEDUP_REMOVED lines=26> */
.L_x_315:
        /* <DEDUP_REMOVED lines=26> */
.L_x_316:
        /* <DEDUP_REMOVED lines=26> */
.L_x_317:
        /* <DEDUP_REMOVED lines=26> */
.L_x_318:
        /* <DEDUP_REMOVED lines=26> */
.L_x_319:
        /* <DEDUP_REMOVED lines=26> */
.L_x_320:
        /* <DEDUP_REMOVED lines=26> */
.L_x_321:
        /* <DEDUP_REMOVED lines=26> */
.L_x_322:
        /* <DEDUP_REMOVED lines=26> */
.L_x_323:
        /* <DEDUP_REMOVED lines=26> */
.L_x_324:
        /* <DEDUP_REMOVED lines=26> */
.L_x_325:
        /* <DEDUP_REMOVED lines=26> */
.L_x_326:
        /* <DEDUP_REMOVED lines=26> */
.L_x_327:
        /* <DEDUP_REMOVED lines=26> */
.L_x_328:
        /* <DEDUP_REMOVED lines=26> */
.L_x_329:
        /* <DEDUP_REMOVED lines=26> */
.L_x_330:
        /* <DEDUP_REMOVED lines=26> */
.L_x_331:
        /* <DEDUP_REMOVED lines=26> */
.L_x_332:
        /* <DEDUP_REMOVED lines=26> */
.L_x_333:
        /* <DEDUP_REMOVED lines=26> */
.L_x_334:
        /* <DEDUP_REMOVED lines=26> */
.L_x_335:
        /* <DEDUP_REMOVED lines=26> */
.L_x_336:
        /* <DEDUP_REMOVED lines=26> */
.L_x_337:
        /* <DEDUP_REMOVED lines=26> */
.L_x_338:
        /* <DEDUP_REMOVED lines=26> */
.L_x_339:
        /* <DEDUP_REMOVED lines=26> */
.L_x_340:
        /* <DEDUP_REMOVED lines=26> */
.L_x_341:
        /* <DEDUP_REMOVED lines=26> */
.L_x_342:
        /* <DEDUP_REMOVED lines=26> */
.L_x_343:
        /* <DEDUP_REMOVED lines=26> */
.L_x_344:
        /* <DEDUP_REMOVED lines=26> */
.L_x_345:
        /* <DEDUP_REMOVED lines=26> */
.L_x_346:
        /* <DEDUP_REMOVED lines=26> */
.L_x_347:
        /* <DEDUP_REMOVED lines=26> */
.L_x_348:
        /* <DEDUP_REMOVED lines=26> */
.L_x_349:
        /* <DEDUP_REMOVED lines=26> */
.L_x_350:
        /* <DEDUP_REMOVED lines=26> */
.L_x_351:
        /* <DEDUP_REMOVED lines=26> */
.L_x_352:
        /* <DEDUP_REMOVED lines=26> */
.L_x_353:
        /* <DEDUP_REMOVED lines=26> */
.L_x_354:
        /* <DEDUP_REMOVED lines=26> */
.L_x_355:
        /* <DEDUP_REMOVED lines=26> */
.L_x_356:
        /* <DEDUP_REMOVED lines=26> */
.L_x_357:
        /* <DEDUP_REMOVED lines=26> */
.L_x_358:
        /* <DEDUP_REMOVED lines=26> */
.L_x_359:
        /* <DEDUP_REMOVED lines=26> */
.L_x_360:
        /* <DEDUP_REMOVED lines=26> */
.L_x_361:
        /* <DEDUP_REMOVED lines=26> */
.L_x_362:
        /* <DEDUP_REMOVED lines=26> */
.L_x_363:
        /* <DEDUP_REMOVED lines=26> */
.L_x_364:
        /* <DEDUP_REMOVED lines=26> */
.L_x_365:
        /* <DEDUP_REMOVED lines=26> */
.L_x_366:
        /* <DEDUP_REMOVED lines=26> */
.L_x_367:
        /* <DEDUP_REMOVED lines=26> */
.L_x_368:
        /* <DEDUP_REMOVED lines=26> */
.L_x_369:
        /* <DEDUP_REMOVED lines=26> */
.L_x_370:
        /* <DEDUP_REMOVED lines=26> */
.L_x_371:
        /* <DEDUP_REMOVED lines=26> */
.L_x_372:
        /* <DEDUP_REMOVED lines=26> */
.L_x_373:
        /* <DEDUP_REMOVED lines=26> */
.L_x_374:
        /* <DEDUP_REMOVED lines=26> */
.L_x_375:
        /* <DEDUP_REMOVED lines=26> */
.L_x_376:
        /* <DEDUP_REMOVED lines=26> */
.L_x_377:
        /* <DEDUP_REMOVED lines=26> */
.L_x_378:
        /* <DEDUP_REMOVED lines=26> */
.L_x_379:
        /* <DEDUP_REMOVED lines=26> */
.L_x_380:
        /* <DEDUP_REMOVED lines=26> */
.L_x_381:
        /* <DEDUP_REMOVED lines=26> */
.L_x_382:
        /* <DEDUP_REMOVED lines=26> */
.L_x_383:
        /* <DEDUP_REMOVED lines=26> */
.L_x_384:
        /* <DEDUP_REMOVED lines=26> */
.L_x_385:
        /* <DEDUP_REMOVED lines=26> */
.L_x_386:
        /* <DEDUP_REMOVED lines=26> */
.L_x_387:
        /* <DEDUP_REMOVED lines=26> */
.L_x_388:
        /* <DEDUP_REMOVED lines=26> */
.L_x_389:
        /* <DEDUP_REMOVED lines=26> */
.L_x_390:
        /* <DEDUP_REMOVED lines=26> */
.L_x_391:
        /* <DEDUP_REMOVED lines=26> */
.L_x_392:
        /* <DEDUP_REMOVED lines=26> */
.L_x_393:
        /* <DEDUP_REMOVED lines=26> */
.L_x_394:
        /* <DEDUP_REMOVED lines=26> */
.L_x_395:
        /* <DEDUP_REMOVED lines=26> */
.L_x_396:
        /* <DEDUP_REMOVED lines=26> */
.L_x_397:
        /* <DEDUP_REMOVED lines=26> */
.L_x_398:
        /* <DEDUP_REMOVED lines=26> */
.L_x_399:
        /* <DEDUP_REMOVED lines=26> */
.L_x_400:
        /* <DEDUP_REMOVED lines=26> */
.L_x_401:
        /* <DEDUP_REMOVED lines=26> */
.L_x_402:
        /* <DEDUP_REMOVED lines=26> */
.L_x_403:
        /* <DEDUP_REMOVED lines=26> */
.L_x_404:
        /* <DEDUP_REMOVED lines=26> */
.L_x_405:
        /* <DEDUP_REMOVED lines=26> */
.L_x_406:
        /* <DEDUP_REMOVED lines=26> */
.L_x_407:
        /* <DEDUP_REMOVED lines=26> */
.L_x_408:
[----:B------:R-:W2:Y:S01]  /*349c0*/  LDL.LU R140, [R1+0x13a80] ;  /* 0x013a8000018c7983 */ /* 0x000ea20000300800 */
[----:B------:R-:W-:Y:S01]  /*349d0*/  DFMA R2, R142, R138, R2 ;  /* 0x0000008a8e02722b */ /* 0x000fe20000000002 */
[----:B------:R-:W-:-:S07]  /*349e0*/  IMAD.MOV.U32 R0, RZ, RZ, RZ ;  /* 0x000000ffff007224 */ /* 0x000fce00078e00ff */
[----:B------:R-:W-:Y:S02]  /*349f0*/  DSETP.MAX.AND P0, P1, RZ, R2, PT ;  /* 0x00000002ff00722a */ /* 0x000fe4000390f000 */
[----:B------:R-:W-:Y:S01]  /*34a00*/  IMAD.MOV.U32 R143, RZ, RZ, R3 ;  /* 0x000000ffff8f7224 */ /* 0x000fe200078e0003 */
[----:B------:R-:W-:Y:S01]  /*34a10*/  MOV R141, R2 ;  /* 0x00000002008d7202 */ /* 0x000fe20000000f00 */
[----:B------:R-:W-:-:S03]  /*34a20*/  IMAD.MOV.U32 R2, RZ, RZ, RZ ;  /* 0x000000ffff027224 */ /* 0x000fc600078e00ff */
[----:B------:R-:W-:Y:S02]  /*34a30*/  FSEL R147, R0, R143, P0 ;  /* 0x0000008f00937208 */ /* 0x000fe40000000000 */
[----:B------:R-:W-:Y:S02]  /*34a40*/  SEL R2, R2, R141, P0 ;  /* 0x0000008d02027207 */ /* 0x000fe40000000000 */
[----:B------:R-:W-:-:S03]  /*34a50*/  IADD3 R144, P0, PT, R144, 0x1, RZ ;  /* 0x0000000190907810 */ /* 0x000fc60007f1e0ff */
[----:B------:R-:W-:Y:S02]  /*34a60*/  @P1 LOP3.LUT R147, R143, 0x80000, RZ, 0xfc, !PT ;  /* 0x000800008f931812 */ /* 0x000fe400078efcff */
[----:B------:R-:W-:-:S03]  /*34a70*/  IADD3.X R145, PT, PT, RZ, R145, RZ, P0, !PT ;  /* 0x00000091ff917210 */ /* 0x000fc600007fe4ff */
[----:B------:R-:W-:-:S05]  /*34a80*/  IMAD.MOV.U32 R3, RZ, RZ, R147 ;  /* 0x000000ffff037224 */ /* 0x000fca00078e0093 */
[----:B--2---:R0:W-:Y:S02]  /*34a90*/  STL.64 [R140], R2 ;  /* 0x000000028c007387 */ /* 0x0041e40000100a00 */
[----:B0-----:R-:W-:-:S05]  /*34aa0*/  VIADD R140, R140, 0x8 ;  /* 0x000000088c8c7836 */ /* 0x001fca0000000000 */
[----:B------:R0:W-:Y:S01]  /*34ab0*/  STL [R1+0x13a80], R140 ;  /* 0x013a808c01007387 */ /* 0x0001e20000100800 */
[----:B------:R-:W-:Y:S05]  /*34ac0*/  BRA.U UP0, `(.L_x_409) ;  /* 0xffffff39007c7547 */ /* 0x000fea000b83ffff */
[----:B------:R-:W2:Y:S04]  /*34ad0*/  LDL.128 R20, [R1+0x13a00] ;  /* 0x013a000001147983 */ /* 0x000ea80000100c00 */
[----:B------:R-:W3:Y:S04]  /*34ae0*/  LDL.128 R4, [R1+0x13a10] ;  /* 0x013a100001047983 */ /* 0x000ee80000100c00 */
[----:B------:R-:W4:Y:S04]  /*34af0*/  LDL.128 R8, [R1+0x13a20] ;  /* 0x013a200001087983 */ /* 0x000f280000100c00 */
[----:B------:R-:W5:Y:S04]  /*34b00*/  LDL.128 R12, [R1+0x13a30] ;  /* 0x013a3000010c7983 */ /* 0x000f680000100c00 */
[----:B------:R-:W5:Y:S01]  /*34b10*/  LDL.128 R16, [R1+0x13a40] ;  /* 0x013a400001107983 */ /* 0x000f620000100c00 */
[----:B------:R-:W1:Y:S01]  /*34b20*/  S2UR UR5, SR_CTAID.X ;  /* 0x00000000000579c3 */ /* 0x000e620000002500 */
[----:B------:R-:W0:Y:S01]  /*34b30*/  LDCU.64 UR6, c[0x0][0x390] ;  /* 0x00007200ff0677ac */ /* 0x000e220008000a00 */
[----:B--2---:R-:W-:-:S06]  /*34b40*/  DSETP.GT.AND P4, PT, R22, R20, PT ;  /* 0x000000141600722a */ /* 0x004fcc0003f84000 */
[----:B------:R-:W-:Y:S02]  /*34b50*/  FSEL R2, R22, R20, P4 ;  /* 0x0000001416027208 */ /* 0x000fe40002000000 */
[----:B------:R-:W-:Y:S02]  /*34b60*/  FSEL R3, R23, R21, P4 ;  /* 0x0000001517037208 */ /* 0x000fe40002000000 */
[----:B------:R-:W-:-:S04]  /*34b70*/  SEL R0, RZ, 0x1, !P4 ;  /* 0x00000001ff007807 */ /* 0x000fc80006000000 */
[----:B---3--:R-:W-:-:S06]  /*34b80*/  DSETP.GT.AND P5, PT, R4, R2, PT ;  /* 0x000000020400722a */ /* 0x008fcc0003fa4000 */
[----:B------:R-:W-:Y:S02]  /*34b90*/  FSEL R2, R4, R2, P5 ;  /* 0x0000000204027208 */ /* 0x000fe40002800000 */
[----:B------:R-:W-:Y:S02]  /*34ba0*/  FSEL R3, R5, R3, P5 ;  /* 0x0000000305037208 */ /* 0x000fe40002800000 */
[----:B------:R-:W1:Y:S01]  /*34bb0*/  LDC R5, c[0x0][0x360] ;  /* 0x0000d800ff057b82 */ /* 0x000e620000000800 */
[----:B------:R-:W-:-:S03]  /*34bc0*/  SEL R0, R0, 0x2, !P5 ;  /* 0x0000000200007807 */ /* 0x000fc60006800000 */
[----:B------:R-:W-:-:S06]  /*34bd0*/  DSETP.GT.AND P6, PT, R6, R2, PT ;  /* 0x000000020600722a */ /* 0x000fcc0003fc4000 */
[----:B------:R-:W-:Y:S02]  /*34be0*/  FSEL R2, R6, R2, P6 ;  /* 0x0000000206027208 */ /* 0x000fe40003000000 */
[----:B------:R-:W-:Y:S01]  /*34bf0*/  FSEL R3, R7, R3, P6 ;  /* 0x0000000307037208 */ /* 0x000fe20003000000 */
[----:B------:R-:W1:Y:S01]  /*34c00*/  S2R R6, SR_TID.X ;  /* 0x0000000000067919 */ /* 0x000e620000002100 */
[----:B------:R-:W-:-:S04]  /*34c10*/  SEL R0, R0, 0x3, !P6 ;  /* 0x0000000300007807 */ /* 0x000fc80007000000 */
[----:B----4-:R-:W-:-:S06]  /*34c20*/  DSETP.GT.AND P3, PT, R8, R2, PT ;  /* 0x000000020800722a */ /* 0x010fcc0003f64000 */
[----:B------:R-:W-:Y:S02]  /*34c30*/  FSEL R2, R8, R2, P3 ;  /* 0x0000000208027208 */ /* 0x000fe40001800000 */
[----:B------:R-:W-:Y:S02]  /*34c40*/  FSEL R3, R9, R3, P3 ;  /* 0x0000000309037208 */ /* 0x000fe40001800000 */
[----:B------:R-:W-:-:S04]  /*34c50*/  SEL R0, R0, 0x4, !P3 ;  /* 0x0000000400007807 */ /* 0x000fc80005800000 */
[----:B------:R-:W-:-:S06]  /*34c60*/  DSETP.GT.AND P2, PT, R10, R2, PT ;  /* 0x000000020a00722a */ /* 0x000fcc0003f44000 */
[----:B------:R-:W-:Y:S02]  /*34c70*/  FSEL R2, R10, R2, P2 ;  /* 0x000000020a027208 */ /* 0x000fe40001000000 */
[----:B------:R-:W-:Y:S02]  /*34c80*/  FSEL R3, R11, R3, P2 ;  /* 0x000000030b037208 */ /* 0x000fe40001000000 */
[----:B------:R-:W-:-:S04]  /*34c90*/  SEL R0, R0, 0x5, !P2 ;  /* 0x0000000500007807 */ /* 0x000fc80005000000 */
[----:B-----5:R-:W-:-:S06]  /*34ca0*/  DSETP.GT.AND P1, PT, R12, R2, PT ;  /* 0x000000020c00722a */ /* 0x020fcc0003f24000 */
[----:B------:R-:W-:Y:S02]  /*34cb0*/  FSEL R2, R12, R2, P1 ;  /* 0x000000020c027208 */ /* 0x000fe40000800000 */
[----:B------:R-:W-:Y:S02]  /*34cc0*/  FSEL R3, R13, R3, P1 ;  /* 0x000000030d037208 */ /* 0x000fe40000800000 */
[----:B------:R-:W-:Y:S01]  /*34cd0*/  SEL R4, R0, 0x6, !P1 ;  /* 0x0000000600047807 */ /* 0x000fe20004800000 */
[----:B-1----:R-:W-:-:S03]  /*34ce0*/  IMAD R0, R5, UR5, R6 ;  /* 0x0000000505007c24 */ /* 0x002fc6000f8e0206 */
[----:B------:R-:W-:-:S06]  /*34cf0*/  DSETP.GT.AND P0, PT, R14, R2, PT ;  /* 0x000000020e00722a */ /* 0x000fcc0003f04000 */
[----:B------:R-:W-:Y:S02]  /*34d00*/  FSEL R2, R14, R2, P0 ;  /* 0x000000020e027208 */ /* 0x000fe40000000000 */
[----:B------:R-:W-:Y:S02]  /*34d10*/  FSEL R3, R15, R3, P0 ;  /* 0x000000030f037208 */ /* 0x000fe40000000000 */
[----:B------:R-:W-:-:S04]  /*34d20*/  SEL R4, R4, 0x7, !P0 ;  /* 0x0000000704047807 */ /* 0x000fc80004000000 */
[----:B------:R-:W-:-:S06]  /*34d30*/  DSETP.GT.AND P4, PT, R16, R2, PT ;  /* 0x000000021000722a */ /* 0x000fcc0003f84000 */
[----:B------:R-:W-:Y:S02]  /*34d40*/  FSEL R2, R16, R2, P4 ;  /* 0x0000000210027208 */ /* 0x000fe40002000000 */
[----:B------:R-:W-:Y:S02]  /*34d50*/  FSEL R3, R17, R3, P4 ;  /* 0x0000000311037208 */ /* 0x000fe40002000000 */
[----:B------:R-:W-:-:S04]  /*34d60*/  SEL R4, R4, 0x8, !P4 ;  /* 0x0000000804047807 */ /* 0x000fc80006000000 */
[----:B------:R-:W-:Y:S01]  /*34d70*/  DSETP.GT.AND P0, PT, R18, R2, PT ;  /* 0x000000021200722a */ /* 0x000fe20003f04000 */
[----:B0-----:R-:W-:-:S04]  /*34d80*/  IADD3 R2, P1, PT, R0, UR6, RZ ;  /* 0x0000000600027c10 */ /* 0x001fc8000ff3e0ff */
[----:B------:R-:W-:Y:S02]  /*34d90*/  LEA.HI.X.SX32 R3, R0, UR7, 0x1, P1 ;  /* 0x0000000700037c11 */ /* 0x000fe400088f0eff */
[----:B------:R-:W-:-:S05]  /*34da0*/  SEL R5, R4, 0x9, !P0 ;  /* 0x0000000904057807 */ /* 0x000fca0004000000 */
[----:B------:R-:W-:Y:S01]  /*34db0*/  STG.E.U8 desc[UR8][R2.64], R5 ;  /* 0x0000000502007986 */ /* 0x000fe2000c101108 */
[----:B------:R-:W-:Y:S05]  /*34dc0*/  EXIT ;  /* 0x000000000000794d */ /* 0x000fea0003800000 */
        .weak           $__internal_0_$__cuda_sm20_div_rn_f64_full
        .type           $__internal_0_$__cuda_sm20_div_rn_f64_full,@function
        .size           $__internal_0_$__cuda_sm20_div_rn_f64_full,($__internal_1_$__cuda_sm20_dsqrt_rn_f64_mediumpath_v1 - $__internal_0_$__cuda_sm20_div_rn_f64_full)
$__internal_0_$__cuda_sm20_div_rn_f64_full:
[----:B------:R-:W-:Y:S01]  /*34dd0*/  MOV R151, R143 ;  /* 0x0000008f00977202 */ /* 0x000fe20000000f00 */
[----:B------:R-:W-:Y:S01]  /*34de0*/  IMAD.MOV.U32 R150, RZ, RZ, R140 ;  /* 0x000000ffff967224 */ /* 0x000fe200078e008c */
[C---:B------:R-:W-:Y:S01]  /*34df0*/  FSETP.GEU.AND P0, PT, |R142|.reuse, 1.469367938527859385e-39, PT ;  /* 0x001000008e00780b */ /* 0x040fe20003f0e200 */
[----:B------:R-:W-:Y:S01]  /*34e00*/  IMAD.MOV.U32 R146, RZ, RZ, R141 ;  /* 0x000000ffff927224 */ /* 0x000fe200078e008d */
[C---:B------:R-:W-:Y:S01]  /*34e10*/  FSETP.GEU.AND P3, PT, |R151|.reuse, 1.469367938527859385e-39, PT ;  /* 0x001000009700780b */ /* 0x040fe20003f6e200 */
[----:B------:R-:W-:Y:S01]  /*34e20*/  IMAD.MOV.U32 R147, RZ, RZ, R142 ;  /* 0x000000ffff937224 */ /* 0x000fe200078e008e */
[----:B------:R-:W-:Y:S01]  /*34e30*/  LOP3.LUT R140, R142, 0x800fffff, RZ, 0xc0, !PT ;  /* 0x800fffff8e8c7812 */ /* 0x000fe200078ec0ff */
[----:B------:R-:W-:Y:S01]  /*34e40*/  IMAD.MOV.U32 R252, RZ, RZ, 0x1ca00000 ;  /* 0x1ca00000fffc7424 */ /* 0x000fe200078e00ff */
[----:B------:R-:W-:Y:S01]  /*34e50*/  MOV R148, R141 ;  /* 0x0000008d00947202 */ /* 0x000fe20000000f00 */
[----:B------:R-:W-:Y:S01]  /*34e60*/  IMAD.MOV.U32 R152, RZ, RZ, R150 ;  /* 0x000000ffff987224 */ /* 0x000fe200078e0096 */
[----:B------:R-:W-:Y:S01]  /*34e70*/  LOP3.LUT R149, R140, 0x3ff00000, RZ, 0xfc, !PT ;  /* 0x3ff000008c957812 */ /* 0x000fe200078efcff */
[----:B------:R-:W-:Y:S01]  /*34e80*/  IMAD.MOV.U32 R154, RZ, RZ, 0x1 ;  /* 0x00000001ff9a7424 */ /* 0x000fe200078e00ff */
[----:B------:R-:W-:Y:S01]  /*34e90*/  LOP3.LUT R140, R151, 0x7ff00000, RZ, 0xc0, !PT ;  /* 0x7ff00000978c7812 */ /* 0x000fe200078ec0ff */
[----:B------:R-:W-:Y:S01]  /*34ea0*/  BSSY.RECONVERGENT B0, `(.L_x_410) ;  /* 0x0000053000007945 */ /* 0x000fe20003800200 */
[----:B------:R-:W-:Y:S01]  /*34eb0*/  LOP3.LUT R142, R142, 0x7ff00000, RZ, 0xc0, !PT ;  /* 0x7ff000008e8e7812 */ /* 0x000fe200078ec0ff */
[----:B------:R-:W-:-:S02]  /*34ec0*/  @!P0 DMUL R148, R146, 8.98846567431157953865e+307 ;  /* 0x7fe0000092948828 */ /* 0x000fc40000000000 */
[----:B------:R-:W-:Y:S02]  /*34ed0*/  @!P3 LOP3.LUT R143, R147, 0x7ff00000, RZ, 0xc0, !PT ;  /* 0x7ff00000938fb812 */ /* 0x000fe400078ec0ff */
[C---:B------:R-:W-:Y:S02]  /*34ee0*/  ISETP.GE.U32.AND P2, PT, R140.reuse, R142, PT ;  /* 0x0000008e8c00720c */ /* 0x040fe40003f46070 */
[----:B------:R-:W-:Y:S01]  /*34ef0*/  @!P3 ISETP.GE.U32.AND P4, PT, R140, R143, PT ;  /* 0x0000008f8c00b20c */ /* 0x000fe20003f86070 */
[----:B------:R-:W0:Y:S01]  /*34f00*/  MUFU.RCP64H R155, R149 ;  /* 0x00000095009b7308 */ /* 0x000e220000001800 */
[C---:B------:R-:W-:Y:S02]  /*34f10*/  SEL R143, R252.reuse, 0x63400000, !P2 ;  /* 0x63400000fc8f7807 */ /* 0x040fe40005000000 */
[----:B------:R-:W-:Y:S02]  /*34f20*/  @!P3 SEL R141, R252, 0x63400000, !P4 ;  /* 0x63400000fc8db807 */ /* 0x000fe40006000000 */
[----:B------:R-:W-:-:S02]  /*34f30*/  LOP3.LUT R153, R143, 0x800fffff, R151, 0xf8, !PT ;  /* 0x800fffff8f997812 */ /* 0x000fc400078ef897 */
[----:B------:R-:W-:Y:S02]  /*34f40*/  @!P3 LOP3.LUT R141, R141, 0x80000000, R151, 0xf8, !PT ;  /* 0x800000008d8db812 */ /* 0x000fe400078ef897 */
[----:B------:R-:W-:Y:S02]  /*34f50*/  @!P3 MOV R156, RZ ;  /* 0x000000ff009cb202 */ /* 0x000fe40000000f00 */
[----:B------:R-:W-:Y:S01]  /*34f60*/  @!P3 LOP3.LUT R157, R141, 0x100000, RZ, 0xfc, !PT ;  /* 0x001000008d9db812 */ /* 0x000fe200078efcff */
[----:B------:R-:W-:Y:S01]  /*34f70*/  IMAD.MOV.U32 R141, RZ, RZ, R140 ;  /* 0x000000ffff8d7224 */ /* 0x000fe200078e008c */
[----:B------:R-:W-:-:S04]  /*34f80*/  @!P0 LOP3.LUT R142, R149, 0x7ff00000, RZ, 0xc0, !PT ;  /* 0x7ff00000958e8812 */ /* 0x000fc800078ec0ff */
[----:B------:R-:W-:Y:S02]  /*34f90*/  @!P3 DFMA R152, R152, 2, -R156 ;  /* 0x400000009898b82b */ /* 0x000fe4000000089c */
[----:B0-----:R-:W-:-:S08]  /*34fa0*/  DFMA R156, R154, -R148, 1 ;  /* 0x3ff000009a9c742b */ /* 0x001fd00000000894 */
[----:B------:R-:W-:Y:S01]  /*34fb0*/  DFMA R156, R156, R156, R156 ;  /* 0x0000009c9c9c722b */ /* 0x000fe2000000009c */
[----:B------:R-:W-:-:S04]  /*34fc0*/  @!P3 LOP3.LUT R141, R153, 0x7ff00000, RZ, 0xc0, !PT ;  /* 0x7ff00000998db812 */ /* 0x000fc800078ec0ff */
[----:B------:R-:W-:-:S03]  /*34fd0*/  IADD3 R143, PT, PT, R141, -0x1, RZ ;  /* 0xffffffff8d8f7810 */ /* 0x000fc60007ffe0ff */
[----:B------:R-:W-:Y:S01]  /*34fe0*/  DFMA R154, R154, R156, R154 ;  /* 0x0000009c9a9a722b */ /* 0x000fe2000000009a */
[----:B------:R-:W-:Y:S01]  /*34ff0*/  ISETP.GT.U32.AND P0, PT, R143, 0x7feffffe, PT ;  /* 0x7feffffe8f00780c */ /* 0x000fe20003f04070 */
[----:B------:R-:W-:-:S05]  /*35000*/  VIADD R143, R142, 0xffffffff ;  /* 0xffffffff8e8f7836 */ /* 0x000fca0000000000 */
[----:B------:R-:W-:Y:S01]  /*35010*/  ISETP.GT.U32.OR P0, PT, R143, 0x7feffffe, P0 ;  /* 0x7feffffe8f00780c */ /* 0x000fe20000704470 */
[----:B------:R-:W-:-:S08]  /*35020*/  DFMA R156, R154, -R148, 1 ;  /* 0x3ff000009a9c742b */ /* 0x000fd00000000894 */
[----:B------:R-:W-:-:S08]  /*35030*/  DFMA R154, R154, R156, R154 ;  /* 0x0000009c9a9a722b */ /* 0x000fd0000000009a */
[----:B------:R-:W-:-:S08]  /*35040*/  DMUL R156, R154, R152 ;  /* 0x000000989a9c7228 */ /* 0x000fd00000000000 */
[----:B------:R-:W-:-:S08]  /*35050*/  DFMA R158, R156, -R148, R152 ;  /* 0x800000949c9e722b */ /* 0x000fd00000000098 */
[----:B------:R-:W-:Y:S01]  /*35060*/  DFMA R154, R154, R158, R156 ;  /* 0x0000009e9a9a722b */ /* 0x000fe2000000009c */
[----:B------:R-:W-:Y:S10]  /*35070*/  @P0 BRA `(.L_x_411) ;  /* 0x0000000000740947 */ /* 0x000ff40003800000 */
[----:B------:R-:W-:-:S04]  /*35080*/  LOP3.LUT R141, R147, 0x7ff00000, RZ, 0xc0, !PT ;  /* 0x7ff00000938d7812 */ /* 0x000fc800078ec0ff */
[CC--:B------:R-:W-:Y:S02]  /*35090*/  VIADDMNMX R142, R140.reuse, -R141.reuse, 0xb9600000, !PT ;  /* 0xb96000008c8e7446 */ /* 0x0c0fe4000780098d */
[----:B------:R-:W-:Y:S02]  /*350a0*/  ISETP.GE.U32.AND P0, PT, R140, R141, PT ;  /* 0x0000008d8c00720c */ /* 0x000fe40003f06070 */
[----:B------:R-:W-:Y:S01]  /*350b0*/  VIMNMX R140, PT, PT, R142, 0x46a00000, PT ;  /* 0x46a000008e8c7848 */ /* 0x000fe20003fe0100 */
[----:B------:R-:W-:Y:S01]  /*350c0*/  IMAD.MOV.U32 R142, RZ, RZ, RZ ;  /* 0x000000ffff8e7224 */ /* 0x000fe200078e00ff */
[----:B------:R-:W-:-:S05]  /*350d0*/  SEL R141, R252, 0x63400000, !P0 ;  /* 0x63400000fc8d7807 */ /* 0x000fca0004000000 */
[----:B------:R-:W-:-:S05]  /*350e0*/  IMAD.IADD R140, R140, 0x1, -R141 ;  /* 0x000000018c8c7824 */ /* 0x000fca00078e0a8d */
[----:B------:R-:W-:-:S06]  /*350f0*/  IADD3 R143, PT, PT, R140, 0x7fe00000, RZ ;  /* 0x7fe000008c8f7810 */ /* 0x000fcc0007ffe0ff */
[----:B------:R-:W-:-:S10]  /*35100*/  DMUL R156, R154, R142 ;  /* 0x0000008e9a9c7228 */ /* 0x000fd40000000000 */
[----:B------:R-:W-:-:S13]  /*35110*/  FSETP.GTU.AND P0, PT, |R157|, 1.469367938527859385e-39, PT ;  /* 0x001000009d00780b */ /* 0x000fda0003f0c200 */
[----:B------:R-:W-:Y:S05]  /*35120*/  @P0 BRA `(.L_x_412) ;  /* 0x0000000000a80947 */ /* 0x000fea0003800000 */
[----:B------:R-:W-:Y:S01]  /*35130*/  DFMA R148, R154, -R148, R152 ;  /* 0x800000949a94722b */ /* 0x000fe20000000098 */
[----:B------:R-:W-:-:S09]  /*35140*/  IMAD.MOV.U32 R142, RZ, RZ, RZ ;  /* 0x000000ffff8e7224 */ /* 0x000fd200078e00ff */
[C---:B------:R-:W-:Y:S02]  /*35150*/  FSETP.NEU.AND P0, PT, R149.reuse, RZ, PT ;  /* 0x000000ff9500720b */ /* 0x040fe40003f0d000 */
[----:B------:R-:W-:-:S04]  /*35160*/  LOP3.LUT R141, R149, 0x80000000, R147, 0x48, !PT ;  /* 0x80000000958d7812 */ /* 0x000fc800078e4893 */
[----:B------:R-:W-:-:S07]  /*35170*/  LOP3.LUT R143, R141, R143, RZ, 0xfc, !PT ;  /* 0x0000008f8d8f7212 */ /* 0x000fce00078efcff */
[----:B------:R-:W-:Y:S05]  /*35180*/  @!P0 BRA `(.L_x_412) ;  /* 0x0000000000908947 */ /* 0x000fea0003800000 */
[C---:B------:R-:W-:Y:S01]  /*35190*/  IADD3 R147, PT, PT, -R140.reuse, RZ, RZ ;  /* 0x000000ff8c937210 */ /* 0x040fe20007ffe1ff */
[----:B------:R-:W-:Y:S01]  /*351a0*/  IMAD.MOV.U32 R146, RZ, RZ, RZ ;  /* 0x000000ffff927224 */ /* 0x000fe200078e00ff */
[----:B------:R-:W-:Y:S01]  /*351b0*/  DMUL.RP R142, R154, R142 ;  /* 0x0000008e9a8e7228 */ /* 0x000fe20000008000 */
[----:B------:R-:W-:-:S04]  /*351c0*/  IADD3 R140, PT, PT, -R140, -0x43300000, RZ ;  /* 0xbcd000008c8c7810 */ /* 0x000fc80007ffe1ff */
[----:B------:R-:W-:-:S05]  /*351d0*/  DFMA R146, R156, -R146, R154 ;  /* 0x800000929c92722b */ /* 0x000fca000000009a */
[----:B------:R-:W-:-:S05]  /*351e0*/  LOP3.LUT R141, R143, R141, RZ, 0x3c, !PT ;  /* 0x0000008d8f8d7212 */ /* 0x000fca00078e3cff */
[----:B------:R-:W-:-:S04]  /*351f0*/  FSETP.NEU.AND P0, PT, |R147|, R140, PT ;  /* 0x0000008c9300720b */ /* 0x000fc80003f0d200 */
[----:B------:R-:W-:Y:S02]  /*35200*/  FSEL R140, R142, R156, !P0 ;  /* 0x0000009c8e8c7208 */ /* 0x000fe40004000000 */
[----:B------:R-:W-:-:S03]  /*35210*/  FSEL R141, R141, R157, !P0 ;  /* 0x0000009d8d8d7208 */ /* 0x000fc60004000000 */
[----:B------:R-:W-:Y:S01]  /*35220*/  IMAD.MOV.U32 R156, RZ, RZ, R140 ;  /* 0x000000ffff9c7224 */ /* 0x000fe200078e008c */
[----:B------:R-:W-:Y:S01]  /*35230*/  MOV R157, R141 ;  /* 0x0000008d009d7202 */ /* 0x000fe20000000f00 */
[----:B------:R-:W-:Y:S06]  /*35240*/  BRA `(.L_x_412) ;  /* 0x0000000000607947 */ /* 0x000fec0003800000 */
.L_x_411:
[----:B------:R-:W-:-:S14]  /*35250*/  DSETP.NAN.AND P0, PT, R150, R150, PT ;  /* 0x000000969600722a */ /* 0x000fdc0003f08000 */
[----:B------:R-:W-:Y:S05]  /*35260*/  @P0 BRA `(.L_x_413) ;  /* 0x00000000004c0947 */ /* 0x000fea0003800000 */
[----:B------:R-:W-:-:S14]  /*35270*/  DSETP.NAN.AND P0, PT, R146, R146, PT ;  /* 0x000000929200722a */ /* 0x000fdc0003f08000 */
[----:B------:R-:W-:Y:S05]  /*35280*/  @P0 BRA `(.L_x_414) ;  /* 0x0000000000340947 */ /* 0x000fea0003800000 */
[----:B------:R-:W-:Y:S01]  /*35290*/  ISETP.NE.AND P0, PT, R141, R142, PT ;  /* 0x0000008e8d00720c */ /* 0x000fe20003f05270 */
[----:B------:R-:W-:Y:S02]  /*352a0*/  IMAD.MOV.U32 R156, RZ, RZ, 0x0 ;  /* 0x00000000ff9c7424 */ /* 0x000fe400078e00ff */
[----:B------:R-:W-:-:S10]  /*352b0*/  IMAD.MOV.U32 R157, RZ, RZ, -0x80000 ;  /* 0xfff80000ff9d7424 */ /* 0x000fd400078e00ff */
[----:B------:R-:W-:Y:S05]  /*352c0*/  @!P0 BRA `(.L_x_412) ;  /* 0x0000000000408947 */ /* 0x000fea0003800000 */
[----:B------:R-:W-:Y:S02]  /*352d0*/  ISETP.NE.AND P0, PT, R141, 0x7ff00000, PT ;  /* 0x7ff000008d00780c */ /* 0x000fe40003f05270 */
[----:B------:R-:W-:Y:S02]  /*352e0*/  LOP3.LUT R140, R151, 0x80000000, R147, 0x48, !PT ;  /* 0x80000000978c7812 */ /* 0x000fe400078e4893 */
[----:B------:R-:W-:-:S13]  /*352f0*/  ISETP.EQ.OR P0, PT, R142, RZ, !P0 ;  /* 0x000000ff8e00720c */ /* 0x000fda0004702670 */
[----:B------:R-:W-:Y:S01]  /*35300*/  @P0 LOP3.LUT R141, R140, 0x7ff00000, RZ, 0xfc, !PT ;  /* 0x7ff000008c8d0812 */ /* 0x000fe200078efcff */
[----:B------:R-:W-:Y:S01]  /*35310*/  @!P0 IMAD.MOV.U32 R157, RZ, RZ, R140 ;  /* 0x000000ffff9d8224 */ /* 0x000fe200078e008c */
[----:B------:R-:W-:Y:S01]  /*35320*/  @!P0 MOV R156, RZ ;  /* 0x000000ff009c8202 */ /* 0x000fe20000000f00 */
[----:B------:R-:W-:Y:S01]  /*35330*/  @P0 IMAD.MOV.U32 R156, RZ, RZ, RZ ;  /* 0x000000ffff9c0224 */ /* 0x000fe200078e00ff */
[----:B------:R-:W-:Y:S01]  /*35340*/  @P0 MOV R157, R141 ;  /* 0x0000008d009d0202 */ /* 0x000fe20000000f00 */
[----:B------:R-:W-:Y:S06]  /*35350*/  BRA `(.L_x_412) ;  /* 0x00000000001c7947 */ /* 0x000fec0003800000 */
.L_x_414:
[----:B------:R-:W-:Y:S01]  /*35360*/  LOP3.LUT R140, R147, 0x80000, RZ, 0xfc, !PT ;  /* 0x00080000938c7812 */ /* 0x000fe200078efcff */
[----:B------:R-:W-:-:S04]  /*35370*/  IMAD.MOV.U32 R156, RZ, RZ, R146 ;  /* 0x000000ffff9c7224 */ /* 0x000fc800078e0092 */
[----:B------:R-:W-:Y:S01]  /*35380*/  IMAD.MOV.U32 R157, RZ, RZ, R140 ;  /* 0x000000ffff9d7224 */ /* 0x000fe200078e008c */
[----:B------:R-:W-:Y:S06]  /*35390*/  BRA `(.L_x_412) ;  /* 0x00000000000c7947 */ /* 0x000fec0003800000 */
.L_x_413:
[----:B------:R-:W-:Y:S02]  /*353a0*/  LOP3.LUT R140, R151, 0x80000, RZ, 0xfc, !PT ;  /* 0x00080000978c7812 */ /* 0x000fe400078efcff */
[----:B------:R-:W-:-:S03]  /*353b0*/  MOV R156, R150 ;  /* 0x00000096009c7202 */ /* 0x000fc60000000f00 */
[----:B------:R-:W-:-:S07]  /*353c0*/  IMAD.MOV.U32 R157, RZ, RZ, R140 ;  /* 0x000000ffff9d7224 */ /* 0x000fce00078e008c */
.L_x_412:
[----:B------:R-:W-:Y:S05]  /*353d0*/  BSYNC.RECONVERGENT B0 ;  /* 0x0000000000007941 */ /* 0x000fea0003800200 */
.L_x_410:
[----:B------:R-:W-:Y:S01]  /*353e0*/  IMAD.MOV.U32 R142, RZ, RZ, R0 ;  /* 0x000000ffff8e7224 */ /* 0x000fe200078e0000 */
[----:B------:R-:W-:Y:S01]  /*353f0*/  MOV R141, R157 ;  /* 0x0000009d008d7202 */ /* 0x000fe20000000f00 */
[----:B------:R-:W-:Y:S02]  /*35400*/  IMAD.MOV.U32 R143, RZ, RZ, 0x0 ;  /* 0x00000000ff8f7424 */ /* 0x000fe400078e00ff */
[----:B------:R-:W-:Y:S02]  /*35410*/  IMAD.MOV.U32 R140, RZ, RZ, R156 ;  /* 0x000000ffff8c7224 */ /* 0x000fe400078e009c */
[----:B------:R-:W-:Y:S05]  /*35420*/  RET.REL.NODEC R142 `(_Z16predict_kernel_qPA28_A28_KhPK11LeNet5QuantPh) ;  /* 0xfffffca88ef47950 */ /* 0x000fea0003c3ffff */
        .weak           $__internal_1_$__cuda_sm20_dsqrt_rn_f64_mediumpath_v1
        .type           $__internal_1_$__cuda_sm20_dsqrt_rn_f64_mediumpath_v1,@function
        .size           $__internal_1_$__cuda_sm20_dsqrt_rn_f64_mediumpath_v1,(.L_x_421 - $__internal_1_$__cuda_sm20_dsqrt_rn_f64_mediumpath_v1)
$__internal_1_$__cuda_sm20_dsqrt_rn_f64_mediumpath_v1:
[----:B------:R-:W-:Y:S01]  /*35430*/  ISETP.GE.U32.AND P0, PT, R4, -0x3400000, PT ;  /* 0xfcc000000400780c */ /* 0x000fe20003f06070 */
[----:B------:R-:W-:Y:S01]  /*35440*/  BSSY.RECONVERGENT B1, `(.L_x_415) ;  /* 0x0000028000017945 */ /* 0x000fe20003800200 */
[----:B------:R-:W-:Y:S01]  /*35450*/  MOV R9, R7 ;  /* 0x0000000700097202 */ /* 0x000fe20000000f00 */
[----:B------:R-:W-:Y:S01]  /*35460*/  IMAD.MOV.U32 R6, RZ, RZ, R140 ;  /* 0x000000ffff067224 */ /* 0x000fe200078e008c */
[----:B------:R-:W-:Y:S01]  /*35470*/  MOV R4, R18 ;  /* 0x0000001200047202 */ /* 0x000fe20000000f00 */
[----:B------:R-:W-:Y:S02]  /*35480*/  IMAD.MOV.U32 R7, RZ, RZ, R141 ;  /* 0x000000ffff077224 */ /* 0x000fe400078e008d */
[----:B------:R-:W-:-:S06]  /*35490*/  IMAD.MOV.U32 R5, RZ, RZ, R19 ;  /* 0x000000ffff057224 */ /* 0x000fcc00078e0013 */
[----:B------:R-:W-:Y:S05]  /*354a0*/  @!P0 BRA `(.L_x_416) ;  /* 0x0000000000208947 */ /* 0x000fea0003800000 */
[----:B------:R-:W-:-:S10]  /*354b0*/  DFMA.RM R4, R4, R8, R10 ;  /* 0x000000080404722b */ /* 0x000fd4000000400a */
[----:B------:R-:W-:-:S05]  /*354c0*/  IADD3 R8, P0, PT, R4, 0x1, RZ ;  /* 0x0000000104087810 */ /* 0x000fca0007f1e0ff */
[----:B------:R-:W-:-:S06]  /*354d0*/  IMAD.X R9, RZ, RZ, R5, P0 ;  /* 0x000000ffff097224 */ /* 0x000fcc00000e0605 */
[----:B------:R-:W-:-:S08]  /*354e0*/  DFMA.RP R6, -R4, R8, R6 ;  /* 0x000000080406722b */ /* 0x000fd00000008106 */
[----:B------:R-:W-:-:S06]  /*354f0*/  DSETP.GT.AND P0, PT, R6, RZ, PT ;  /* 0x000000ff0600722a */ /* 0x000fcc0003f04000 */
[----:B------:R-:W-:Y:S02]  /*35500*/  FSEL R4, R8, R4, P0 ;  /* 0x0000000408047208 */ /* 0x000fe40000000000 */
[----:B------:R-:W-:Y:S01]  /*35510*/  FSEL R5, R9, R5, P0 ;  /* 0x0000000509057208 */ /* 0x000fe20000000000 */
[----:B------:R-:W-:Y:S06]  /*35520*/  BRA `(.L_x_417) ;  /* 0x0000000000647947 */ /* 0x000fec0003800000 */
.L_x_416:
[----:B------:R-:W-:-:S14]  /*35530*/  DSETP.NE.AND P0, PT, R6, RZ, PT ;  /* 0x000000ff0600722a */ /* 0x000fdc0003f05000 */
[----:B------:R-:W-:Y:S05]  /*35540*/  @!P0 BRA `(.L_x_418) ;  /* 0x0000000000588947 */ /* 0x000fea0003800000 */
[----:B------:R-:W-:-:S13]  /*35550*/  ISETP.GE.AND P0, PT, R7, RZ, PT ;  /* 0x000000ff0700720c */ /* 0x000fda0003f06270 */
[----:B------:R-:W-:Y:S01]  /*35560*/  @!P0 MOV R4, 0x0 ;  /* 0x0000000000048802 */ /* 0x000fe20000000f00 */
[----:B------:R-:W-:Y:S01]  /*35570*/  @!P0 IMAD.MOV.U32 R5, RZ, RZ, -0x80000 ;  /* 0xfff80000ff058424 */ /* 0x000fe200078e00ff */
[----:B------:R-:W-:Y:S06]  /*35580*/  @!P0 BRA `(.L_x_417) ;  /* 0x00000000004c8947 */ /* 0x000fec0003800000 */
[----:B------:R-:W-:-:S13]  /*35590*/  ISETP.GT.AND P0, PT, R7, 0x7fefffff, PT ;  /* 0x7fefffff0700780c */ /* 0x000fda0003f04270 */
[----:B------:R-:W-:Y:S05]  /*355a0*/  @P0 BRA `(.L_x_418) ;  /* 0x0000000000400947 */ /* 0x000fea0003800000 */
[----:B------:R-:W-:Y:S01]  /*355b0*/  DMUL R4, R6, 8.11296384146066816958e+31 ;  /* 0x4690000006047828 */ /* 0x000fe20000000000 */
[----:B------:R-:W-:Y:S01]  /*355c0*/  MOV R10, 0x0 ;  /* 0x00000000000a7802 */ /* 0x000fe20000000f00 */
[----:B------:R-:W-:Y:S02]  /*355d0*/  IMAD.MOV.U32 R6, RZ, RZ, RZ ;  /* 0x000000ffff067224 */ /* 0x000fe400078e00ff */
[----:B------:R-:W-:Y:S02]  /*355e0*/  IMAD.MOV.U32 R11, RZ, RZ, 0x3fd80000 ;  /* 0x3fd80000ff0b7424 */ /* 0x000fe400078e00ff */
[----:B------:R-:W0:Y:S02]  /*355f0*/  MUFU.RSQ64H R7, R5 ;  /* 0x0000000500077308 */ /* 0x000e240000001c00 */
[----:B0-----:R-:W-:-:S08]  /*35600*/  DMUL R8, R6, R6 ;  /* 0x0000000606087228 */ /* 0x001fd00000000000 */
[----:B------:R-:W-:-:S08]  /*35610*/  DFMA R8, R4, -R8, 1 ;  /* 0x3ff000000408742b */ /* 0x000fd00000000808 */
[----:B------:R-:W-:Y:S02]  /*35620*/  DFMA R10, R8, R10, 0.5 ;  /* 0x3fe00000080a742b */ /* 0x000fe4000000000a */
[----:B------:R-:W-:-:S08]  /*35630*/  DMUL R8, R6, R8 ;  /* 0x0000000806087228 */ /* 0x000fd00000000000 */
[----:B------:R-:W-:-:S08]  /*35640*/  DFMA R8, R10, R8, R6 ;  /* 0x000000080a08722b */ /* 0x000fd00000000006 */
[----:B------:R-:W-:Y:S02]  /*35650*/  DMUL R6, R4, R8 ;  /* 0x0000000804067228 */ /* 0x000fe40000000000 */
[----:B------:R-:W-:-:S06]  /*35660*/  VIADD R9, R9, 0xfff00000 ;  /* 0xfff0000009097836 */ /* 0x000fcc0000000000 */
[----:B------:R-:W-:-:S08]  /*35670*/  DFMA R10, R6, -R6, R4 ;  /* 0x80000006060a722b */ /* 0x000fd00000000004 */
[----:B------:R-:W-:-:S10]  /*35680*/  DFMA R4, R8, R10, R6 ;  /* 0x0000000a0804722b */ /* 0x000fd40000000006 */
[----:B------:R-:W-:Y:S01]  /*35690*/  IADD3 R5, PT, PT, R5, -0x3500000, RZ ;  /* 0xfcb0000005057810 */ /* 0x000fe20007ffe0ff */
[----:B------:R-:W-:Y:S06]  /*356a0*/  BRA `(.L_x_417) ;  /* 0x0000000000047947 */ /* 0x000fec0003800000 */
.L_x_418:
[----:B------:R-:W-:-:S11]  /*356b0*/  DADD R4, R6, R6 ;  /* 0x0000000006047229 */ /* 0x000fd60000000006 */
.L_x_417:
[----:B------:R-:W-:Y:S05]  /*356c0*/  BSYNC.RECONVERGENT B1 ;  /* 0x0000000000017941 */ /* 0x000fea0003800200 */
.L_x_415:
[----:B------:R-:W-:Y:S01]  /*356d0*/  IMAD.MOV.U32 R16, RZ, RZ, R4 ;  /* 0x000000ffff107224 */ /* 0x000fe200078e0004 */
[----:B------:R-:W-:Y:S01]  /*356e0*/  MOV R4, R0 ;  /* 0x0000000000047202 */ /* 0x000fe20000000f00 */
[----:B------:R-:W-:Y:S02]  /*356f0*/  IMAD.MOV.U32 R17, RZ, RZ, R5 ;  /* 0x000000ffff117224 */ /* 0x000fe400078e0005 */
[----:B------:R-:W-:-:S04]  /*35700*/  IMAD.MOV.U32 R5, RZ, RZ, 0x0 ;  /* 0x00000000ff057424 */ /* 0x000fc800078e00ff */
[----:B------:R-:W-:Y:S05]  /*35710*/  RET.REL.NODEC R4 `(_Z16predict_kernel_qPA28_A28_KhPK11LeNet5QuantPh) ;  /* 0xfffffca804387950 */ /* 0x000fea0003c3ffff */
.L_x_419:
[----:B------:R-:W-:-:S00]  /*35720*/  BRA `(.L_x_419) ;  /* 0xfffffffc00fc7947 */ /* 0x000fc0000383ffff */
[----:B------:R-:W-:-:S00]  /*35730*/  NOP ;  /* 0x0000000000007918 */ /* 0x000fc00000000000 */
        /* <DEDUP_REMOVED lines=12> */
.L_x_421:


//--------------------- .nv.shared.reserved.0     --------------------------
	.section	.nv.shared.reserved.0,"aw",@nobits
	.weak		__nv_reservedSMEM_offset_0_alias
	.size		__nv_reservedSMEM_offset_0_alias, 0, 64
	.other		__nv_reservedSMEM_offset_0_alias,@"STO_CUDA_RESERVED_SHARED STV_DEFAULT"
__nv_reservedSMEM_offset_0_alias:
	.zero		0
	.zero		64


//--------------------- .nv.constant0._Z16predict_kernel_qPA28_A28_KhPK11LeNet5QuantPh --------------------------
	.section	.nv.constant0._Z16predict_kernel_qPA28_A28_KhPK11LeNet5QuantPh,"a",@progbits
	.sectionflags	@""
	.align	4
.nv.constant0._Z16predict_kernel_qPA28_A28_KhPK11LeNet5QuantPh:
	.zero		920


//--------------------- SYMBOLS --------------------------

	.type		.nv.reservedSmem.offset0,@object
	.size		.nv.reservedSmem.offset0,0x4
